def matmul_kernel(
    a_ptr,
    b_ptr,
    c_ptr,
    M,
    N,
    K,
    stride_am,
    stride_ak,
    stride_bk,
    stride_bn,
    stride_cm,
    stride_cn,
    BLOCK_M: tl.constexpr,
    BLOCK_N: tl.constexpr,
    BLOCK_K: tl.constexpr,
    GROUP_M: tl.constexpr,
):
    pid = tl.program_id(axis=0)
    num_pid_m = tl.cdiv(M, BLOCK_M)
    num_pid_n = tl.cdiv(N, BLOCK_N)
    num_pid_in_group = GROUP_M * num_pid_n
    group_id = pid // num_pid_in_group
    first_pid_m = group_id * GROUP_M
    group_size_m = min(num_pid_m - first_pid_m, GROUP_M)
    pid_m = first_pid_m + ((pid % num_pid_in_group) % group_size_m)
    pid_n = (pid % num_pid_in_group) // group_size_m

    offs_am = (pid_m * BLOCK_M + tl.arange(0, BLOCK_M)) % M
    offs_bn = (pid_n * BLOCK_N + tl.arange(0, BLOCK_N)) % N
    offs_k = tl.arange(0, BLOCK_K)
    a_ptrs = a_ptr + offs_am[:, None] * stride_am + offs_k[None, :] * stride_ak
    b_ptrs = b_ptr + offs_k[:, None] * stride_bk + offs_bn[None, :] * stride_bn

    acc = tl.zeros((BLOCK_M, BLOCK_N), dtype=tl.float32)
    for kk in range(0, tl.cdiv(K, BLOCK_K)):
        a = tl.load(a_ptrs, mask=offs_k[None, :] < K - kk * BLOCK_K, other=0.0)
        b = tl.load(b_ptrs, mask=offs_k[:, None] < K - kk * BLOCK_K, other=0.0)
        acc = tl.dot(a, b, acc)
        a_ptrs += BLOCK_K * stride_ak
        b_ptrs += BLOCK_K * stride_bk

    c = acc.to(c_ptr.dtype.element_ty)
    offs_cm = pid_m * BLOCK_M + tl.arange(0, BLOCK_M)
    offs_cn = pid_n * BLOCK_N + tl.arange(0, BLOCK_N)
    c_ptrs = c_ptr + offs_cm[:, None] * stride_cm + offs_cn[None, :] * stride_cn
    mask = (offs_cm[:, None] < M) & (offs_cn[None, :] < N)
    tl.store(c_ptrs, c, mask=mask)

# config = {"BLOCK_K": 128, "BLOCK_M": 128, "BLOCK_N": 64, "GROUP_M": 1, "arch": "sm_100", "dtype": "fp16", "num_ctas": 1, "num_stages": 3, "num_warps": 4}
# arch = sm_100


// ===== COMPILED SASS (sm_100a) =====

	.target	sm_100a

	.elftype	@"ET_EXEC"


//--------------------- .note.nv.tkinfo           --------------------------
	.section	.note.nv.tkinfo,"",@"SHT_NOTE"
	.sectionflags	@"SHF_NOTE_NV_TKINFO"
	.tkinfo
        /*0018*/ 	.word	0x00000081
        /*0030*/ 	.string	""
        /*0030*/ 	.string	"ptxas-blackwell"
        /*0030*/ 	.string	"Cuda compilation tools, release 12.9, V12.9.86"
        /*0030*/ 	.string	"Build cuda_12.9.r12.9/compiler.36037853_0"
        /*0030*/ 	.string	"-v  -suppress-debug-info  -lineinfo  -arch sm_100a "



//--------------------- .note.nv.cuver            --------------------------
	.section	.note.nv.cuver,"",@"SHT_NOTE"
	.sectionflags	@"SHF_NOTE_NV_CUVER"
        /*0018*/ 	.short	0x0001
        /*001a*/ 	.short	0x0064
        /*001c*/ 	.short	0x0001
        /*001e*/ 	.short	0x0000
        /*0020*/ 	.short	0x0001
        /*0022*/ 	.short	0x0000


//--------------------- .nv.info                  --------------------------
	.section	.nv.info,"",@"SHT_CUDA_INFO"
	.align	4


	//----- nvinfo : EIATTR_REGCOUNT
	.align		4
        /*0000*/ 	.byte	0x04, 0x2f
        /*0002*/ 	.short	(.L_4 - .L_3)
	.align		4
.L_3:
        /*0004*/ 	.word	index@(matmul_kernel)
        /*0008*/ 	.word	0x00000060


	//----- nvinfo : EIATTR_FRAME_SIZE
	.align		4
.L_4:
        /*000c*/ 	.byte	0x04, 0x11
        /*000e*/ 	.short	(.L_6 - .L_5)
	.align		4
.L_5:
        /*0010*/ 	.word	index@($__internal_2_$__cuda_sm10x_tcgen05_guardrail_trap_unallocated_columns_being_dealloced)
        /*0014*/ 	.word	0x000008b0


	//----- nvinfo : EIATTR_FRAME_SIZE
	.align		4
.L_6:
        /*0018*/ 	.byte	0x04, 0x11
        /*001a*/ 	.short	(.L_8 - .L_7)
	.align		4
.L_7:
        /*001c*/ 	.word	index@($__internal_1_$__cuda_sm10x_tcgen05_guardrail_trap_phase_invalid_during_alloc)
        /*0020*/ 	.word	0x000008b0


	//----- nvinfo : EIATTR_FRAME_SIZE
	.align		4
.L_8:
        /*0024*/ 	.byte	0x04, 0x11
        /*0026*/ 	.short	(.L_10 - .L_9)
	.align		4
.L_9:
        /*0028*/ 	.word	index@($__internal_0_$__cuda_sm10x_tcgen05_guardrail_trap_col_being_dealloced_not_returned_by_alloc)
        /*002c*/ 	.word	0x000008b0


	//----- nvinfo : EIATTR_FRAME_SIZE
	.align		4
.L_10:
        /*0030*/ 	.byte	0x04, 0x11
        /*0032*/ 	.short	(.L_12 - .L_11)
	.align		4
.L_11:
        /*0034*/ 	.word	index@(matmul_kernel)
        /*0038*/ 	.word	0x000008b0


	//----- nvinfo : EIATTR_MIN_STACK_SIZE
	.align		4
.L_12:
        /*003c*/ 	.byte	0x04, 0x12
        /*003e*/ 	.short	(.L_14 - .L_13)
	.align		4
.L_13:
        /*0040*/ 	.word	index@(matmul_kernel)
        /*0044*/ 	.word	0x000008b0
.L_14:


//--------------------- .nv.info.matmul_kernel    --------------------------
	.section	.nv.info.matmul_kernel,"",@"SHT_CUDA_INFO"
	.sectionflags	@""
	.align	4


	//----- nvinfo : EIATTR_CUDA_API_VERSION
	.align		4
        /*0000*/ 	.byte	0x04, 0x37
        /*0002*/ 	.short	(.L_16 - .L_15)
.L_15:
        /*0004*/ 	.word	0x00000081


	//----- nvinfo : EIATTR_KPARAM_INFO
	.align		4
.L_16:
        /*0008*/ 	.byte	0x04, 0x17
        /*000a*/ 	.short	(.L_18 - .L_17)
.L_17:
        /*000c*/ 	.word	0x00000000
        /*0010*/ 	.short	0x000d
        /*0012*/ 	.short	0x0048
        /*0014*/ 	.byte	0x00, 0xf4, 0x21, 0x00


	//----- nvinfo : EIATTR_KPARAM_INFO
	.align		4
.L_18:
        /*0018*/ 	.byte	0x04, 0x17
        /*001a*/ 	.short	(.L_20 - .L_19)
.L_19:
        /*001c*/ 	.word	0x00000000
        /*0020*/ 	.short	0x000c
        /*0022*/ 	.short	0x0040
        /*0024*/ 	.byte	0x00, 0xf4, 0x21, 0x00


	//----- nvinfo : EIATTR_KPARAM_INFO
	.align		4
.L_20:
        /*0028*/ 	.byte	0x04, 0x17
        /*002a*/ 	.short	(.L_22 - .L_21)
.L_21:
        /*002c*/ 	.word	0x00000000
        /*0030*/ 	.short	0x000b
        /*0032*/ 	.short	0x0038
        /*0034*/ 	.byte	0x00, 0xf0, 0x11, 0x00


	//----- nvinfo : EIATTR_KPARAM_INFO
	.align		4
.L_22:
        /*0038*/ 	.byte	0x04, 0x17
        /*003a*/ 	.short	(.L_24 - .L_23)
.L_23:
        /*003c*/ 	.word	0x00000000
        /*0040*/ 	.short	0x000a
        /*0042*/ 	.short	0x0034
        /*0044*/ 	.byte	0x00, 0xf0, 0x11, 0x00


	//----- nvinfo : EIATTR_KPARAM_INFO
	.align		4
.L_24:
        /*0048*/ 	.byte	0x04, 0x17
        /*004a*/ 	.short	(.L_26 - .L_25)
.L_25:
        /*004c*/ 	.word	0x00000000
        /*0050*/ 	.short	0x0009
        /*0052*/ 	.short	0x0030
        /*0054*/ 	.byte	0x00, 0xf0, 0x11, 0x00


	//----- nvinfo : EIATTR_KPARAM_INFO
	.align		4
.L_26:
        /*0058*/ 	.byte	0x04, 0x17
        /*005a*/ 	.short	(.L_28 - .L_27)
.L_27:
        /*005c*/ 	.word	0x00000000
        /*0060*/ 	.short	0x0008
        /*0062*/ 	.short	0x002c
        /*0064*/ 	.byte	0x00, 0xf0, 0x11, 0x00


	//----- nvinfo : EIATTR_KPARAM_INFO
	.align		4
.L_28:
        /*0068*/ 	.byte	0x04, 0x17
        /*006a*/ 	.short	(.L_30 - .L_29)
.L_29:
        /*006c*/ 	.word	0x00000000
        /*0070*/ 	.short	0x0007
        /*0072*/ 	.short	0x0028
        /*0074*/ 	.byte	0x00, 0xf0, 0x11, 0x00


	//----- nvinfo : EIATTR_KPARAM_INFO
	.align		4
.L_30:
        /*0078*/ 	.byte	0x04, 0x17
        /*007a*/ 	.short	(.L_32 - .L_31)
.L_31:
        /*007c*/ 	.word	0x00000000
        /*0080*/ 	.short	0x0006
        /*0082*/ 	.short	0x0024
        /*0084*/ 	.byte	0x00, 0xf0, 0x11, 0x00


	//----- nvinfo : EIATTR_KPARAM_INFO
	.align		4
.L_32:
        /*0088*/ 	.byte	0x04, 0x17
        /*008a*/ 	.short	(.L_34 - .L_33)
.L_33:
        /*008c*/ 	.word	0x00000000
        /*0090*/ 	.short	0x0005
        /*0092*/ 	.short	0x0020
        /*0094*/ 	.byte	0x00, 0xf0, 0x11, 0x00


	//----- nvinfo : EIATTR_KPARAM_INFO
	.align		4
.L_34:
        /*0098*/ 	.byte	0x04, 0x17
        /*009a*/ 	.short	(.L_36 - .L_35)
.L_35:
        /*009c*/ 	.word	0x00000000
        /*00a0*/ 	.short	0x0004
        /*00a2*/ 	.short	0x001c
        /*00a4*/ 	.byte	0x00, 0xf0, 0x11, 0x00


	//----- nvinfo : EIATTR_KPARAM_INFO
	.align		4
.L_36:
        /*00a8*/ 	.byte	0x04, 0x17
        /*00aa*/ 	.short	(.L_38 - .L_37)
.L_37:
        /*00ac*/ 	.word	0x00000000
        /*00b0*/ 	.short	0x0003
        /*00b2*/ 	.short	0x0018
        /*00b4*/ 	.byte	0x00, 0xf0, 0x11, 0x00


	//----- nvinfo : EIATTR_KPARAM_INFO
	.align		4
.L_38:
        /*00b8*/ 	.byte	0x04, 0x17
        /*00ba*/ 	.short	(.L_40 - .L_39)
.L_39:
        /*00bc*/ 	.word	0x00000000
        /*00c0*/ 	.short	0x0002
        /*00c2*/ 	.short	0x0010
        /*00c4*/ 	.byte	0x00, 0xf4, 0x21, 0x00


	//----- nvinfo : EIATTR_KPARAM_INFO
	.align		4
.L_40:
        /*00c8*/ 	.byte	0x04, 0x17
        /*00ca*/ 	.short	(.L_42 - .L_41)
.L_41:
        /*00cc*/ 	.word	0x00000000
        /*00d0*/ 	.short	0x0001
        /*00d2*/ 	.short	0x0008
        /*00d4*/ 	.byte	0x00, 0xf4, 0x21, 0x00


	//----- nvinfo : EIATTR_KPARAM_INFO
	.align		4
.L_42:
        /*00d8*/ 	.byte	0x04, 0x17
        /*00da*/ 	.short	(.L_44 - .L_43)
.L_43:
        /*00dc*/ 	.word	0x00000000
        /*00e0*/ 	.short	0x0000
        /*00e2*/ 	.short	0x0000
        /*00e4*/ 	.byte	0x00, 0xf4, 0x21, 0x00


	//----- nvinfo : EIATTR_AT_ENTRY_FRAGMENTS
	.align		4
.L_44:
        /*00e8*/ 	.byte	0x04, 0x4f
        /*00ea*/ 	.short	(.L_46 - .L_45)


	//   ....[0]....
.L_45:
        /*00ec*/ 	.word	0x00000004


	//----- nvinfo : EIATTR_RESERVED_SMEM_USED
	.align		4
.L_46:
        /*00f0*/ 	.byte	0x01, 0x41
	.zero		2


	//----- nvinfo : EIATTR_SPARSE_MMA_MASK
	.align		4
        /*00f4*/ 	.byte	0x03, 0x50
        /*00f6*/ 	.short	0x0000


	//----- nvinfo : EIATTR_TCGEN05_1CTA_USED
	.align		4
        /*00f8*/ 	.byte	0x01, 0x51
	.zero		2


	//----- nvinfo : EIATTR_MAXREG_COUNT
	.align		4
        /*00fc*/ 	.byte	0x03, 0x1b
        /*00fe*/ 	.short	0x00ff


	//----- nvinfo : EIATTR_NUM_BARRIERS
	.align		4
        /*0100*/ 	.byte	0x02, 0x4c
        /*0102*/ 	.byte	0x01
	.zero		1


	//----- nvinfo : EIATTR_ANNOTATIONS
	.align		4
        /*0104*/ 	.byte	0x04, 0x55
        /*0106*/ 	.short	(.L_48 - .L_47)


	//   ....[0]....
.L_47:
        /*0108*/ 	.word	0x00000001
        /*010c*/ 	.byte	0xc0, 0x03, 0x00, 0x00, 0x01, 0x00, 0x00, 0x00, 0xe0, 0x08, 0x00, 0x00, 0x01, 0x00, 0x00, 0x00
        /* <DEDUP_REMOVED lines=980> */
        /*3e5c*/ 	.byte	0xb0, 0xa8, 0x01, 0x00


	//----- nvinfo : EIATTR_INT_WARP_WIDE_INSTR_OFFSETS
	.align		4
.L_48:
        /*3e60*/ 	.byte	0x04, 0x31
        /*3e62*/ 	.short	(.L_50 - .L_49)


	//   ....[0]....
.L_49:
        /*3e64*/ 	.word	0x000048b0


	//   ....[1]....
        /*3e68*/ 	.word	0x000048e0


	//   ....[2]....
        /*3e6c*/ 	.word	0x0000ad70


	//   ....[3]....
        /*3e70*/ 	.word	0x0001adb0


	//   ....[4]....
        /*3e74*/ 	.word	0x0001ae00


	//----- nvinfo : EIATTR_COOP_GROUP_MASK_REGIDS
	.align		4
.L_50:
        /*3e78*/ 	.byte	0x04, 0x29
        /*3e7a*/ 	.short	(.L_52 - .L_51)


	//   ....[0]....
.L_51:
        /*3e7c*/ 	.word	0xffffffff


	//   ....[1]....
        /*3e80*/ 	.word	0xffffffff


	//   ....[2]....
        /*3e84*/ 	.word	0xffffffff


	//   ....[3]....
        /*3e88*/ 	.word	0xffffffff


	//----- nvinfo : EIATTR_COOP_GROUP_INSTR_OFFSETS
	.align		4
.L_52:
        /*3e8c*/ 	.byte	0x04, 0x28
        /*3e8e*/ 	.short	(.L_54 - .L_53)


	//   ....[0]....
.L_53:
        /*3e90*/ 	.word	0x00000070


	//   ....[1]....
        /*3e94*/ 	.word	0x00000330


	//   ....[2]....
        /*3e98*/ 	.word	0x0001ac40


	//   ....[3]....
        /*3e9c*/ 	.word	0x0001aeb0


	//----- nvinfo : EIATTR_VRC_CTA_INIT_COUNT
	.align		4
.L_54:
        /*3ea0*/ 	.byte	0x02, 0x4a
        /*3ea2*/ 	.byte	0x80
	.zero		1


	//----- nvinfo : EIATTR_MBARRIER_INSTR_OFFSETS
	.align		4
        /*3ea4*/ 	.byte	0x04, 0x39
        /*3ea6*/ 	.short	(.L_56 - .L_55)


	//   ....[0]....
.L_55:
        /*3ea8*/ 	.word	0x00004ad0
        /*3eac*/ 	.word	0x000000ff
        /*3eb0*/ 	.word	0x00000000
        /*3eb4*/ 	.short	0x0100
        /*3eb6*/ 	.byte	0x06
	.zero		1


	//   ....[1]....
        /*3eb8*/ 	.word	0x0000ada0
        /*3ebc*/ 	.word	0x000000ff
        /*3ec0*/ 	.word	0x00008008
        /*3ec4*/ 	.short	0x0100
        /*3ec6*/ 	.byte	0x09
	.zero		1


	//   ....[2]....
        /*3ec8*/ 	.word	0x00015700
        /*3ecc*/ 	.word	0x000000ff
        /*3ed0*/ 	.word	0x00000000
        /*3ed4*/ 	.short	0x010a
        /*3ed6*/ 	.byte	0x06
	.zero		1


	//   ....[3]....
        /*3ed8*/ 	.word	0x00019020
        /*3edc*/ 	.word	0x000000ff
        /*3ee0*/ 	.word	0x00000000
        /*3ee4*/ 	.short	0x010a
        /*3ee6*/ 	.byte	0x06
	.zero		1


	//   ....[4]....
        /*3ee8*/ 	.word	0x000190d0
        /*3eec*/ 	.word	0x000000ff
        /*3ef0*/ 	.word	0x00008000
        /*3ef4*/ 	.short	0x0108
        /*3ef6*/ 	.byte	0x09
	.zero		1


	//   ....[5]....
        /*3ef8*/ 	.word	0x00019170
        /*3efc*/ 	.word	0x000000ff
        /*3f00*/ 	.word	0x00008008
        /*3f04*/ 	.short	0x0108
        /*3f06*/ 	.byte	0x09
	.zero		1


	//   ....[6]....
        /*3f08*/ 	.word	0x0001aed0
        /*3f0c*/ 	.word	0x000000ff
        /*3f10*/ 	.word	0x00000000
        /*3f14*/ 	.short	0x010a
        /*3f16*/ 	.byte	0x06
	.zero		1


	//   ....[7]....
        /*3f18*/ 	.word	0x0001af00
        /*3f1c*/ 	.word	0x000000ff
        /*3f20*/ 	.word	0x00000000
        /*3f24*/ 	.short	0x010a
        /*3f26*/ 	.byte	0x06
	.zero		1


	//----- nvinfo : EIATTR_NUM_MBARRIERS
	.align		4
.L_56:
        /*3f28*/ 	.byte	0x03, 0x38
        /*3f2a*/ 	.short	0x0002


	//----- nvinfo : EIATTR_EXIT_INSTR_OFFSETS
	.align		4
        /*3f2c*/ 	.byte	0x04, 0x1c
        /*3f2e*/ 	.short	(.L_58 - .L_57)


	//   ....[0]....
.L_57:
        /*3f30*/ 	.word	0x0001aec0


	//----- nvinfo : EIATTR_REQNTID
	.align		4
.L_58:
        /*3f34*/ 	.byte	0x04, 0x10
        /*3f36*/ 	.short	(.L_60 - .L_59)
.L_59:
        /*3f38*/ 	.word	0x00000080
        /*3f3c*/ 	.word	0x00000001
        /*3f40*/ 	.word	0x00000001


	//----- nvinfo : EIATTR_CRS_STACK_SIZE
	.align		4
.L_60:
        /*3f44*/ 	.byte	0x04, 0x1e
        /*3f46*/ 	.short	(.L_62 - .L_61)
.L_61:
        /*3f48*/ 	.word	0x00000000


	//----- nvinfo : EIATTR_CBANK_PARAM_SIZE
	.align		4
.L_62:
        /*3f4c*/ 	.byte	0x03, 0x19
        /*3f4e*/ 	.short	0x0050


	//----- nvinfo : EIATTR_PARAM_CBANK
	.align		4
        /*3f50*/ 	.byte	0x04, 0x0a
        /*3f52*/ 	.short	(.L_64 - .L_63)
	.align		4
.L_63:
        /*3f54*/ 	.word	index@(.nv.constant0.matmul_kernel)
        /*3f58*/ 	.short	0x0380
        /*3f5a*/ 	.short	0x0050


	//----- nvinfo : EIATTR_SW_WAR
	.align		4
.L_64:
        /*3f5c*/ 	.byte	0x04, 0x36
        /*3f5e*/ 	.short	(.L_66 - .L_65)
.L_65:
        /*3f60*/ 	.word	0x00000008
.L_66:


//--------------------- .nv.compat                --------------------------
	.section	.nv.compat,"",@"SHT_CUDA_COMPAT_INFO"
	.align	4
        /*0000*/ 	.byte	0x02, 0x02, 0x02, 0x00, 0x02, 0x05, 0x05, 0x00, 0x02, 0x03, 0x00, 0x00, 0x02, 0x06, 0x01, 0x00


//--------------------- .nv.callgraph             --------------------------
	.section	.nv.callgraph,"",@"SHT_CUDA_CALLGRAPH"
	.align	4
	.sectionentsize	8
	.align		4
        /*0000*/ 	.word	0x00000000
	.align		4
        /*0004*/ 	.word	0xffffffff
	.align		4
        /*0008*/ 	.word	0x00000000
	.align		4
        /*000c*/ 	.word	0xfffffffe
	.align		4
        /*0010*/ 	.word	0x00000000
	.align		4
        /*0014*/ 	.word	0xfffffffd
	.align		4
        /*0018*/ 	.word	0x00000000
	.align		4
        /*001c*/ 	.word	0xfffffffc


//--------------------- .text.matmul_kernel       --------------------------
	.section	.text.matmul_kernel,"ax",@progbits
	.align	128
        .global         matmul_kernel
        .type           matmul_kernel,@function
        .size           matmul_kernel,(.L_x_21 - matmul_kernel)
        .other          matmul_kernel,@"STO_CUDA_ENTRY STV_DEFAULT"
matmul_kernel:
.text.matmul_kernel:
[----:B------:R-:W0:Y:S01]  /*0000*/  LDC R1, c[0x0][0x37c] ;  /* 0x0000df00ff017b82 */ /* 0x000e220000000800 */
[----:B------:R-:W1:Y:S01]  /*0010*/  S2R R0, SR_TID.X ;  /* 0x0000000000007919 */ /* 0x000e620000002100 */
[----:B0-----:R-:W-:Y:S01]  /*0020*/  VIADD R1, R1, 0xfffff750 ;  /* 0xfffff75001017836 */ /* 0x001fe20000000000 */
[----:B-1----:R-:W-:-:S13]  /*0030*/  ISETP.GE.U32.AND P0, PT, R0, 0x20, PT ;  /* 0x000000200000780c */ /* 0x002fda0003f06070 */
[----:B------:R-:W-:Y:S02]  /*0040*/  VOTEU.ANY UP0, P0 ;  /* 0x0000000000ff7886 */ /* 0x000fe40000000100 */
[----:B------:R-:W-:Y:S05]  /*0050*/  BRA.U UP0, `(.L_x_0) ;  /* 0x0000000100b87547 */ /* 0x000fea000b800000 */
[----:B------:R-:W0:Y:S01]  /*0060*/  S2UR UR6, SR_CgaCtaId ;  /* 0x00000000000679c3 */ /* 0x000e220000008800 */
[----:B------:R-:W-:Y:S01]  /*0070*/  NOP ;  /* 0x0000000000007918 */ /* 0x000fe20000000000 */
[----:B------:R-:W-:Y:S02]  /*0080*/  UMOV UR4, 0x40 ;  /* 0x0000004000047882 */ /* 0x000fe40000000000 */
[----:B0-----:R-:W-:-:S09]  /*0090*/  ULEA UR4, UR6, UR4, 0x18 ;  /* 0x0000000406047291 */ /* 0x001fd2000f8ec0ff */
[----:B------:R-:W0:Y:S01]  /*00a0*/  LDS.U8 R0, [UR4] ;  /* 0x00000004ff007984 */ /* 0x000e220008000000 */
[----:B------:R-:W-:Y:S02]  /*00b0*/  UMOV UR4, 0x400 ;  /* 0x0000040000047882 */ /* 0x000fe40000000000 */
[----:B------:R-:W-:Y:S01]  /*00c0*/  ULEA UR4, UR6, UR4, 0x18 ;  /* 0x0000000406047291 */ /* 0x000fe2000f8ec0ff */
[----:B0-----:R-:W-:-:S13]  /*00d0*/  ISETP.NE.AND P0, PT, R0, RZ, PT ;  /* 0x000000ff0000720c */ /* 0x001fda0003f05270 */
[----:B------:R-:W-:Y:S05]  /*00e0*/  @P0 BRA `(.L_x_1) ;  /* 0x00000000007c0947 */ /* 0x000fea0003800000 */
[----:B------:R-:W-:-:S13]  /*00f0*/  ELECT P0, URZ, PT ;  /* 0x0000000000ff782f */ /* 0x000fda0003800000 */
[----:B------:R-:W-:Y:S05]  /*0100*/  @!P0 BRA `(.L_x_2) ;  /* 0x0000000000848947 */ /* 0x000fea0003800000 */
[----:B------:R-:W-:Y:S01]  /*0110*/  UMOV UR5, 0x4 ;  /* 0x0000000400057882 */ /* 0x000fe20000000000 */
[----:B------:R-:W-:Y:S02]  /*0120*/  IMAD.MOV.U32 R4, RZ, RZ, 0x1 ;  /* 0x00000001ff047424 */ /* 0x000fe400078e00ff */
[----:B------:R-:W-:Y:S02]  /*0130*/  IMAD.MOV.U32 R5, RZ, RZ, 0xf ;  /* 0x0000000fff057424 */ /* 0x000fe400078e00ff */
[----:B------:R-:W-:Y:S04]  /*0140*/  DEPBAR.LE SB0, 0x36 ;  /* 0x00008d800000791a */ /* 0x000fe80000000000 */
[----:B------:R-:W0:Y:S02]  /*0150*/  UTCATOMSWS.FIND_AND_SET.ALIGN UP1, UR5, UR5 ;  /* 0x00000005000575e3 */ /* 0x000e240008020800 */
[----:B0-----:R-:W-:-:S04]  /*0160*/  PLOP3.LUT P0, PT, PT, PT, UP1, 0x80, 0x8 ;  /* 0x000000000008781c */ /* 0x001fc80003f0f018 */
[----:B------:R-:W-:-:S04]  /*0170*/  SEL R0, RZ, 0xffffffff, !P0 ;  /* 0xffffffffff007807 */ /* 0x000fc80004000000 */
[----:B------:R-:W-:Y:S01]  /*0180*/  ISETP.NE.AND P0, PT, R0, RZ, PT ;  /* 0x000000ff0000720c */ /* 0x000fe20003f05270 */
[----:B------:R-:W-:-:S12]  /*0190*/  IMAD.U32 R0, RZ, RZ, UR5 ;  /* 0x00000005ff007e24 */ /* 0x000fd8000f8e00ff */
[----:B------:R-:W-:Y:S05]  /*01a0*/  @P0 BRA `(.L_x_3) ;  /* 0x0000000000240947 */ /* 0x000fea0003800000 */
.L_x_4:
[----:B------:R-:W-:Y:S05]  /*01b0*/  NANOSLEEP 0x64 ;  /* 0x000000640000795d */ /* 0x000fea0003800000 */
[----:B------:R-:W-:-:S05]  /*01c0*/  UMOV UR5, 0x4 ;  /* 0x0000000400057882 */ /* 0x000fca0000000000 */
[----:B------:R-:W-:Y:S04]  /*01d0*/  DEPBAR.LE SB0, 0x36 ;  /* 0x00008d800000791a */ /* 0x000fe80000000000 */
[----:B------:R-:W0:Y:S02]  /*01e0*/  UTCATOMSWS.FIND_AND_SET.ALIGN UP1, UR5, UR5 ;  /* 0x00000005000575e3 */ /* 0x000e240008020800 */
[----:B0-----:R-:W-:-:S04]  /*01f0*/  PLOP3.LUT P0, PT, PT, PT, UP1, 0x80, 0x8 ;  /* 0x000000000008781c */ /* 0x001fc80003f0f018 */
[----:B------:R-:W-:-:S04]  /*0200*/  SEL R0, RZ, 0xffffffff, !P0 ;  /* 0xffffffffff007807 */ /* 0x000fc80004000000 */
[----:B------:R-:W-:Y:S01]  /*0210*/  ISETP.NE.AND P0, PT, R0, RZ, PT ;  /* 0x000000ff0000720c */ /* 0x000fe20003f05270 */
[----:B------:R-:W-:-:S12]  /*0220*/  IMAD.U32 R0, RZ, RZ, UR5 ;  /* 0x00000005ff007e24 */ /* 0x000fd8000f8e00ff */
[----:B------:R-:W-:Y:S05]  /*0230*/  @!P0 BRA `(.L_x_4) ;  /* 0xfffffffc00dc8947 */ /* 0x000fea000383ffff */
.L_x_3:
[C---:B------:R-:W-:Y:S01]  /*0240*/  VIADD R3, R0.reuse, 0x10 ;  /* 0x0000001000037836 */ /* 0x040fe20000000000 */
[----:B------:R-:W-:Y:S01]  /*0250*/  UMOV UR5, 0x50 ;  /* 0x0000005000057882 */ /* 0x000fe20000000000 */
[----:B------:R-:W-:Y:S01]  /*0260*/  SHF.L.U32 R2, R5, R0, RZ ;  /* 0x0000000005027219 */ /* 0x000fe200000006ff */
[----:B------:R-:W-:Y:S01]  /*0270*/  ULEA UR5, UR6, UR5, 0x18 ;  /* 0x0000000506057291 */ /* 0x000fe2000f8ec0ff */
[----:B------:R-:W-:Y:S01]  /*0280*/  IMAD.SHL.U32 R0, R0, 0x20, RZ ;  /* 0x0000002000007824 */ /* 0x000fe200078e00ff */
[----:B------:R-:W-:-:S04]  /*0290*/  SHF.L.U32 R3, R4, R3, RZ ;  /* 0x0000000304037219 */ /* 0x000fc800000006ff */
[----:B------:R-:W-:-:S05]  /*02a0*/  LOP3.LUT R2, R3, R2, RZ, 0xfc, !PT ;  /* 0x0000000203027212 */ /* 0x000fca00078efcff */
[----:B------:R0:W-:Y:S04]  /*02b0*/  ATOMS.OR RZ, [UR5], R2 ;  /* 0x00000002ffff798c */ /* 0x0001e8000b000005 */
[----:B------:R0:W-:Y:S01]  /*02c0*/  STS [UR4], R0 ;  /* 0x00000000ff007988 */ /* 0x0001e20008000804 */
[----:B------:R-:W-:Y:S05]  /*02d0*/  BRA `(.L_x_2) ;  /* 0x0000000000107947 */ /* 0x000fea0003800000 */
.L_x_1:
[----:B------:R-:W-:Y:S01]  /*02e0*/  IMAD.MOV.U32 R0, RZ, RZ, -0x1 ;  /* 0xffffffffff007424 */ /* 0x000fe200078e00ff */
[----:B------:R-:W-:-:S04]  /*02f0*/  MOV R2, 0x320 ;  /* 0x0000032000027802 */ /* 0x000fc80000000f00 */
[----:B------:R0:W-:Y:S03]  /*0300*/  STS [UR4], R0 ;  /* 0x00000000ff007988 */ /* 0x0001e60008000804 */
[----:B0-----:R-:W-:Y:S05]  /*0310*/  CALL.REL.NOINC `($__internal_1_$__cuda_sm10x_tcgen05_guardrail_trap_phase_invalid_during_alloc) ;  /* 0x000001ac00107944 */ /* 0x001fea0003c00000 */
.L_x_2:
[----:B------:R-:W-:Y:S05]  /*0320*/  WARPSYNC.ALL ;  /* 0x0000000000007948 */ /* 0x000fea0003800000 */
[----:B------:R-:W-:Y:S01]  /*0330*/  NOP ;  /* 0x0000000000007918 */ /* 0x000fe20000000000 */
.L_x_0:
[----:B0-----:R-:W0:Y:S01]  /*0340*/  LDC.64 R2, c[0x0][0x398] ;  /* 0x0000e600ff027b82 */ /* 0x001e220000000a00 */
[----:B------:R-:W1:Y:S01]  /*0350*/  S2R R7, SR_CTAID.X ;  /* 0x0000000000077919 */ /* 0x000e620000002500 */
[----:B------:R-:W-:Y:S01]  /*0360*/  UMOV UR9, 0x400 ;  /* 0x0000040000097882 */ /* 0x000fe20000000000 */
[----:B------:R-:W2:Y:S01]  /*0370*/  LDCU UR5, c[0x0][0x3a4] ;  /* 0x00007480ff0577ac */ /* 0x000ea20008000800 */
[----:B------:R-:W3:Y:S04]  /*0380*/  LDCU.128 UR12, c[0x0][0x380] ;  /* 0x00007000ff0c77ac */ /* 0x000ee80008000c00 */
[----:B------:R-:W4:Y:S01]  /*0390*/  S2UR UR4, SR_CgaCtaId ;  /* 0x00000000000479c3 */ /* 0x000f220000008800 */
[----:B0-----:R-:W-:Y:S01]  /*03a0*/  VIADD R0, R3, 0x3f ;  /* 0x0000003f03007836 */ /* 0x001fe20000000000 */
[----:B------:R-:W-:Y:S01]  /*03b0*/  IABS R14, R3 ;  /* 0x00000003000e7213 */ /* 0x000fe20000000000 */
[----:B------:R0:W-:Y:S01]  /*03c0*/  STL [R1+0x7d4], R3 ;  /* 0x0007d40301007387 */ /* 0x0001e20000100800 */
[----:B------:R-:W-:-:S02]  /*03d0*/  IABS R68, R2 ;  /* 0x0000000200447213 */ /* 0x000fc40000000000 */
[----:B------:R-:W-:Y:S01]  /*03e0*/  SHF.R.S32.HI R5, RZ, 0x1f, R0 ;  /* 0x0000001fff057819 */ /* 0x000fe20000011400 */
[----:B----4-:R-:W-:-:S03]  /*03f0*/  ULEA UR9, UR4, UR9, 0x18 ;  /* 0x0000000904097291 */ /* 0x010fc6000f8ec0ff */
[----:B------:R-:W-:Y:S02]  /*0400*/  LEA.HI R5, R5, R0, RZ, 0x6 ;  /* 0x0000000005057211 */ /* 0x000fe400078f30ff */
[----:B-1----:R-:W-:Y:S02]  /*0410*/  IABS R10, R7 ;  /* 0x00000007000a7213 */ /* 0x002fe40000000000 */
[----:B------:R-:W-:-:S04]  /*0420*/  SHF.R.S32.HI R6, RZ, 0x6, R5 ;  /* 0x00000006ff067819 */ /* 0x000fc80000011405 */
[-C--:B------:R-:W-:Y:S02]  /*0430*/  IABS R9, R6.reuse ;  /* 0x0000000600097213 */ /* 0x080fe40000000000 */
[----:B------:R-:W-:Y:S02]  /*0440*/  IABS R12, R6 ;  /* 0x00000006000c7213 */ /* 0x000fe40000000000 */
[----:B------:R-:W1:Y:S08]  /*0450*/  I2F.RP R0, R9 ;  /* 0x0000000900007306 */ /* 0x000e700000209400 */
[----:B-1----:R-:W1:Y:S02]  /*0460*/  MUFU.RCP R0, R0 ;  /* 0x0000000000007308 */ /* 0x002e640000001000 */
[----:B-1----:R-:W-:-:S02]  /*0470*/  VIADD R4, R0, 0xffffffe ;  /* 0x0ffffffe00047836 */ /* 0x002fc40000000000 */
[----:B------:R-:W-:-:S04]  /*0480*/  IMAD.MOV R0, RZ, RZ, -R12 ;  /* 0x000000ffff007224 */ /* 0x000fc800078e0a0c */
[----:B------:R1:W4:Y:S02]  /*0490*/  F2I.FTZ.U32.TRUNC.NTZ R5, R4 ;  /* 0x0000000400057305 */ /* 0x000324000021f000 */
[----:B-1----:R-:W-:Y:S02]  /*04a0*/  IMAD.MOV.U32 R4, RZ, RZ, RZ ;  /* 0x000000ffff047224 */ /* 0x002fe400078e00ff */
[----:B----4-:R-:W-:-:S04]  /*04b0*/  IMAD.MOV R8, RZ, RZ, -R5 ;  /* 0x000000ffff087224 */ /* 0x010fc800078e0a05 */
[----:B------:R-:W-:Y:S02]  /*04c0*/  IMAD R11, R8, R9, RZ ;  /* 0x00000009080b7224 */ /* 0x000fe400078e02ff */
[----:B------:R-:W-:Y:S02]  /*04d0*/  IMAD.MOV.U32 R8, RZ, RZ, R10 ;  /* 0x000000ffff087224 */ /* 0x000fe400078e000a */
[----:B------:R-:W-:-:S06]  /*04e0*/  IMAD.HI.U32 R5, R5, R11, R4 ;  /* 0x0000000b05057227 */ /* 0x000fcc00078e0004 */
[----:B------:R-:W-:-:S04]  /*04f0*/  IMAD.HI.U32 R5, R5, R8, RZ ;  /* 0x0000000805057227 */ /* 0x000fc800078e00ff */
[----:B------:R-:W-:Y:S01]  /*0500*/  IMAD R0, R5, R0, R8 ;  /* 0x0000000005007224 */ /* 0x000fe200078e0208 */
[----:B------:R-:W-:Y:S04]  /*0510*/  BAR.SYNC.DEFER_BLOCKING 0x0 ;  /* 0x0000000000007b1d */ /* 0x000fe80000010000 */
[----:B------:R-:W-:-:S13]  /*0520*/  ISETP.GT.U32.AND P1, PT, R9, R0, PT ;  /* 0x000000000900720c */ /* 0x000fda0003f24070 */
[----:B------:R-:W-:Y:S02]  /*0530*/  @!P1 IMAD.IADD R0, R0, 0x1, -R9 ;  /* 0x0000000100009824 */ /* 0x000fe400078e0a09 */
[----:B------:R-:W-:Y:S01]  /*0540*/  @!P1 VIADD R5, R5, 0x1 ;  /* 0x0000000105059836 */ /* 0x000fe20000000000 */
[----:B------:R-:W-:Y:S02]  /*0550*/  ISETP.NE.AND P1, PT, R6, RZ, PT ;  /* 0x000000ff0600720c */ /* 0x000fe40003f25270 */
[----:B------:R-:W-:Y:S02]  /*0560*/  ISETP.GE.U32.AND P0, PT, R0, R9, PT ;  /* 0x000000090000720c */ /* 0x000fe40003f06070 */
[----:B------:R-:W-:-:S04]  /*0570*/  LOP3.LUT R0, R7, R6, RZ, 0x3c, !PT ;  /* 0x0000000607007212 */ /* 0x000fc800078e3cff */
[----:B------:R-:W-:Y:S01]  /*0580*/  ISETP.GE.AND P2, PT, R0, RZ, PT ;  /* 0x000000ff0000720c */ /* 0x000fe20003f46270 */
[----:B------:R-:W-:-:S06]  /*0590*/  VIADD R0, R2, 0x7f ;  /* 0x0000007f02007836 */ /* 0x000fcc0000000000 */
[----:B------:R-:W-:-:S04]  /*05a0*/  @P0 VIADD R5, R5, 0x1 ;  /* 0x0000000105050836 */ /* 0x000fc80000000000 */
[----:B------:R-:W-:Y:S01]  /*05b0*/  IMAD.MOV.U32 R11, RZ, RZ, R5 ;  /* 0x000000ffff0b7224 */ /* 0x000fe200078e0005 */
[----:B------:R-:W-:-:S03]  /*05c0*/  SHF.R.S32.HI R5, RZ, 0x1f, R0 ;  /* 0x0000001fff057819 */ /* 0x000fc60000011400 */
[----:B------:R-:W-:Y:S01]  /*05d0*/  @!P2 IMAD.MOV R11, RZ, RZ, -R11 ;  /* 0x000000ffff0ba224 */ /* 0x000fe200078e0a0b */
[----:B------:R-:W-:Y:S02]  /*05e0*/  LEA.HI R5, R5, R0, RZ, 0x7 ;  /* 0x0000000005057211 */ /* 0x000fe400078f38ff */
[----:B------:R-:W-:-:S04]  /*05f0*/  @!P1 LOP3.LUT R11, RZ, R6, RZ, 0x33, !PT ;  /* 0x00000006ff0b9212 */ /* 0x000fc800078e33ff */
[----:B------:R-:W-:Y:S01]  /*0600*/  LEA.HI.SX32 R5, R5, -R11, 0x19 ;  /* 0x8000000b05057211 */ /* 0x000fe200078fcaff */
[----:B------:R-:W-:-:S03]  /*0610*/  IMAD.MOV R8, RZ, RZ, -R11 ;  /* 0x000000ffff087224 */ /* 0x000fc600078e0a0b */
[----:B------:R-:W-:Y:S01]  /*0620*/  VIMNMX R13, PT, PT, R5, 0x1, PT ;  /* 0x00000001050d7848 */ /* 0x000fe20003fe0100 */
[----:B------:R-:W-:Y:S02]  /*0630*/  IMAD R12, R6, R8, R7 ;  /* 0x00000008060c7224 */ /* 0x000fe400078e0207 */
[----:B------:R-:W1:Y:S01]  /*0640*/  I2F.RP R6, R68 ;  /* 0x0000004400067306 */ /* 0x000e620000209400 */
[-C--:B------:R-:W-:Y:S02]  /*0650*/  IABS R9, R13.reuse ;  /* 0x0000000d00097213 */ /* 0x080fe40000000000 */
[----:B------:R-:W-:-:S05]  /*0660*/  IABS R8, R13 ;  /* 0x0000000d00087213 */ /* 0x000fca0000000000 */
[----:B------:R-:W4:Y:S08]  /*0670*/  I2F.RP R0, R9 ;  /* 0x0000000900007306 */ /* 0x000f300000209400 */
[----:B-1----:R-:W-:Y:S08]  /*0680*/  MUFU.RCP R6, R6 ;  /* 0x0000000600067308 */ /* 0x002ff00000001000 */
[----:B----4-:R-:W1:Y:S02]  /*0690*/  MUFU.RCP R0, R0 ;  /* 0x0000000000007308 */ /* 0x010e640000001000 */
[----:B-1----:R-:W-:Y:S01]  /*06a0*/  VIADD R4, R0, 0xffffffe ;  /* 0x0ffffffe00047836 */ /* 0x002fe20000000000 */
[----:B------:R-:W-:-:S05]  /*06b0*/  IABS R0, R12 ;  /* 0x0000000c00007213 */ /* 0x000fca0000000000 */
[----:B------:R1:W4:Y:S02]  /*06c0*/  F2I.FTZ.U32.TRUNC.NTZ R5, R4 ;  /* 0x0000000400057305 */ /* 0x000324000021f000 */
[----:B-1----:R-:W-:Y:S02]  /*06d0*/  IMAD.MOV.U32 R4, RZ, RZ, RZ ;  /* 0x000000ffff047224 */ /* 0x002fe400078e00ff */
[----:B----4-:R-:W-:-:S04]  /*06e0*/  IMAD.MOV R10, RZ, RZ, -R5 ;  /* 0x000000ffff0a7224 */ /* 0x010fc800078e0a05 */
[----:B------:R-:W-:-:S04]  /*06f0*/  IMAD R7, R10, R9, RZ ;  /* 0x000000090a077224 */ /* 0x000fc800078e02ff */
[----:B------:R-:W-:-:S04]  /*0700*/  IMAD.HI.U32 R4, R5, R7, R4 ;  /* 0x0000000705047227 */ /* 0x000fc800078e0004 */
[----:B------:R-:W-:Y:S02]  /*0710*/  IMAD.MOV.U32 R5, RZ, RZ, R0 ;  /* 0x000000ffff057224 */ /* 0x000fe400078e0000 */
[----:B------:R-:W-:Y:S02]  /*0720*/  IMAD.MOV.U32 R7, RZ, RZ, R14 ;  /* 0x000000ffff077224 */ /* 0x000fe400078e000e */
[----:B------:R-:W-:Y:S02]  /*0730*/  IMAD.MOV R0, RZ, RZ, -R8 ;  /* 0x000000ffff007224 */ /* 0x000fe400078e0a08 */
[----:B------:R-:W-:Y:S01]  /*0740*/  IMAD.HI.U32 R4, R4, R5, RZ ;  /* 0x0000000504047227 */ /* 0x000fe200078e00ff */
[----:B------:R-:W1:Y:S03]  /*0750*/  I2F.RP R10, R7 ;  /* 0x00000007000a7306 */ /* 0x000e660000209400 */
[----:B------:R-:W-:-:S02]  /*0760*/  IMAD R0, R4, R0, R5 ;  /* 0x0000000004007224 */ /* 0x000fc400078e0205 */
[----:B------:R-:W-:-:S03]  /*0770*/  VIADD R5, R6, 0xffffffe ;  /* 0x0ffffffe06057836 */ /* 0x000fc60000000000 */
[----:B------:R-:W-:-:S03]  /*0780*/  ISETP.GT.U32.AND P1, PT, R9, R0, PT ;  /* 0x000000000900720c */ /* 0x000fc60003f24070 */
[----:B------:R-:W4:Y:S08]  /*0790*/  F2I.FTZ.U32.TRUNC.NTZ R5, R5 ;  /* 0x0000000500057305 */ /* 0x000f30000021f000 */
[----:B-1----:R-:W1:Y:S02]  /*07a0*/  MUFU.RCP R10, R10 ;  /* 0x0000000a000a7308 */ /* 0x002e640000001000 */
[----:B------:R-:W-:-:S02]  /*07b0*/  @!P1 IMAD.IADD R0, R0, 0x1, -R9 ;  /* 0x0000000100009824 */ /* 0x000fc400078e0a09 */
[----:B------:R-:W-:Y:S01]  /*07c0*/  @!P1 VIADD R4, R4, 0x1 ;  /* 0x0000000104049836 */ /* 0x000fe20000000000 */
[----:B------:R-:W-:Y:S02]  /*07d0*/  ISETP.NE.AND P1, PT, R13, RZ, PT ;  /* 0x000000ff0d00720c */ /* 0x000fe40003f25270 */
[----:B------:R-:W-:Y:S01]  /*07e0*/  ISETP.GE.U32.AND P0, PT, R0, R9, PT ;  /* 0x000000090000720c */ /* 0x000fe20003f06070 */
[----:B----4-:R-:W-:Y:S01]  /*07f0*/  IMAD.MOV R71, RZ, RZ, -R5 ;  /* 0x000000ffff477224 */ /* 0x010fe200078e0a05 */
[----:B------:R-:W-:-:S03]  /*0800*/  LOP3.LUT R0, R12, R13, RZ, 0x3c, !PT ;  /* 0x0000000d0c007212 */ /* 0x000fc600078e3cff */
[----:B------:R-:W-:Y:S01]  /*0810*/  IMAD R71, R71, R68, RZ ;  /* 0x0000004447477224 */ /* 0x000fe200078e02ff */
[----:B------:R-:W-:Y:S01]  /*0820*/  ISETP.GE.AND P2, PT, R0, RZ, PT ;  /* 0x000000ff0000720c */ /* 0x000fe20003f46270 */
[----:B-1----:R-:W-:-:S06]  /*0830*/  VIADD R8, R10, 0xffffffe ;  /* 0x0ffffffe0a087836 */ /* 0x002fcc0000000000 */
[----:B------:R-:W-:Y:S01]  /*0840*/  @P0 VIADD R4, R4, 0x1 ;  /* 0x0000000104040836 */ /* 0x000fe20000000000 */
[----:B------:R1:W4:Y:S05]  /*0850*/  F2I.FTZ.U32.TRUNC.NTZ R9, R8 ;  /* 0x0000000800097305 */ /* 0x00032a000021f000 */
[----:B------:R-:W-:Y:S01]  /*0860*/  @!P2 IMAD.MOV R4, RZ, RZ, -R4 ;  /* 0x000000ffff04a224 */ /* 0x000fe200078e0a04 */
[----:B------:R-:W-:Y:S01]  /*0870*/  @!P1 LOP3.LUT R4, RZ, R13, RZ, 0x33, !PT ;  /* 0x0000000dff049212 */ /* 0x000fe200078e33ff */
[----:B-1----:R-:W-:-:S04]  /*0880*/  IMAD.MOV.U32 R8, RZ, RZ, RZ ;  /* 0x000000ffff087224 */ /* 0x002fc800078e00ff */
[----:B------:R-:W-:Y:S02]  /*0890*/  IMAD.SHL.U32 R15, R4, 0x40, RZ ;  /* 0x00000040040f7824 */ /* 0x000fe400078e00ff */
[----:B------:R-:W-:Y:S02]  /*08a0*/  IMAD.MOV R0, RZ, RZ, -R4 ;  /* 0x000000ffff007224 */ /* 0x000fe400078e0a04 */
[----:B----4-:R-:W-:Y:S01]  /*08b0*/  IMAD.MOV R6, RZ, RZ, -R9 ;  /* 0x000000ffff067224 */ /* 0x010fe200078e0a09 */
[----:B------:R-:W-:Y:S01]  /*08c0*/  IABS R70, R15 ;  /* 0x0000000f00467213 */ /* 0x000fe20000000000 */
[----:B------:R-:W-:Y:S01]  /*08d0*/  IMAD.MOV.U32 R4, RZ, RZ, RZ ;  /* 0x000000ffff047224 */ /* 0x000fe200078e00ff */
[----:B------:R-:W-:Y:S01]  /*08e0*/  STL [R1+0xb8], R15 ;  /* 0x0000b80f01007387 */ /* 0x000fe20000100800 */
[----:B------:R-:W-:Y:S02]  /*08f0*/  VIADD R16, R15, 0x1 ;  /* 0x000000010f107836 */ /* 0x000fe40000000000 */
[----:B------:R-:W-:-:S02]  /*0900*/  IMAD R69, R6, R7, RZ ;  /* 0x0000000706457224 */ /* 0x000fc400078e02ff */
[----:B------:R-:W-:Y:S01]  /*0910*/  IMAD.HI.U32 R71, R5, R71, R4 ;  /* 0x0000004705477227 */ /* 0x000fe200078e0004 */
[----:B------:R-:W-:Y:S01]  /*0920*/  IABS R4, R16 ;  /* 0x0000001000047213 */ /* 0x000fe20000000000 */
[----:B------:R-:W-:Y:S02]  /*0930*/  STL [R1+0x6e0], R16 ;  /* 0x0006e01001007387 */ /* 0x000fe40000100800 */
[----:B------:R-:W-:-:S04]  /*0940*/  IMAD.HI.U32 R69, R9, R69, R8 ;  /* 0x0000004509457227 */ /* 0x000fc800078e0008 */
[C---:B0-----:R-:W-:Y:S02]  /*0950*/  VIADD R3, R15.reuse, 0x2 ;  /* 0x000000020f037836 */ /* 0x041fe40000000000 */
[----:B------:R-:W-:Y:S02]  /*0960*/  VIADD R6, R15, 0x3 ;  /* 0x000000030f067836 */ /* 0x000fe40000000000 */
[----:B------:R-:W-:Y:S01]  /*0970*/  IMAD.MOV.U32 R8, RZ, RZ, R4 ;  /* 0x000000ffff087224 */ /* 0x000fe200078e0004 */
[----:B------:R0:W-:Y:S01]  /*0980*/  STL [R1+0x6dc], R3 ;  /* 0x0006dc0301007387 */ /* 0x0001e20000100800 */
[----:B------:R-:W-:Y:S01]  /*0990*/  IABS R66, R3 ;  /* 0x0000000300427213 */ /* 0x000fe20000000000 */
[----:B------:R-:W-:Y:S01]  /*09a0*/  IMAD.HI.U32 R4, R69, R70, RZ ;  /* 0x0000004645047227 */ /* 0x000fe200078e00ff */
[----:B------:R-:W-:Y:S01]  /*09b0*/  IABS R10, R6 ;  /* 0x00000006000a7213 */ /* 0x000fe20000000000 */
[----:B------:R1:W-:Y:S02]  /*09c0*/  STL [R1+0x6d8], R6 ;  /* 0x0006d80601007387 */ /* 0x0003e40000100800 */
[----:B------:R-:W-:-:S02]  /*09d0*/  VIADD R9, R15, 0x5 ;  /* 0x000000050f097836 */ /* 0x000fc40000000000 */
[----:B------:R-:W-:-:S04]  /*09e0*/  IMAD.HI.U32 R5, R69, R8, RZ ;  /* 0x0000000845057227 */ /* 0x000fc800078e00ff */
[----:B0-----:R-:W-:Y:S02]  /*09f0*/  VIADD R3, R15, 0x4 ;  /* 0x000000040f037836 */ /* 0x001fe40000000000 */
[----:B-1----:R-:W-:Y:S02]  /*0a00*/  IMAD.MOV R6, RZ, RZ, -R4 ;  /* 0x000000ffff067224 */ /* 0x002fe400078e0a04 */
[----:B------:R-:W-:Y:S01]  /*0a10*/  IMAD.HI.U32 R4, R69, R66, RZ ;  /* 0x0000004245047227 */ /* 0x000fe200078e00ff */
[----:B------:R0:W-:Y:S01]  /*0a20*/  STL [R1+0x70c], R3 ;  /* 0x00070c0301007387 */ /* 0x0001e20000100800 */
[----:B------:R-:W-:Y:S02]  /*0a30*/  IABS R64, R3 ;  /* 0x0000000300407213 */ /* 0x000fe40000000000 */
[----:B------:R-:W-:Y:S01]  /*0a40*/  IMAD R70, R7, R6, R70 ;  /* 0x0000000607467224 */ /* 0x000fe200078e0246 */
[----:B------:R1:W-:Y:S01]  /*0a50*/  STL [R1+0x708], R9 ;  /* 0x0007080901007387 */ /* 0x0003e20000100800 */
[----:B------:R-:W-:-:S02]  /*0a60*/  IMAD.MOV R6, RZ, RZ, -R4 ;  /* 0x000000ffff067224 */ /* 0x000fc400078e0a04 */
[----:B------:R-:W-:Y:S01]  /*0a70*/  IMAD.HI.U32 R4, R69, R64, RZ ;  /* 0x0000004045047227 */ /* 0x000fe200078e00ff */
[----:B------:R-:W-:-:S03]  /*0a80*/  ISETP.GT.U32.AND P0, PT, R7, R70, PT ;  /* 0x000000460700720c */ /* 0x000fc60003f04070 */
[----:B0-----:R-:W-:Y:S02]  /*0a90*/  VIADD R3, R15, 0x6 ;  /* 0x000000060f037836 */ /* 0x001fe40000000000 */
[----:B------:R-:W-:Y:S02]  /*0aa0*/  IMAD.MOV R5, RZ, RZ, -R5 ;  /* 0x000000ffff057224 */ /* 0x000fe400078e0a05 */
[C---:B------:R-:W-:Y:S01]  /*0ab0*/  IMAD R66, R7.reuse, R6, R66 ;  /* 0x0000000607427224 */ /* 0x040fe200078e0242 */
[----:B------:R0:W-:Y:S01]  /*0ac0*/  STL [R1+0x71c], R3 ;  /* 0x00071c0301007387 */ /* 0x0001e20000100800 */
[----:B------:R-:W-:Y:S01]  /*0ad0*/  IABS R62, R3 ;  /* 0x00000003003e7213 */ /* 0x000fe20000000000 */
[----:B------:R-:W-:Y:S01]  /*0ae0*/  IMAD.MOV R4, RZ, RZ, -R4 ;  /* 0x000000ffff047224 */ /* 0x000fe200078e0a04 */
[----:B------:R-:W-:Y:S01]  /*0af0*/  IABS R6, R9 ;  /* 0x0000000900067213 */ /* 0x000fe20000000000 */
[C---:B------:R-:W-:Y:S01]  /*0b00*/  IMAD R67, R7.reuse, R5, R8 ;  /* 0x0000000507437224 */ /* 0x040fe200078e0208 */
[----:B------:R-:W-:Y:S01]  /*0b10*/  ISETP.GT.U32.AND P3, PT, R7, R66, PT ;  /* 0x000000420700720c */ /* 0x000fe20003f64070 */
[----:B-1----:R-:W-:-:S02]  /*0b20*/  VIADD R9, R15, 0x8 ;  /* 0x000000080f097836 */ /* 0x002fc40000000000 */
[C---:B------:R-:W-:Y:S01]  /*0b30*/  IMAD R64, R7.reuse, R4, R64 ;  /* 0x0000000407407224 */ /* 0x040fe200078e0240 */
[----:B------:R-:W-:Y:S01]  /*0b40*/  ISETP.GT.U32.AND P1, PT, R7, R67, PT ;  /* 0x000000430700720c */ /* 0x000fe20003f24070 */
[----:B0-----:R-:W-:Y:S01]  /*0b50*/  VIADD R3, R15, 0x7 ;  /* 0x000000070f037836 */ /* 0x001fe20000000000 */
[----:B------:R-:W-:Y:S01]  /*0b60*/  IABS R60, R9 ;  /* 0x00000009003c7213 */ /* 0x000fe20000000000 */
[----:B------:R-:W-:Y:S01]  /*0b70*/  IMAD.HI.U32 R5, R69, R10, RZ ;  /* 0x0000000a45057227 */ /* 0x000fe200078e00ff */
[----:B------:R-:W-:Y:S02]  /*0b80*/  ISETP.GT.U32.AND P5, PT, R7, R64, PT ;  /* 0x000000400700720c */ /* 0x000fe40003fa4070 */
[----:B------:R0:W-:Y:S01]  /*0b90*/  STL [R1+0x728], R3 ;  /* 0x0007280301007387 */ /* 0x0001e20000100800 */
[----:B------:R-:W-:Y:S01]  /*0ba0*/  IABS R8, R3 ;  /* 0x0000000300087213 */ /* 0x000fe20000000000 */
[----:B------:R-:W-:Y:S02]  /*0bb0*/  IMAD.HI.U32 R4, R69, R6, RZ ;  /* 0x0000000645047227 */ /* 0x000fe400078e00ff */
[----:B------:R1:W-:Y:S02]  /*0bc0*/  STL [R1+0x740], R9 ;  /* 0x0007400901007387 */ /* 0x0003e40000100800 */
[----:B------:R-:W-:-:S02]  /*0bd0*/  IMAD.MOV R5, RZ, RZ, -R5 ;  /* 0x000000ffff057224 */ /* 0x000fc400078e0a05 */
[----:B------:R-:W-:Y:S02]  /*0be0*/  IMAD.MOV R63, RZ, RZ, -R4 ;  /* 0x000000ffff3f7224 */ /* 0x000fe400078e0a04 */
[----:B0-----:R-:W-:Y:S02]  /*0bf0*/  VIADD R3, R15, 0x9 ;  /* 0x000000090f037836 */ /* 0x001fe40000000000 */
[----:B------:R-:W-:-:S03]  /*0c00*/  IMAD.HI.U32 R4, R69, R8, RZ ;  /* 0x0000000845047227 */ /* 0x000fc600078e00ff */
[----:B-1----:R-:W-:Y:S01]  /*0c10*/  IABS R9, R3 ;  /* 0x0000000300097213 */ /* 0x002fe20000000000 */
[C---:B------:R-:W-:Y:S01]  /*0c20*/  IMAD R65, R7.reuse, R5, R10 ;  /* 0x0000000507417224 */ /* 0x040fe200078e020a */
[----:B------:R0:W-:Y:S01]  /*0c30*/  STL [R1+0x73c], R3 ;  /* 0x00073c0301007387 */ /* 0x0001e20000100800 */
[C---:B------:R-:W-:Y:S02]  /*0c40*/  IMAD R63, R7.reuse, R63, R6 ;  /* 0x0000003f073f7224 */ /* 0x040fe400078e0206 */
[----:B------:R-:W-:Y:S01]  /*0c50*/  IMAD.MOV.U32 R6, RZ, RZ, R9 ;  /* 0x000000ffff067224 */ /* 0x000fe200078e0009 */
[----:B------:R-:W-:Y:S01]  /*0c60*/  ISETP.GT.U32.AND P2, PT, R7, R65, PT ;  /* 0x000000410700720c */ /* 0x000fe20003f44070 */
[----:B------:R-:W-:Y:S01]  /*0c70*/  VIADD R10, R15, 0xa ;  /* 0x0000000a0f0a7836 */ /* 0x000fe20000000000 */
[----:B------:R-:W-:Y:S01]  /*0c80*/  ISETP.GT.U32.AND P6, PT, R7, R63, PT ;  /* 0x0000003f0700720c */ /* 0x000fe20003fc4070 */
[----:B------:R-:W-:Y:S02]  /*0c90*/  IMAD.MOV R61, RZ, RZ, -R4 ;  /* 0x000000ffff3d7224 */ /* 0x000fe400078e0a04 */
[----:B------:R-:W-:Y:S01]  /*0ca0*/  IMAD.HI.U32 R5, R69, R62, RZ ;  /* 0x0000003e45057227 */ /* 0x000fe200078e00ff */
[----:B------:R-:W-:Y:S01]  /*0cb0*/  STL [R1+0x738], R10 ;  /* 0x0007380a01007387 */ /* 0x000fe20000100800 */
[----:B------:R-:W-:-:S02]  /*0cc0*/  IABS R58, R10 ;  /* 0x0000000a003a7213 */ /* 0x000fc40000000000 */
[----:B0-----:R-:W-:Y:S02]  /*0cd0*/  VIADD R3, R15, 0xb ;  /* 0x0000000b0f037836 */ /* 0x001fe40000000000 */
[----:B------:R-:W-:-:S03]  /*0ce0*/  IMAD.HI.U32 R4, R69, R6, RZ ;  /* 0x0000000645047227 */ /* 0x000fc600078e00ff */
[----:B------:R0:W-:Y:S01]  /*0cf0*/  STL [R1+0x734], R3 ;  /* 0x0007340301007387 */ /* 0x0001e20000100800 */
[C---:B------:R-:W-:Y:S01]  /*0d00*/  IMAD R61, R7.reuse, R61, R8 ;  /* 0x0000003d073d7224 */ /* 0x040fe200078e0208 */
[----:B------:R-:W-:Y:S01]  /*0d10*/  IABS R8, R3 ;  /* 0x0000000300087213 */ /* 0x000fe20000000000 */
[----:B------:R-:W-:Y:S02]  /*0d20*/  IMAD.MOV R5, RZ, RZ, -R5 ;  /* 0x000000ffff057224 */ /* 0x000fe400078e0a05 */
[----:B------:R-:W-:Y:S02]  /*0d30*/  IMAD.MOV R4, RZ, RZ, -R4 ;  /* 0x000000ffff047224 */ /* 0x000fe400078e0a04 */
[----:B------:R-:W-:Y:S02]  /*0d40*/  IMAD R62, R7, R5, R62 ;  /* 0x00000005073e7224 */ /* 0x000fe400078e023e */
[----:B------:R-:W-:-:S04]  /*0d50*/  IMAD.HI.U32 R5, R69, R60, RZ ;  /* 0x0000003c45057227 */ /* 0x000fc800078e00ff */
[----:B0-----:R-:W-:Y:S02]  /*0d60*/  VIADD R3, R15, 0xc ;  /* 0x0000000c0f037836 */ /* 0x001fe40000000000 */
[----:B------:R-:W-:Y:S02]  /*0d70*/  IMAD R59, R7, R4, R6 ;  /* 0x00000004073b7224 */ /* 0x000fe400078e0206 */
[----:B------:R-:W-:Y:S01]  /*0d80*/  VIADD R9, R15, 0xd ;  /* 0x0000000d0f097836 */ /* 0x000fe20000000000 */
[----:B------:R0:W-:Y:S01]  /*0d90*/  STL [R1+0x730], R3 ;  /* 0x0007300301007387 */ /* 0x0001e20000100800 */
[----:B------:R-:W-:Y:S01]  /*0da0*/  IABS R56, R3 ;  /* 0x0000000300387213 */ /* 0x000fe20000000000 */
[----:B------:R-:W-:Y:S02]  /*0db0*/  IMAD.HI.U32 R4, R69, R58, RZ ;  /* 0x0000003a45047227 */ /* 0x000fe400078e00ff */
[----:B------:R1:W-:Y:S01]  /*0dc0*/  STL [R1+0x750], R9 ;  /* 0x0007500901007387 */ /* 0x0003e20000100800 */
[----:B------:R-:W-:Y:S01]  /*0dd0*/  IABS R10, R9 ;  /* 0x00000009000a7213 */ /* 0x000fe20000000000 */
[----:B------:R-:W-:-:S02]  /*0de0*/  IMAD.MOV R5, RZ, RZ, -R5 ;  /* 0x000000ffff057224 */ /* 0x000fc400078e0a05 */
[----:B------:R-:W-:Y:S02]  /*0df0*/  IMAD.MOV R6, RZ, RZ, -R4 ;  /* 0x000000ffff067224 */ /* 0x000fe400078e0a04 */
[----:B0-----:R-:W-:Y:S02]  /*0e00*/  VIADD R3, R15, 0xe ;  /* 0x0000000e0f037836 */ /* 0x001fe40000000000 */
[----:B------:R-:W-:-:S03]  /*0e10*/  IMAD.HI.U32 R4, R69, R56, RZ ;  /* 0x0000003845047227 */ /* 0x000fc600078e00ff */
[----:B------:R0:W-:Y:S01]  /*0e20*/  STL [R1+0x74c], R3 ;  /* 0x00074c0301007387 */ /* 0x0001e20000100800 */
[----:B------:R-:W-:Y:S01]  /*0e30*/  IABS R54, R3 ;  /* 0x0000000300367213 */ /* 0x000fe20000000000 */
[----:B-1----:R-:W-:Y:S02]  /*0e40*/  VIADD R9, R15, 0xf ;  /* 0x0000000f0f097836 */ /* 0x002fe40000000000 */
[----:B------:R-:W-:Y:S02]  /*0e50*/  IMAD R60, R7, R5, R60 ;  /* 0x00000005073c7224 */ /* 0x000fe400078e023c */
[----:B------:R-:W-:Y:S01]  /*0e60*/  IMAD.HI.U32 R5, R69, R8, RZ ;  /* 0x0000000845057227 */ /* 0x000fe200078e00ff */
[----:B------:R-:W-:Y:S03]  /*0e70*/  STL [R1+0x754], R9 ;  /* 0x0007540901007387 */ /* 0x000fe60000100800 */
[----:B0-----:R-:W-:-:S02]  /*0e80*/  VIADD R3, R15, 0x10 ;  /* 0x000000100f037836 */ /* 0x001fc40000000000 */
[----:B------:R-:W-:Y:S02]  /*0e90*/  IMAD R58, R7, R6, R58 ;  /* 0x00000006073a7224 */ /* 0x000fe400078e023a */
[----:B------:R-:W-:Y:S01]  /*0ea0*/  IMAD.MOV R6, RZ, RZ, -R4 ;  /* 0x000000ffff067224 */ /* 0x000fe200078e0a04 */
[----:B------:R0:W-:Y:S01]  /*0eb0*/  STL [R1+0x758], R3 ;  /* 0x0007580301007387 */ /* 0x0001e20000100800 */
[----:B------:R-:W-:Y:S01]  /*0ec0*/  IMAD.HI.U32 R4, R69, R54, RZ ;  /* 0x0000003645047227 */ /* 0x000fe200078e00ff */
[----:B------:R-:W-:-:S03]  /*0ed0*/  IABS R52, R3 ;  /* 0x0000000300347213 */ /* 0x000fc60000000000 */
[----:B------:R-:W-:Y:S02]  /*0ee0*/  IMAD.MOV R5, RZ, RZ, -R5 ;  /* 0x000000ffff057224 */ /* 0x000fe400078e0a05 */
[----:B------:R-:W-:Y:S01]  /*0ef0*/  IMAD R56, R7, R6, R56 ;  /* 0x0000000607387224 */ /* 0x000fe200078e0238 */
[----:B------:R-:W-:Y:S01]  /*0f00*/  IABS R6, R9 ;  /* 0x0000000900067213 */ /* 0x000fe20000000000 */
[----:B------:R-:W-:Y:S02]  /*0f10*/  IMAD.MOV R4, RZ, RZ, -R4 ;  /* 0x000000ffff047224 */ /* 0x000fe400078e0a04 */
[----:B0-----:R-:W-:Y:S02]  /*0f20*/  VIADD R3, R15, 0x11 ;  /* 0x000000110f037836 */ /* 0x001fe40000000000 */
[----:B------:R-:W-:Y:S02]  /*0f30*/  IMAD R57, R7, R5, R8 ;  /* 0x0000000507397224 */ /* 0x000fe400078e0208 */
[----:B------:R-:W-:Y:S01]  /*0f40*/  VIADD R9, R15, 0x12 ;  /* 0x000000120f097836 */ /* 0x000fe20000000000 */
[----:B------:R0:W-:Y:S01]  /*0f50*/  STL [R1+0x760], R3 ;  /* 0x0007600301007387 */ /* 0x0001e20000100800 */
[----:B------:R-:W-:Y:S01]  /*0f60*/  IABS R8, R3 ;  /* 0x0000000300087213 */ /* 0x000fe20000000000 */
[----:B------:R-:W-:-:S02]  /*0f70*/  IMAD R54, R7, R4, R54 ;  /* 0x0000000407367224 */ /* 0x000fc400078e0236 */
[C---:B------:R-:W-:Y:S01]  /*0f80*/  IMAD.HI.U32 R5, R69.reuse, R10, RZ ;  /* 0x0000000a45057227 */ /* 0x040fe200078e00ff */
[----:B------:R1:W-:Y:S01]  /*0f90*/  STL [R1+0x764], R9 ;  /* 0x0007640901007387 */ /* 0x0003e20000100800 */
[----:B------:R-:W-:Y:S02]  /*0fa0*/  IABS R50, R9 ;  /* 0x0000000900327213 */ /* 0x000fe40000000000 */
[----:B------:R-:W-:-:S04]  /*0fb0*/  IMAD.HI.U32 R4, R69, R6, RZ ;  /* 0x0000000645047227 */ /* 0x000fc800078e00ff */
[----:B0-----:R-:W-:Y:S02]  /*0fc0*/  VIADD R3, R15, 0x13 ;  /* 0x000000130f037836 */ /* 0x001fe40000000000 */
[----:B------:R-:W-:Y:S02]  /*0fd0*/  IMAD.MOV R5, RZ, RZ, -R5 ;  /* 0x000000ffff057224 */ /* 0x000fe400078e0a05 */
[----:B------:R-:W-:Y:S01]  /*0fe0*/  IMAD.MOV R53, RZ, RZ, -R4 ;  /* 0x000000ffff357224 */ /* 0x000fe200078e0a04 */
[----:B-1----:R-:W-:Y:S01]  /*0ff0*/  IABS R9, R3 ;  /* 0x0000000300097213 */ /* 0x002fe20000000000 */
[----:B------:R-:W-:Y:S01]  /*1000*/  IMAD.HI.U32 R4, R69, R8, RZ ;  /* 0x0000000845047227 */ /* 0x000fe200078e00ff */
[----:B------:R0:W-:Y:S03]  /*1010*/  STL [R1+0x774], R3 ;  /* 0x0007740301007387 */ /* 0x0001e60000100800 */
[----:B------:R-:W-:-:S02]  /*1020*/  IMAD R55, R7, R5, R10 ;  /* 0x0000000507377224 */ /* 0x000fc400078e020a */
[----:B------:R-:W-:Y:S02]  /*1030*/  IMAD R53, R7, R53, R6 ;  /* 0x0000003507357224 */ /* 0x000fe400078e0206 */
[----:B------:R-:W-:Y:S02]  /*1040*/  IMAD.MOV.U32 R6, RZ, RZ, R9 ;  /* 0x000000ffff067224 */ /* 0x000fe400078e0009 */
[C---:B------:R-:W-:Y:S02]  /*1050*/  VIADD R10, R15.reuse, 0x14 ;  /* 0x000000140f0a7836 */ /* 0x040fe40000000000 */
[----:B------:R-:W-:Y:S02]  /*1060*/  IMAD.MOV R51, RZ, RZ, -R4 ;  /* 0x000000ffff337224 */ /* 0x000fe400078e0a04 */
[----:B0-----:R-:W-:Y:S01]  /*1070*/  VIADD R3, R15, 0x15 ;  /* 0x000000150f037836 */ /* 0x001fe20000000000 */
[----:B------:R-:W-:Y:S01]  /*1080*/  STL [R1+0x770], R10 ;  /* 0x0007700a01007387 */ /* 0x000fe20000100800 */
[----:B------:R-:W-:Y:S01]  /*1090*/  IMAD.HI.U32 R5, R69, R52, RZ ;  /* 0x0000003445057227 */ /* 0x000fe200078e00ff */
[----:B------:R-:W-:-:S02]  /*10a0*/  IABS R48, R10 ;  /* 0x0000000a00307213 */ /* 0x000fc40000000000 */
[----:B------:R0:W-:Y:S01]  /*10b0*/  STL [R1+0x778], R3 ;  /* 0x0007780301007387 */ /* 0x0001e20000100800 */
[----:B------:R-:W-:-:S04]  /*10c0*/  IMAD.HI.U32 R4, R69, R6, RZ ;  /* 0x0000000645047227 */ /* 0x000fc800078e00ff */
[----:B------:R-:W-:Y:S01]  /*10d0*/  IMAD R51, R7, R51, R8 ;  /* 0x0000003307337224 */ /* 0x000fe200078e0208 */
[----:B------:R-:W-:Y:S01]  /*10e0*/  IABS R8, R3 ;  /* 0x0000000300087213 */ /* 0x000fe20000000000 */
[----:B------:R-:W-:Y:S02]  /*10f0*/  IMAD.MOV R5, RZ, RZ, -R5 ;  /* 0x000000ffff057224 */ /* 0x000fe400078e0a05 */
[----:B------:R-:W-:Y:S02]  /*1100*/  IMAD.MOV R4, RZ, RZ, -R4 ;  /* 0x000000ffff047224 */ /* 0x000fe400078e0a04 */
[----:B0-----:R-:W-:Y:S02]  /*1110*/  VIADD R3, R15, 0x16 ;  /* 0x000000160f037836 */ /* 0x001fe40000000000 */
[----:B------:R-:W-:Y:S02]  /*1120*/  IMAD R52, R7, R5, R52 ;  /* 0x0000000507347224 */ /* 0x000fe400078e0234 */
[----:B------:R-:W-:Y:S01]  /*1130*/  IMAD.HI.U32 R5, R69, R50, RZ ;  /* 0x0000003245057227 */ /* 0x000fe200078e00ff */
[----:B------:R0:W-:Y:S01]  /*1140*/  STL [R1+0x77c], R3 ;  /* 0x00077c0301007387 */ /* 0x0001e20000100800 */
[----:B------:R-:W-:-:S02]  /*1150*/  IABS R46, R3 ;  /* 0x00000003002e7213 */ /* 0x000fc40000000000 */
[----:B------:R-:W-:Y:S02]  /*1160*/  IMAD R49, R7, R4, R6 ;  /* 0x0000000407317224 */ /* 0x000fe400078e0206 */
[----:B------:R-:W-:Y:S02]  /*1170*/  VIADD R9, R15, 0x17 ;  /* 0x000000170f097836 */ /* 0x000fe40000000000 */
[----:B------:R-:W-:-:S03]  /*1180*/  IMAD.HI.U32 R4, R69, R48, RZ ;  /* 0x0000003045047227 */ /* 0x000fc600078e00ff */
[----:B------:R1:W-:Y:S01]  /*1190*/  STL [R1+0x784], R9 ;  /* 0x0007840901007387 */ /* 0x0003e20000100800 */
[----:B0-----:R-:W-:Y:S01]  /*11a0*/  VIADD R3, R15, 0x18 ;  /* 0x000000180f037836 */ /* 0x001fe20000000000 */
[----:B------:R-:W-:Y:S01]  /*11b0*/  IABS R10, R9 ;  /* 0x00000009000a7213 */ /* 0x000fe20000000000 */
[----:B------:R-:W-:Y:S02]  /*11c0*/  IMAD.MOV R5, RZ, RZ, -R5 ;  /* 0x000000ffff057224 */ /* 0x000fe400078e0a05 */
[----:B------:R-:W-:Y:S01]  /*11d0*/  IMAD.MOV R6, RZ, RZ, -R4 ;  /* 0x000000ffff067224 */ /* 0x000fe200078e0a04 */
[----:B------:R0:W-:Y:S01]  /*11e0*/  STL [R1+0x788], R3 ;  /* 0x0007880301007387 */ /* 0x0001e20000100800 */
[----:B------:R-:W-:Y:S01]  /*11f0*/  IABS R44, R3 ;  /* 0x00000003002c7213 */ /* 0x000fe20000000000 */
[----:B------:R-:W-:-:S04]  /*1200*/  IMAD.HI.U32 R4, R69, R46, RZ ;  /* 0x0000002e45047227 */ /* 0x000fc800078e00ff */
[----:B-1----:R-:W-:Y:S02]  /*1210*/  VIADD R9, R15, 0x19 ;  /* 0x000000190f097836 */ /* 0x002fe40000000000 */
[----:B------:R-:W-:Y:S02]  /*1220*/  IMAD R50, R7, R5, R50 ;  /* 0x0000000507327224 */ /* 0x000fe400078e0232 */
[----:B0-----:R-:W-:Y:S01]  /*1230*/  VIADD R3, R15, 0x1a ;  /* 0x0000001a0f037836 */ /* 0x001fe20000000000 */
[----:B------:R-:W-:Y:S01]  /*1240*/  STL [R1+0x798], R9 ;  /* 0x0007980901007387 */ /* 0x000fe20000100800 */
[----:B------:R-:W-:-:S03]  /*1250*/  IMAD.HI.U32 R5, R69, R8, RZ ;  /* 0x0000000845057227 */ /* 0x000fc600078e00ff */
[----:B------:R0:W-:Y:S01]  /*1260*/  STL [R1+0x794], R3 ;  /* 0x0007940301007387 */ /* 0x0001e20000100800 */
[----:B------:R-:W-:Y:S01]  /*1270*/  IMAD R48, R7, R6, R48 ;  /* 0x0000000607307224 */ /* 0x000fe200078e0230 */
[----:B------:R-:W-:Y:S01]  /*1280*/  IABS R42, R3 ;  /* 0x00000003002a7213 */ /* 0x000fe20000000000 */
[----:B------:R-:W-:Y:S02]  /*1290*/  IMAD.MOV R6, RZ, RZ, -R4 ;  /* 0x000000ffff067224 */ /* 0x000fe400078e0a04 */
[----:B------:R-:W-:-:S04]  /*12a0*/  IMAD.HI.U32 R4, R69, R44, RZ ;  /* 0x0000002c45047227 */ /* 0x000fc800078e00ff */
[----:B------:R-:W-:Y:S02]  /*12b0*/  IMAD.MOV R5, RZ, RZ, -R5 ;  /* 0x000000ffff057224 */ /* 0x000fe400078e0a05 */
[----:B0-----:R-:W-:Y:S02]  /*12c0*/  VIADD R3, R15, 0x1b ;  /* 0x0000001b0f037836 */ /* 0x001fe40000000000 */
[C---:B------:R-:W-:Y:S01]  /*12d0*/  IMAD R46, R7.reuse, R6, R46 ;  /* 0x00000006072e7224 */ /* 0x040fe200078e022e */
[----:B------:R-:W-:Y:S01]  /*12e0*/  IABS R6, R9 ;  /* 0x0000000900067213 */ /* 0x000fe20000000000 */
[----:B------:R-:W-:Y:S01]  /*12f0*/  IMAD.MOV R4, RZ, RZ, -R4 ;  /* 0x000000ffff047224 */ /* 0x000fe200078e0a04 */
[----:B------:R0:W-:Y:S01]  /*1300*/  STL [R1+0x79c], R3 ;  /* 0x00079c0301007387 */ /* 0x0001e20000100800 */
[----:B------:R-:W-:Y:S01]  /*1310*/  IMAD R47, R7, R5, R8 ;  /* 0x00000005072f7224 */ /* 0x000fe200078e0208 */
[----:B------:R-:W-:Y:S01]  /*1320*/  IABS R8, R3 ;  /* 0x0000000300087213 */ /* 0x000fe20000000000 */
[----:B------:R-:W-:-:S02]  /*1330*/  VIADD R9, R15, 0x1c ;  /* 0x0000001c0f097836 */ /* 0x000fc40000000000 */
[----:B------:R-:W-:-:S03]  /*1340*/  IMAD.HI.U32 R5, R69, R10, RZ ;  /* 0x0000000a45057227 */ /* 0x000fc600078e00ff */
[----:B------:R1:W-:Y:S01]  /*1350*/  STL [R1+0x7a0], R9 ;  /* 0x0007a00901007387 */ /* 0x0003e20000100800 */
[----:B------:R-:W-:Y:S01]  /*1360*/  IMAD R44, R7, R4, R44 ;  /* 0x00000004072c7224 */ /* 0x000fe200078e022c */
[----:B------:R-:W-:Y:S01]  /*1370*/  IABS R40, R9 ;  /* 0x0000000900287213 */ /* 0x000fe20000000000 */
[----:B0-----:R-:W-:Y:S02]  /*1380*/  VIADD R3, R15, 0x1d ;  /* 0x0000001d0f037836 */ /* 0x001fe40000000000 */
[----:B------:R-:W-:-:S03]  /*1390*/  IMAD.HI.U32 R4, R69, R6, RZ ;  /* 0x0000000645047227 */ /* 0x000fc600078e00ff */
[----:B------:R0:W-:Y:S01]  /*13a0*/  STL [R1+0x7a8], R3 ;  /* 0x0007a80301007387 */ /* 0x0001e20000100800 */
[----:B------:R-:W-:Y:S01]  /*13b0*/  IMAD.MOV R5, RZ, RZ, -R5 ;  /* 0x000000ffff057224 */ /* 0x000fe200078e0a05 */
[----:B-1----:R-:W-:Y:S01]  /*13c0*/  IABS R9, R3 ;  /* 0x0000000300097213 */ /* 0x002fe20000000000 */
[----:B------:R-:W-:Y:S02]  /*13d0*/  IMAD.MOV R43, RZ, RZ, -R4 ;  /* 0x000000ffff2b7224 */ /* 0x000fe400078e0a04 */
[----:B------:R-:W-:-:S04]  /*13e0*/  IMAD.HI.U32 R4, R69, R8, RZ ;  /* 0x0000000845047227 */ /* 0x000fc800078e00ff */
[C---:B------:R-:W-:Y:S02]  /*13f0*/  IMAD R45, R7.reuse, R5, R10 ;  /* 0x00000005072d7224 */ /* 0x040fe400078e020a */
[----:B------:R-:W-:Y:S02]  /*1400*/  IMAD R43, R7, R43, R6 ;  /* 0x0000002b072b7224 */ /* 0x000fe400078e0206 */
[----:B------:R-:W-:Y:S02]  /*1410*/  VIADD R10, R15, 0x1e ;  /* 0x0000001e0f0a7836 */ /* 0x000fe40000000000 */
[----:B------:R-:W-:-:S03]  /*1420*/  IMAD.HI.U32 R5, R69, R42, RZ ;  /* 0x0000002a45057227 */ /* 0x000fc600078e00ff */
[----:B------:R-:W-:Y:S01]  /*1430*/  STL [R1+0x7ac], R10 ;  /* 0x0007ac0a01007387 */ /* 0x000fe20000100800 */
[----:B------:R-:W-:Y:S01]  /*1440*/  IMAD.MOV.U32 R6, RZ, RZ, R9 ;  /* 0x000000ffff067224 */ /* 0x000fe200078e0009 */
[----:B------:R-:W-:Y:S01]  /*1450*/  IABS R38, R10 ;  /* 0x0000000a00267213 */ /* 0x000fe20000000000 */
[----:B------:R-:W-:Y:S02]  /*1460*/  IMAD.MOV R41, RZ, RZ, -R4 ;  /* 0x000000ffff297224 */ /* 0x000fe400078e0a04 */
[----:B0-----:R-:W-:Y:S02]  /*1470*/  VIADD R3, R15, 0x1f ;  /* 0x0000001f0f037836 */ /* 0x001fe40000000000 */
[----:B------:R-:W-:Y:S02]  /*1480*/  IMAD.MOV R5, RZ, RZ, -R5 ;  /* 0x000000ffff057224 */ /* 0x000fe400078e0a05 */
[----:B------:R-:W-:Y:S01]  /*1490*/  IMAD.HI.U32 R4, R69, R6, RZ ;  /* 0x0000000645047227 */ /* 0x000fe200078e00ff */
[----:B------:R0:W-:Y:S03]  /*14a0*/  STL [R1+0x7bc], R3 ;  /* 0x0007bc0301007387 */ /* 0x0001e60000100800 */
[----:B------:R-:W-:Y:S01]  /*14b0*/  IMAD R41, R7, R41, R8 ;  /* 0x0000002907297224 */ /* 0x000fe200078e0208 */
[----:B------:R-:W-:Y:S01]  /*14c0*/  IABS R8, R3 ;  /* 0x0000000300087213 */ /* 0x000fe20000000000 */
[----:B------:R-:W-:-:S02]  /*14d0*/  VIADD R9, R15, 0x21 ;  /* 0x000000210f097836 */ /* 0x000fc40000000000 */
[----:B------:R-:W-:Y:S02]  /*14e0*/  IMAD R42, R7, R5, R42 ;  /* 0x00000005072a7224 */ /* 0x000fe400078e022a */
[----:B------:R-:W-:Y:S02]  /*14f0*/  IMAD.MOV R4, RZ, RZ, -R4 ;  /* 0x000000ffff047224 */ /* 0x000fe400078e0a04 */
[----:B0-----:R-:W-:Y:S02]  /*1500*/  VIADD R3, R15, 0x20 ;  /* 0x000000200f037836 */ /* 0x001fe40000000000 */
[----:B------:R-:W-:-:S03]  /*1510*/  IMAD.HI.U32 R5, R69, R40, RZ ;  /* 0x0000002845057227 */ /* 0x000fc600078e00ff */
[----:B------:R0:W-:Y:S01]  /*1520*/  STL [R1+0x7b8], R3 ;  /* 0x0007b80301007387 */ /* 0x0001e20000100800 */
[----:B------:R-:W-:Y:S01]  /*1530*/  IMAD R39, R7, R4, R6 ;  /* 0x0000000407277224 */ /* 0x000fe200078e0206 */
[----:B------:R-:W-:Y:S01]  /*1540*/  IABS R36, R3 ;  /* 0x0000000300247213 */ /* 0x000fe20000000000 */
[----:B------:R-:W-:Y:S01]  /*1550*/  IMAD.MOV R5, RZ, RZ, -R5 ;  /* 0x000000ffff057224 */ /* 0x000fe200078e0a05 */
[----:B------:R1:W-:Y:S01]  /*1560*/  STL [R1+0x7c0], R9 ;  /* 0x0007c00901007387 */ /* 0x0003e20000100800 */
[----:B------:R-:W-:-:S04]  /*1570*/  IMAD.HI.U32 R4, R69, R38, RZ ;  /* 0x0000002645047227 */ /* 0x000fc800078e00ff */
[----:B------:R-:W-:Y:S02]  /*1580*/  IMAD R40, R7, R5, R40 ;  /* 0x0000000507287224 */ /* 0x000fe400078e0228 */
[----:B0-----:R-:W-:Y:S02]  /*1590*/  VIADD R3, R15, 0x22 ;  /* 0x000000220f037836 */ /* 0x001fe40000000000 */
[----:B------:R-:W-:Y:S01]  /*15a0*/  IMAD.MOV R6, RZ, RZ, -R4 ;  /* 0x000000ffff067224 */ /* 0x000fe200078e0a04 */
[----:B-1----:R-:W-:Y:S01]  /*15b0*/  IABS R9, R9 ;  /* 0x0000000900097213 */ /* 0x002fe20000000000 */
[----:B------:R-:W-:Y:S01]  /*15c0*/  IMAD.HI.U32 R5, R69, R8, RZ ;  /* 0x0000000845057227 */ /* 0x000fe200078e00ff */
[----:B------:R0:W-:Y:S01]  /*15d0*/  STL [R1+0x7c4], R3 ;  /* 0x0007c40301007387 */ /* 0x0001e20000100800 */
[----:B------:R-:W-:Y:S02]  /*15e0*/  IABS R34, R3 ;  /* 0x0000000300227213 */ /* 0x000fe40000000000 */
[----:B------:R-:W-:-:S02]  /*15f0*/  IMAD.MOV.U32 R4, RZ, RZ, R9 ;  /* 0x000000ffff047224 */ /* 0x000fc400078e0009 */
[----:B------:R-:W-:Y:S02]  /*1600*/  VIADD R10, R15, 0x23 ;  /* 0x000000230f0a7836 */ /* 0x000fe40000000000 */
[----:B------:R-:W-:Y:S02]  /*1610*/  IMAD R38, R7, R6, R38 ;  /* 0x0000000607267224 */ /* 0x000fe400078e0226 */
[----:B------:R-:W-:Y:S01]  /*1620*/  IMAD.MOV R37, RZ, RZ, -R5 ;  /* 0x000000ffff257224 */ /* 0x000fe200078e0a05 */
[----:B------:R-:W-:Y:S01]  /*1630*/  STL [R1+0x7cc], R10 ;  /* 0x0007cc0a01007387 */ /* 0x000fe20000100800 */
[----:B0-----:R-:W-:Y:S02]  /*1640*/  VIADD R3, R15, 0x24 ;  /* 0x000000240f037836 */ /* 0x001fe40000000000 */
[----:B------:R-:W-:-:S03]  /*1650*/  IMAD.HI.U32 R6, R69, R4, RZ ;  /* 0x0000000445067227 */ /* 0x000fc600078e00ff */
[----:B------:R0:W-:Y:S01]  /*1660*/  STL [R1+0x7d0], R3 ;  /* 0x0007d00301007387 */ /* 0x0001e20000100800 */
[----:B------:R-:W-:Y:S01]  /*1670*/  IMAD.HI.U32 R5, R69, R36, RZ ;  /* 0x0000002445057227 */ /* 0x000fe200078e00ff */
[----:B------:R-:W-:-:S03]  /*1680*/  IABS R32, R3 ;  /* 0x0000000300207213 */ /* 0x000fc60000000000 */
[----:B------:R-:W-:Y:S02]  /*1690*/  IMAD R37, R7, R37, R8 ;  /* 0x0000002507257224 */ /* 0x000fe400078e0208 */
[----:B------:R-:W-:Y:S02]  /*16a0*/  IMAD.MOV R6, RZ, RZ, -R6 ;  /* 0x000000ffff067224 */ /* 0x000fe400078e0a06 */
[----:B------:R-:W-:Y:S02]  /*16b0*/  IMAD.MOV R8, RZ, RZ, -R5 ;  /* 0x000000ffff087224 */ /* 0x000fe400078e0a05 */
[----:B0-----:R-:W-:Y:S02]  /*16c0*/  VIADD R3, R15, 0x25 ;  /* 0x000000250f037836 */ /* 0x001fe40000000000 */
[C---:B------:R-:W-:Y:S02]  /*16d0*/  IMAD R35, R7.reuse, R6, R4 ;  /* 0x0000000607237224 */ /* 0x040fe400078e0204 */
[----:B------:R-:W-:Y:S01]  /*16e0*/  IMAD R36, R7, R8, R36 ;  /* 0x0000000807247224 */ /* 0x000fe200078e0224 */
[----:B------:R0:W-:Y:S01]  /*16f0*/  STL [R1+0x7c8], R3 ;  /* 0x0007c80301007387 */ /* 0x0001e20000100800 */
[----:B------:R-:W-:Y:S01]  /*1700*/  VIADD R9, R15, 0x26 ;  /* 0x000000260f097836 */ /* 0x000fe20000000000 */
[----:B------:R-:W-:Y:S01]  /*1710*/  IABS R6, R3 ;  /* 0x0000000300067213 */ /* 0x000fe20000000000 */
[----:B------:R-:W-:Y:S01]  /*1720*/  IMAD.HI.U32 R5, R69, R34, RZ ;  /* 0x0000002245057227 */ /* 0x000fe200078e00ff */
[----:B------:R-:W-:-:S02]  /*1730*/  IABS R8, R10 ;  /* 0x0000000a00087213 */ /* 0x000fc40000000000 */
[----:B------:R1:W-:Y:S01]  /*1740*/  STL [R1+0x7b4], R9 ;  /* 0x0007b40901007387 */ /* 0x0003e20000100800 */
[----:B------:R-:W-:Y:S01]  /*1750*/  IMAD.MOV R5, RZ, RZ, -R5 ;  /* 0x000000ffff057224 */ /* 0x000fe200078e0a05 */
[----:B------:R-:W-:Y:S01]  /*1760*/  IABS R30, R9 ;  /* 0x00000009001e7213 */ /* 0x000fe20000000000 */
[----:B------:R-:W-:Y:S02]  /*1770*/  IMAD.MOV.U32 R4, RZ, RZ, R8 ;  /* 0x000000ffff047224 */ /* 0x000fe400078e0008 */
[----:B0-----:R-:W-:Y:S02]  /*1780*/  VIADD R3, R15, 0x27 ;  /* 0x000000270f037836 */ /* 0x001fe40000000000 */
[----:B------:R-:W-:Y:S02]  /*1790*/  IMAD R34, R7, R5, R34 ;  /* 0x0000000507227224 */ /* 0x000fe400078e0222 */
[----:B------:R-:W-:Y:S01]  /*17a0*/  IMAD.HI.U32 R31, R69, R6, RZ ;  /* 0x00000006451f7227 */ /* 0x000fe200078e00ff */
[----:B------:R0:W-:Y:S01]  /*17b0*/  STL [R1+0x7b0], R3 ;  /* 0x0007b00301007387 */ /* 0x0001e20000100800 */
[----:B------:R-:W-:-:S02]  /*17c0*/  IABS R29, R3 ;  /* 0x00000003001d7213 */ /* 0x000fc40000000000 */
[----:B-1----:R-:W-:Y:S02]  /*17d0*/  VIADD R9, R15, 0x28 ;  /* 0x000000280f097836 */ /* 0x002fe40000000000 */
[----:B------:R-:W-:-:S03]  /*17e0*/  IMAD.HI.U32 R5, R69, R4, RZ ;  /* 0x0000000445057227 */ /* 0x000fc600078e00ff */
[----:B------:R-:W-:Y:S01]  /*17f0*/  STL [R1+0x7a4], R9 ;  /* 0x0007a40901007387 */ /* 0x000fe20000100800 */
[----:B------:R-:W-:Y:S01]  /*1800*/  IMAD.MOV R31, RZ, RZ, -R31 ;  /* 0x000000ffff1f7224 */ /* 0x000fe200078e0a1f */
[----:B------:R-:W-:Y:S01]  /*1810*/  IABS R28, R9 ;  /* 0x00000009001c7213 */ /* 0x000fe20000000000 */
[----:B0-----:R-:W-:Y:S02]  /*1820*/  VIADD R3, R15, 0x29 ;  /* 0x000000290f037836 */ /* 0x001fe40000000000 */
[----:B------:R-:W-:Y:S02]  /*1830*/  IMAD.MOV R5, RZ, RZ, -R5 ;  /* 0x000000ffff057224 */ /* 0x000fe400078e0a05 */
[C---:B------:R-:W-:Y:S01]  /*1840*/  IMAD R31, R7.reuse, R31, R6 ;  /* 0x0000001f071f7224 */ /* 0x040fe200078e0206 */
[----:B------:R0:W-:Y:S01]  /*1850*/  STL [R1+0x790], R3 ;  /* 0x0007900301007387 */ /* 0x0001e20000100800 */
[----:B------:R-:W-:Y:S01]  /*1860*/  IABS R27, R3 ;  /* 0x00000003001b7213 */ /* 0x000fe20000000000 */
[----:B------:R-:W-:-:S02]  /*1870*/  IMAD R33, R7, R5, R4 ;  /* 0x0000000507217224 */ /* 0x000fc400078e0204 */
[----:B------:R-:W-:Y:S02]  /*1880*/  VIADD R6, R15, 0x2b ;  /* 0x0000002b0f067836 */ /* 0x000fe40000000000 */
[----:B------:R-:W-:-:S03]  /*1890*/  IMAD.HI.U32 R5, R69, R30, RZ ;  /* 0x0000001e45057227 */ /* 0x000fc600078e00ff */
[----:B------:R-:W-:Y:S01]  /*18a0*/  IABS R25, R6 ;  /* 0x0000000600197213 */ /* 0x000fe20000000000 */
[----:B0-----:R-:W-:Y:S02]  /*18b0*/  VIADD R3, R15, 0x2a ;  /* 0x0000002a0f037836 */ /* 0x001fe40000000000 */
[----:B------:R-:W-:-:S03]  /*18c0*/  IMAD.HI.U32 R4, R69, R29, RZ ;  /* 0x0000001d45047227 */ /* 0x000fc600078e00ff */
[----:B------:R0:W-:Y:S01]  /*18d0*/  STL [R1+0x78c], R3 ;  /* 0x00078c0301007387 */ /* 0x0001e20000100800 */
[----:B------:R-:W-:Y:S01]  /*18e0*/  IABS R26, R3 ;  /* 0x00000003001a7213 */ /* 0x000fe20000000000 */
[----:B------:R-:W-:Y:S02]  /*18f0*/  IMAD.MOV R5, RZ, RZ, -R5 ;  /* 0x000000ffff057224 */ /* 0x000fe400078e0a05 */
[----:B------:R-:W-:Y:S01]  /*1900*/  STL [R1+0x780], R6 ;  /* 0x0007800601007387 */ /* 0x000fe20000100800 */
[----:B------:R-:W-:Y:S02]  /*1910*/  IMAD.MOV R4, RZ, RZ, -R4 ;  /* 0x000000ffff047224 */ /* 0x000fe400078e0a04 */
[----:B------:R-:W-:Y:S02]  /*1920*/  IMAD R30, R7, R5, R30 ;  /* 0x00000005071e7224 */ /* 0x000fe400078e021e */
[----:B------:R-:W-:-:S04]  /*1930*/  IMAD.HI.U32 R5, R69, R28, RZ ;  /* 0x0000001c45057227 */ /* 0x000fc800078e00ff */
[----:B0-----:R-:W-:Y:S02]  /*1940*/  VIADD R3, R15, 0x2c ;  /* 0x0000002c0f037836 */ /* 0x001fe40000000000 */
[----:B------:R-:W-:Y:S02]  /*1950*/  IMAD R29, R7, R4, R29 ;  /* 0x00000004071d7224 */ /* 0x000fe400078e021d */
[----:B------:R-:W-:Y:S01]  /*1960*/  IMAD.HI.U32 R4, R69, R27, RZ ;  /* 0x0000001b45047227 */ /* 0x000fe200078e00ff */
[----:B------:R-:W-:Y:S01]  /*1970*/  STL [R1+0x76c], R3 ;  /* 0x00076c0301007387 */ /* 0x000fe20000100800 */
[----:B------:R-:W-:Y:S02]  /*1980*/  IABS R24, R3 ;  /* 0x0000000300187213 */ /* 0x000fe40000000000 */
[----:B------:R-:W-:Y:S01]  /*1990*/  IMAD.MOV R5, RZ, RZ, -R5 ;  /* 0x000000ffff057224 */ /* 0x000fe200078e0a05 */
[----:B------:R0:W-:Y:S01]  /*19a0*/  STL [R1+0x7d8], R3 ;  /* 0x0007d80301007387 */ /* 0x0001e20000100800 */
[----:B------:R-:W-:-:S02]  /*19b0*/  IMAD.MOV R4, RZ, RZ, -R4 ;  /* 0x000000ffff047224 */ /* 0x000fc400078e0a04 */
[----:B------:R-:W-:Y:S02]  /*19c0*/  IMAD R28, R7, R5, R28 ;  /* 0x00000005071c7224 */ /* 0x000fe400078e021c */
[----:B------:R-:W-:Y:S02]  /*19d0*/  VIADD R93, R15, 0x2d ;  /* 0x0000002d0f5d7836 */ /* 0x000fe40000000000 */
[----:B------:R-:W-:Y:S01]  /*19e0*/  IMAD.HI.U32 R5, R69, R25, RZ ;  /* 0x0000001945057227 */ /* 0x000fe200078e00ff */
[----:B0-----:R-:W0:Y:S03]  /*19f0*/  S2R R3, SR_TID.X ;  /* 0x0000000000037919 */ /* 0x001e260000002100 */
[----:B------:R-:W-:Y:S01]  /*1a00*/  VIADD R92, R15, 0x2e ;  /* 0x0000002e0f5c7836 */ /* 0x000fe20000000000 */
[----:B------:R-:W-:Y:S01]  /*1a10*/  IABS R23, R93 ;  /* 0x0000005d00177213 */ /* 0x000fe20000000000 */
[----:B------:R-:W-:Y:S01]  /*1a20*/  IMAD R27, R7, R4, R27 ;  /* 0x00000004071b7224 */ /* 0x000fe200078e021b */
[----:B------:R-:W-:Y:S01]  /*1a30*/  STL [R1+0x768], R93 ;  /* 0x0007685d01007387 */ /* 0x000fe20000100800 */
[----:B------:R-:W-:Y:S01]  /*1a40*/  IMAD.HI.U32 R4, R69, R24, RZ ;  /* 0x0000001845047227 */ /* 0x000fe200078e00ff */
[----:B------:R-:W-:-:S02]  /*1a50*/  IABS R22, R92 ;  /* 0x0000005c00167213 */ /* 0x000fc40000000000 */
[----:B------:R-:W-:Y:S01]  /*1a60*/  STL [R1+0x75c], R92 ;  /* 0x00075c5c01007387 */ /* 0x000fe20000100800 */
[----:B------:R-:W-:Y:S02]  /*1a70*/  IMAD.MOV R5, RZ, RZ, -R5 ;  /* 0x000000ffff057224 */ /* 0x000fe400078e0a05 */
[C---:B------:R-:W-:Y:S01]  /*1a80*/  VIADD R91, R15.reuse, 0x2f ;  /* 0x0000002f0f5b7836 */ /* 0x040fe20000000000 */
[----:B------:R-:W-:Y:S01]  /*1a90*/  STL [R1+0x7dc], R93 ;  /* 0x0007dc5d01007387 */ /* 0x000fe20000100800 */
[----:B------:R-:W-:Y:S02]  /*1aa0*/  VIADD R90, R15, 0x30 ;  /* 0x000000300f5a7836 */ /* 0x000fe40000000000 */
[----:B------:R-:W-:Y:S01]  /*1ab0*/  IMAD.MOV R4, RZ, RZ, -R4 ;  /* 0x000000ffff047224 */ /* 0x000fe200078e0a04 */
[----:B------:R-:W-:Y:S01]  /*1ac0*/  STL [R1+0x7e0], R92 ;  /* 0x0007e05c01007387 */ /* 0x000fe20000100800 */
[----:B------:R-:W-:Y:S01]  /*1ad0*/  IMAD R25, R7, R5, R25 ;  /* 0x0000000507197224 */ /* 0x000fe200078e0219 */
[----:B------:R-:W-:Y:S01]  /*1ae0*/  IABS R20, R90 ;  /* 0x0000005a00147213 */ /* 0x000fe20000000000 */
[----:B------:R-:W-:Y:S01]  /*1af0*/  IMAD.HI.U32 R5, R69, R23, RZ ;  /* 0x0000001745057227 */ /* 0x000fe200078e00ff */
[----:B------:R-:W-:Y:S01]  /*1b00*/  STL [R1+0x748], R91 ;  /* 0x0007485b01007387 */ /* 0x000fe20000100800 */
[----:B------:R-:W-:-:S02]  /*1b10*/  IABS R21, R91 ;  /* 0x0000005b00157213 */ /* 0x000fc40000000000 */
[----:B------:R-:W-:Y:S01]  /*1b20*/  IMAD R24, R7, R4, R24 ;  /* 0x0000000407187224 */ /* 0x000fe200078e0218 */
[----:B------:R-:W-:Y:S01]  /*1b30*/  STL [R1+0x7e4], R91 ;  /* 0x0007e45b01007387 */ /* 0x000fe20000100800 */
[----:B------:R-:W-:Y:S02]  /*1b40*/  VIADD R89, R15, 0x31 ;  /* 0x000000310f597836 */ /* 0x000fe40000000000 */
[----:B------:R-:W-:Y:S01]  /*1b50*/  IMAD.HI.U32 R4, R69, R22, RZ ;  /* 0x0000001645047227 */ /* 0x000fe200078e00ff */
[----:B------:R-:W-:Y:S02]  /*1b60*/  STL [R1+0x744], R90 ;  /* 0x0007445a01007387 */ /* 0x000fe40000100800 */
[----:B------:R-:W-:Y:S01]  /*1b70*/  IABS R19, R89 ;  /* 0x0000005900137213 */ /* 0x000fe20000000000 */
[----:B------:R-:W-:Y:S01]  /*1b80*/  IMAD.MOV R5, RZ, RZ, -R5 ;  /* 0x000000ffff057224 */ /* 0x000fe200078e0a05 */
[----:B------:R1:W-:Y:S01]  /*1b90*/  STL [R1+0x7e8], R90 ;  /* 0x0007e85a01007387 */ /* 0x0003e20000100800 */
[----:B------:R-:W-:Y:S01]  /*1ba0*/  IMAD.MOV R4, RZ, RZ, -R4 ;  /* 0x000000ffff047224 */ /* 0x000fe200078e0a04 */
[----:B0-----:R-:W-:Y:S01]  /*1bb0*/  LOP3.LUT R73, R3, 0x7f, RZ, 0xc0, !PT ;  /* 0x0000007f03497812 */ /* 0x001fe200078ec0ff */
[----:B------:R-:W-:Y:S01]  /*1bc0*/  IMAD R23, R7, R5, R23 ;  /* 0x0000000507177224 */ /* 0x000fe200078e0217 */
[----:B------:R-:W-:Y:S01]  /*1bd0*/  STL [R1+0x72c], R89 ;  /* 0x00072c5901007387 */ /* 0x000fe20000100800 */
[----:B------:R-:W-:Y:S01]  /*1be0*/  IMAD R0, R13, R0, R12 ;  /* 0x000000000d007224 */ /* 0x000fe200078e020c */
[----:B------:R-:W-:Y:S01]  /*1bf0*/  SHF.R.U32.HI R3, RZ, 0x5, R3 ;  /* 0x00000005ff037819 */ /* 0x000fe20000011603 */
[----:B------:R-:W-:Y:S01]  /*1c00*/  IMAD.HI.U32 R5, R69, R20, RZ ;  /* 0x0000001445057227 */ /* 0x000fe200078e00ff */
[----:B------:R-:W-:Y:S03]  /*1c10*/  STL [R1+0x7ec], R89 ;  /* 0x0007ec5901007387 */ /* 0x000fe60000100800 */
[----:B-1----:R-:W-:-:S02]  /*1c20*/  IMAD.MOV.U32 R90, RZ, RZ, R15 ;  /* 0x000000ffff5a7224 */ /* 0x002fc400078e000f */
[----:B------:R-:W-:Y:S02]  /*1c30*/  IMAD R22, R7, R4, R22 ;  /* 0x0000000407167224 */ /* 0x000fe400078e0216 */
[C---:B------:R-:W-:Y:S02]  /*1c40*/  VIADD R88, R90.reuse, 0x32 ;  /* 0x000000325a587836 */ /* 0x040fe40000000000 */
[----:B------:R-:W-:Y:S02]  /*1c50*/  VIADD R87, R90, 0x33 ;  /* 0x000000335a577836 */ /* 0x000fe40000000000 */
[----:B------:R-:W-:Y:S01]  /*1c60*/  IMAD.IADD R0, R11, 0x1, R0 ;  /* 0x000000010b007824 */ /* 0x000fe200078e0200 */
[----:B------:R-:W-:Y:S01]  /*1c70*/  IABS R18, R88 ;  /* 0x0000005800127213 */ /* 0x000fe20000000000 */
[----:B------:R-:W-:Y:S01]  /*1c80*/  IMAD.HI.U32 R4, R69, R19, RZ ;  /* 0x0000001345047227 */ /* 0x000fe200078e00ff */
[----:B------:R-:W-:Y:S01]  /*1c90*/  STL [R1+0x724], R88 ;  /* 0x0007245801007387 */ /* 0x000fe20000100800 */
[----:B------:R-:W-:-:S02]  /*1ca0*/  IABS R17, R87 ;  /* 0x0000005700117213 */ /* 0x000fc40000000000 */
[----:B------:R-:W-:Y:S01]  /*1cb0*/  IMAD.MOV R5, RZ, RZ, -R5 ;  /* 0x000000ffff057224 */ /* 0x000fe200078e0a05 */
[----:B------:R-:W-:Y:S01]  /*1cc0*/  STL [R1+0x720], R87 ;  /* 0x0007205701007387 */ /* 0x000fe20000100800 */
[C---:B------:R-:W-:Y:S02]  /*1cd0*/  VIADD R86, R90.reuse, 0x34 ;  /* 0x000000345a567836 */ /* 0x040fe40000000000 */
[----:B------:R-:W-:Y:S01]  /*1ce0*/  IMAD.MOV R4, RZ, RZ, -R4 ;  /* 0x000000ffff047224 */ /* 0x000fe200078e0a04 */
[----:B------:R-:W-:Y:S01]  /*1cf0*/  STL [R1+0x7f0], R88 ;  /* 0x0007f05801007387 */ /* 0x000fe20000100800 */
[----:B------:R-:W-:Y:S01]  /*1d00*/  IMAD R20, R7, R5, R20 ;  /* 0x0000000507147224 */ /* 0x000fe200078e0214 */
[----:B------:R-:W-:Y:S01]  /*1d10*/  IABS R16, R86 ;  /* 0x0000005600107213 */ /* 0x000fe20000000000 */
[----:B------:R-:W-:Y:S01]  /*1d20*/  VIADD R85, R90, 0x35 ;  /* 0x000000355a557836 */ /* 0x000fe20000000000 */
[----:B------:R0:W-:Y:S01]  /*1d30*/  STL [R1+0x7f4], R87 ;  /* 0x0007f45701007387 */ /* 0x0001e20000100800 */
[----:B------:R-:W-:-:S02]  /*1d40*/  IMAD R74, R0, 0x80, R73 ;  /* 0x00000080004a7824 */ /* 0x000fc400078e0249 */
[----:B------:R-:W-:Y:S01]  /*1d50*/  IMAD.HI.U32 R5, R69, R18, RZ ;  /* 0x0000001245057227 */ /* 0x000fe200078e00ff */
[----:B------:R-:W-:Y:S01]  /*1d60*/  STL [R1+0x718], R86 ;  /* 0x0007185601007387 */ /* 0x000fe20000100800 */
[----:B------:R-:W-:Y:S02]  /*1d70*/  IABS R15, R85 ;  /* 0x00000055000f7213 */ /* 0x000fe40000000000 */
[C---:B------:R-:W-:Y:S01]  /*1d80*/  VIADD R84, R90.reuse, 0x36 ;  /* 0x000000365a547836 */ /* 0x040fe20000000000 */
[----:B------:R-:W-:Y:S01]  /*1d90*/  STL [R1+0x714], R85 ;  /* 0x0007145501007387 */ /* 0x000fe20000100800 */
[C---:B------:R-:W-:Y:S01]  /*1da0*/  VIADD R83, R90.reuse, 0x37 ;  /* 0x000000375a537836 */ /* 0x040fe20000000000 */
[----:B------:R-:W-:Y:S01]  /*1db0*/  IABS R0, R74 ;  /* 0x0000004a00007213 */ /* 0x000fe20000000000 */
[C---:B------:R-:W-:Y:S01]  /*1dc0*/  VIADD R82, R90.reuse, 0x38 ;  /* 0x000000385a527836 */ /* 0x040fe20000000000 */
[----:B------:R-:W-:Y:S01]  /*1dd0*/  STL [R1+0x710], R84 ;  /* 0x0007105401007387 */ /* 0x000fe20000100800 */
[----:B------:R-:W-:Y:S01]  /*1de0*/  IMAD R19, R7, R4, R19 ;  /* 0x0000000407137224 */ /* 0x000fe200078e0213 */
[----:B------:R-:W-:Y:S01]  /*1df0*/  IABS R14, R84 ;  /* 0x00000054000e7213 */ /* 0x000fe20000000000 */
[----:B------:R-:W-:Y:S01]  /*1e00*/  VIADD R81, R90, 0x39 ;  /* 0x000000395a517836 */ /* 0x000fe20000000000 */
[----:B------:R-:W-:Y:S01]  /*1e10*/  STL [R1+0x704], R83 ;  /* 0x0007045301007387 */ /* 0x000fe20000100800 */
[----:B------:R-:W-:Y:S01]  /*1e20*/  IMAD.HI.U32 R4, R69, R17, RZ ;  /* 0x0000001145047227 */ /* 0x000fe200078e00ff */
[----:B------:R-:W-:-:S02]  /*1e30*/  IABS R12, R82 ;  /* 0x00000052000c7213 */ /* 0x000fc40000000000 */
[----:B------:R-:W-:Y:S01]  /*1e40*/  STL [R1+0x700], R82 ;  /* 0x0007005201007387 */ /* 0x000fe20000100800 */
[----:B------:R-:W-:Y:S01]  /*1e50*/  IMAD.MOV R5, RZ, RZ, -R5 ;  /* 0x000000ffff057224 */ /* 0x000fe200078e0a05 */
[----:B------:R-:W-:Y:S01]  /*1e60*/  IABS R11, R81 ;  /* 0x00000051000b7213 */ /* 0x000fe20000000000 */
[C---:B------:R-:W-:Y:S01]  /*1e70*/  VIADD R80, R90.reuse, 0x3a ;  /* 0x0000003a5a507836 */ /* 0x040fe20000000000 */
[----:B------:R-:W-:Y:S01]  /*1e80*/  STL [R1+0x6fc], R81 ;  /* 0x0006fc5101007387 */ /* 0x000fe20000100800 */
[C---:B------:R-:W-:Y:S01]  /*1e90*/  VIADD R79, R90.reuse, 0x3b ;  /* 0x0000003b5a4f7836 */ /* 0x040fe20000000000 */
[----:B------:R-:W-:Y:S01]  /*1ea0*/  IABS R13, R83 ;  /* 0x00000053000d7213 */ /* 0x000fe20000000000 */
[C---:B------:R-:W-:Y:S01]  /*1eb0*/  VIADD R78, R90.reuse, 0x3c ;  /* 0x0000003c5a4e7836 */ /* 0x040fe20000000000 */
[----:B------:R-:W-:Y:S01]  /*1ec0*/  STL [R1+0x6f8], R80 ;  /* 0x0006f85001007387 */ /* 0x000fe20000100800 */
[C---:B------:R-:W-:Y:S01]  /*1ed0*/  VIADD R76, R90.reuse, 0x3f ;  /* 0x0000003f5a4c7836 */ /* 0x040fe20000000000 */
[----:B------:R-:W-:Y:S01]  /*1ee0*/  IABS R10, R80 ;  /* 0x00000050000a7213 */ /* 0x000fe20000000000 */
[----:B------:R-:W-:Y:S01]  /*1ef0*/  IMAD.MOV R4, RZ, RZ, -R4 ;  /* 0x000000ffff047224 */ /* 0x000fe200078e0a04 */
[----:B------:R-:W-:Y:S01]  /*1f00*/  STL [R1+0x6f4], R79 ;  /* 0x0006f44f01007387 */ /* 0x000fe20000100800 */
[----:B------:R-:W-:Y:S01]  /*1f10*/  IMAD R18, R7, R5, R18 ;  /* 0x0000000507127224 */ /* 0x000fe200078e0212 */
[----:B------:R-:W-:Y:S01]  /*1f20*/  IABS R9, R78 ;  /* 0x0000004e00097213 */ /* 0x000fe20000000000 */
[----:B------:R-:W-:Y:S01]  /*1f30*/  VIADD R77, R90, 0x3d ;  /* 0x0000003d5a4d7836 */ /* 0x000fe20000000000 */
[----:B------:R-:W-:Y:S01]  /*1f40*/  STL [R1+0x6f0], R78 ;  /* 0x0006f04e01007387 */ /* 0x000fe20000100800 */
[----:B------:R-:W-:-:S03]  /*1f50*/  IMAD.HI.U32 R5, R69, R15, RZ ;  /* 0x0000000f45057227 */ /* 0x000fc600078e00ff */
[----:B------:R-:W-:Y:S01]  /*1f60*/  STL [R1+0x6e4], R76 ;  /* 0x0006e44c01007387 */ /* 0x000fe20000100800 */
[----:B------:R-:W-:-:S03]  /*1f70*/  IMAD.HI.U32 R71, R71, R0, RZ ;  /* 0x0000000047477227 */ /* 0x000fc600078e00ff */
[----:B------:R-:W-:Y:S01]  /*1f80*/  STL [R1+0x6ec], R77 ;  /* 0x0006ec4d01007387 */ /* 0x000fe20000100800 */
[----:B------:R-:W-:Y:S02]  /*1f90*/  VIADD R75, R90, 0x3e ;  /* 0x0000003e5a4b7836 */ /* 0x000fe40000000000 */
[----:B------:R-:W-:Y:S01]  /*1fa0*/  IMAD R17, R7, R4, R17 ;  /* 0x0000000407117224 */ /* 0x000fe200078e0211 */
[----:B------:R-:W-:Y:S01]  /*1fb0*/  STL [R1+0x6d4], R74 ;  /* 0x0006d44a01007387 */ /* 0x000fe20000100800 */
[----:B------:R-:W-:-:S03]  /*1fc0*/  IMAD.HI.U32 R8, R69, R32, RZ ;  /* 0x0000002045087227 */ /* 0x000fc600078e00ff */
[----:B------:R-:W-:Y:S01]  /*1fd0*/  STL [R1+0x6e8], R75 ;  /* 0x0006e84b01007387 */ /* 0x000fe20000100800 */
[----:B------:R-:W-:-:S03]  /*1fe0*/  IMAD.HI.U32 R4, R69, R14, RZ ;  /* 0x0000000e45047227 */ /* 0x000fc600078e00ff */
[----:B------:R-:W4:Y:S01]  /*1ff0*/  LDL R91, [R1+0x6d8] ;  /* 0x0006d800015b7983 */ /* 0x000f220000100800 */
[----:B------:R-:W-:Y:S02]  /*2000*/  IMAD.MOV R5, RZ, RZ, -R5 ;  /* 0x000000ffff057224 */ /* 0x000fe400078e0a05 */
[----:B------:R-:W-:Y:S01]  /*2010*/  IMAD.MOV R71, RZ, RZ, -R71 ;  /* 0x000000ffff477224 */ /* 0x000fe200078e0a47 */
[----:B------:R-:W5:Y:S01]  /*2020*/  LDL R92, [R1+0x70c] ;  /* 0x00070c00015c7983 */ /* 0x000f620000100800 */
[----:B------:R-:W-:Y:S02]  /*2030*/  IMAD.MOV R8, RZ, RZ, -R8 ;  /* 0x000000ffff087224 */ /* 0x000fe400078e0a08 */
[----:B------:R-:W-:Y:S01]  /*2040*/  IMAD.MOV R4, RZ, RZ, -R4 ;  /* 0x000000ffff047224 */ /* 0x000fe200078e0a04 */
[----:B------:R-:W2:Y:S01]  /*2050*/  LDL R93, [R1+0x708] ;  /* 0x00070800015d7983 */ /* 0x000ea20000100800 */
[----:B------:R-:W-:Y:S02]  /*2060*/  IMAD R15, R7, R5, R15 ;  /* 0x00000005070f7224 */ /* 0x000fe400078e020f */
[----:B------:R-:W-:Y:S01]  /*2070*/  IMAD R0, R68, R71, R0 ;  /* 0x0000004744007224 */ /* 0x000fe200078e0200 */
[----:B0-----:R-:W2:Y:S01]  /*2080*/  LDL R87, [R1+0x6e0] ;  /* 0x0006e00001577983 */ /* 0x001ea20000100800 */
[----:B------:R-:W-:-:S03]  /*2090*/  IMAD.HI.U32 R5, R69, R12, RZ ;  /* 0x0000000c45057227 */ /* 0x000fc600078e00ff */
[----:B------:R-:W2:Y:S01]  /*20a0*/  LDL R88, [R1+0x728] ;  /* 0x0007280001587983 */ /* 0x000ea20000100800 */
[----:B------:R-:W-:Y:S02]  /*20b0*/  IMAD.SHL.U32 R71, R3, 0x200000, RZ ;  /* 0x0020000003477824 */ /* 0x000fe400078e00ff */
[C---:B------:R-:W-:Y:S01]  /*20c0*/  IMAD R32, R7.reuse, R8, R32 ;  /* 0x0000000807207224 */ /* 0x040fe200078e0220 */
[----:B------:R-:W2:Y:S01]  /*20d0*/  LDL R3, [R1+0x71c] ;  /* 0x00071c0001037983 */ /* 0x000ea20000100800 */
[----:B------:R-:W-:Y:S01]  /*20e0*/  IMAD R14, R7, R4, R14 ;  /* 0x00000004070e7224 */ /* 0x000fe200078e020e */
[----:B------:R-:W-:Y:S01]  /*20f0*/  IABS R8, R79 ;  /* 0x0000004f00087213 */ /* 0x000fe20000000000 */
[----:B------:R-:W-:Y:S01]  /*2100*/  IMAD.MOV R5, RZ, RZ, -R5 ;  /* 0x000000ffff057224 */ /* 0x000fe200078e0a05 */
[----:B------:R-:W2:Y:S01]  /*2110*/  LDL R89, [R1+0x740] ;  /* 0x0007400001597983 */ /* 0x000ea20000100800 */
[----:B------:R-:W-:-:S04]  /*2120*/  IMAD.HI.U32 R4, R69, R11, RZ ;  /* 0x0000000b45047227 */ /* 0x000fc800078e00ff */
[----:B------:R-:W-:Y:S02]  /*2130*/  IMAD R12, R7, R5, R12 ;  /* 0x00000005070c7224 */ /* 0x000fe400078e020c */
[----:B------:R-:W-:Y:S02]  /*2140*/  IMAD.MOV R4, RZ, RZ, -R4 ;  /* 0x000000ffff047224 */ /* 0x000fe400078e0a04 */
[----:B------:R-:W-:-:S04]  /*2150*/  IMAD.HI.U32 R5, R69, R8, RZ ;  /* 0x0000000845057227 */ /* 0x000fc800078e00ff */
[C---:B------:R-:W-:Y:S01]  /*2160*/  IMAD R11, R7.reuse, R4, R11 ;  /* 0x00000004070b7224 */ /* 0x040fe200078e020b */
[----:B------:R-:W-:Y:S01]  /*2170*/  IABS R4, R76 ;  /* 0x0000004c00047213 */ /* 0x000fe20000000000 */
[----:B------:R-:W-:Y:S02]  /*2180*/  IMAD.MOV R5, RZ, RZ, -R5 ;  /* 0x000000ffff057224 */ /* 0x000fe400078e0a05 */
[----:B------:R-:W-:Y:S02]  /*2190*/  @!P0 IMAD.IADD R70, R70, 0x1, -R7 ;  /* 0x0000000146468824 */ /* 0x000fe400078e0a07 */
[----:B------:R-:W-:Y:S02]  /*21a0*/  IMAD R8, R7, R5, R8 ;  /* 0x0000000507087224 */ /* 0x000fe400078e0208 */
[----:B------:R-:W-:Y:S01]  /*21b0*/  IMAD.HI.U32 R5, R69, R4, RZ ;  /* 0x0000000445057227 */ /* 0x000fe200078e00ff */
[----:B------:R-:W-:-:S03]  /*21c0*/  ISETP.GT.U32.AND P0, PT, R7, R70, PT ;  /* 0x000000460700720c */ /* 0x000fc60003f04070 */
[----:B------:R-:W-:Y:S02]  /*21d0*/  IMAD.MOV R5, RZ, RZ, -R5 ;  /* 0x000000ffff057224 */ /* 0x000fe400078e0a05 */
[--C-:B------:R-:W-:Y:S01]  /*21e0*/  @!P1 IMAD.IADD R67, R67, 0x1, -R7.reuse ;  /* 0x0000000143439824 */ /* 0x100fe200078e0a07 */
[C---:B------:R-:W-:Y:S01]  /*21f0*/  ISETP.GT.U32.AND P1, PT, R7.reuse, R60, PT ;  /* 0x0000003c0700720c */ /* 0x040fe20003f24070 */
[----:B------:R-:W-:Y:S01]  /*2200*/  IMAD R4, R7, R5, R4 ;  /* 0x0000000507047224 */ /* 0x000fe200078e0204 */
[----:B------:R-:W-:Y:S01]  /*2210*/  IABS R5, R75 ;  /* 0x0000004b00057213 */ /* 0x000fe20000000000 */
[--C-:B------:R-:W-:Y:S01]  /*2220*/  @!P2 IMAD.IADD R65, R65, 0x1, -R7.reuse ;  /* 0x000000014141a824 */ /* 0x100fe200078e0a07 */
[C---:B------:R-:W-:Y:S01]  /*2230*/  ISETP.GT.U32.AND P2, PT, R7.reuse, R58, PT ;  /* 0x0000003a0700720c */ /* 0x040fe20003f44070 */
[--C-:B------:R-:W-:Y:S01]  /*2240*/  @!P5 IMAD.IADD R64, R64, 0x1, -R7.reuse ;  /* 0x000000014040d824 */ /* 0x100fe200078e0a07 */
[C---:B------:R-:W-:Y:S01]  /*2250*/  ISETP.GT.U32.AND P4, PT, R7.reuse, R4, PT ;  /* 0x000000040700720c */ /* 0x040fe20003f84070 */
[--C-:B------:R-:W-:Y:S01]  /*2260*/  @!P0 IMAD.IADD R70, R70, 0x1, -R7.reuse ;  /* 0x0000000146468824 */ /* 0x100fe200078e0a07 */
[C---:B------:R-:W-:Y:S01]  /*2270*/  ISETP.GT.U32.AND P0, PT, R7.reuse, R61, PT ;  /* 0x0000003d0700720c */ /* 0x040fe20003f04070 */
[--C-:B------:R-:W-:Y:S01]  /*2280*/  @!P3 IMAD.IADD R66, R66, 0x1, -R7.reuse ;  /* 0x000000014242b824 */ /* 0x100fe200078e0a07 */
[----:B------:R-:W-:Y:S01]  /*2290*/  ISETP.GT.U32.AND P5, PT, R7, R57, PT ;  /* 0x000000390700720c */ /* 0x000fe20003fa4070 */
[--C-:B------:R-:W-:Y:S01]  /*22a0*/  @!P6 IMAD.IADD R63, R63, 0x1, -R7.reuse ;  /* 0x000000013f3fe824 */ /* 0x100fe200078e0a07 */
[C---:B------:R-:W-:Y:S01]  /*22b0*/  ISETP.GT.U32.AND P3, PT, R7.reuse, R59, PT ;  /* 0x0000003b0700720c */ /* 0x040fe20003f64070 */
[----:B------:R-:W-:Y:S01]  /*22c0*/  @!P1 IMAD.IADD R60, R60, 0x1, -R7 ;  /* 0x000000013c3c9824 */ /* 0x000fe200078e0a07 */
[----:B------:R-:W-:Y:S01]  /*22d0*/  ISETP.GT.U32.AND P1, PT, R7, R66, PT ;  /* 0x000000420700720c */ /* 0x000fe20003f24070 */
[----:B------:R-:W-:Y:S01]  /*22e0*/  IMAD.HI.U32 R6, R69, R26, RZ ;  /* 0x0000001a45067227 */ /* 0x000fe200078e00ff */
[----:B------:R-:W-:-:S03]  /*22f0*/  ISETP.GT.U32.AND P6, PT, R68, R0, PT ;  /* 0x000000004400720c */ /* 0x000fc60003fc4070 */
[--C-:B------:R-:W-:Y:S01]  /*2300*/  @!P4 IMAD.IADD R4, R4, 0x1, -R7.reuse ;  /* 0x000000010404c824 */ /* 0x100fe200078e0a07 */
[----:B------:R-:W-:Y:S01]  /*2310*/  ISETP.GT.U32.AND P4, PT, R7, R62, PT ;  /* 0x0000003e0700720c */ /* 0x000fe20003f84070 */
[--C-:B------:R-:W-:Y:S01]  /*2320*/  @!P0 IMAD.IADD R61, R61, 0x1, -R7.reuse ;  /* 0x000000013d3d8824 */ /* 0x100fe200078e0a07 */
[C---:B------:R-:W-:Y:S01]  /*2330*/  ISETP.GT.U32.AND P0, PT, R7.reuse, R67, PT ;  /* 0x000000430700720c */ /* 0x040fe20003f04070 */
[--C-:B------:R-:W-:Y:S01]  /*2340*/  @!P2 IMAD.IADD R58, R58, 0x1, -R7.reuse ;  /* 0x000000013a3aa824 */ /* 0x100fe200078e0a07 */
[----:B------:R-:W-:Y:S01]  /*2350*/  ISETP.GT.U32.AND P2, PT, R7, R64, PT ;  /* 0x000000400700720c */ /* 0x000fe20003f44070 */
[--C-:B------:R-:W-:Y:S01]  /*2360*/  @!P5 IMAD.IADD R57, R57, 0x1, -R7.reuse ;  /* 0x000000013939d824 */ /* 0x100fe200078e0a07 */
[----:B------:R-:W-:Y:S01]  /*2370*/  ISETP.GT.U32.AND P5, PT, R7, R63, PT ;  /* 0x0000003f0700720c */ /* 0x000fe20003fa4070 */
[--C-:B------:R-:W-:Y:S01]  /*2380*/  @!P3 IMAD.IADD R59, R59, 0x1, -R7.reuse ;  /* 0x000000013b3bb824 */ /* 0x100fe200078e0a07 */
[C---:B------:R-:W-:Y:S01]  /*2390*/  ISETP.GT.U32.AND P3, PT, R7.reuse, R65, PT ;  /* 0x000000410700720c */ /* 0x040fe20003f64070 */
[--C-:B------:R-:W-:Y:S01]  /*23a0*/  @!P1 IMAD.IADD R66, R66, 0x1, -R7.reuse ;  /* 0x0000000142429824 */ /* 0x100fe200078e0a07 */
[C---:B------:R-:W-:Y:S01]  /*23b0*/  ISETP.GT.U32.AND P1, PT, R7.reuse, R60, PT ;  /* 0x0000003c0700720c */ /* 0x040fe20003f24070 */
[----:B------:R-:W-:Y:S01]  /*23c0*/  @!P6 IMAD.IADD R0, R0, 0x1, -R68 ;  /* 0x000000010000e824 */ /* 0x000fe200078e0a44 */
[C---:B------:R-:W-:Y:S01]  /*23d0*/  ISETP.GT.U32.AND P6, PT, R7.reuse, R57, PT ;  /* 0x000000390700720c */ /* 0x040fe20003fc4070 */
        /* <DEDUP_REMOVED lines=34> */
[----:B------:R-:W-:-:S02]  /*2600*/  @!P5 IMAD.IADD R49, R49, 0x1, -R7 ;  /* 0x000000013131d824 */ /* 0x000fc400078e0a07 */
[--C-:B------:R-:W-:Y:S01]  /*2610*/  @!P3 IMAD.IADD R52, R52, 0x1, -R7.reuse ;  /* 0x000000013434b824 */ /* 0x100fe200078e0a07 */
[C---:B------:R-:W-:Y:S01]  /*2620*/  ISETP.GT.U32.AND P3, PT, R7.reuse, R45, PT ;  /* 0x0000002d0700720c */ /* 0x040fe20003f64070 */
[--C-:B------:R-:W-:Y:S02]  /*2630*/  @!P1 IMAD.IADD R46, R46, 0x1, -R7.reuse ;  /* 0x000000012e2e9824 */ /* 0x100fe400078e0a07 */
        /* <DEDUP_REMOVED lines=8> */
[----:B------:R-:W-:Y:S01]  /*26c0*/  IMAD.MOV R6, RZ, RZ, -R6 ;  /* 0x000000ffff067224 */ /* 0x000fe200078e0a06 */
[----:B------:R-:W-:Y:S01]  /*26d0*/  ISETP.GT.U32.AND P2, PT, R7, R50, PT ;  /* 0x000000320700720c */ /* 0x000fe20003f44070 */
[--C-:B------:R-:W-:Y:S01]  /*26e0*/  @!P3 IMAD.IADD R45, R45, 0x1, -R7.reuse ;  /* 0x000000012d2db824 */ /* 0x100fe200078e0a07 */
[C---:B------:R-:W-:Y:S01]  /*26f0*/  ISETP.GT.U32.AND P3, PT, R7.reuse, R51, PT ;  /* 0x000000330700720c */ /* 0x040fe20003f64070 */
[C---:B------:R-:W-:Y:S01]  /*2700*/  IMAD R26, R7.reuse, R6, R26 ;  /* 0x00000006071a7224 */ /* 0x040fe200078e021a */
        /* <DEDUP_REMOVED lines=53> */
[----:B------:R-:W-:Y:S01]  /*2a60*/  @!P3 IMAD.IADD R31, R31, 0x1, -R7 ;  /* 0x000000011f1fb824 */ /* 0x000fe200078e0a07 */
[----:B------:R-:W-:Y:S01]  /*2a70*/  ISETP.GT.U32.AND P3, PT, R7, R37, PT ;  /* 0x000000250700720c */ /* 0x000fe20003f64070 */
[----:B------:R-:W-:-:S04]  /*2a80*/  IMAD.HI.U32 R6, R69, R21, RZ ;  /* 0x0000001545067227 */ /* 0x000fc800078e00ff */
        /* <DEDUP_REMOVED lines=8> */
[----:B------:R-:W-:Y:S01]  /*2b10*/  @!P2 IMAD.IADD R36, R36, 0x1, -R7 ;  /* 0x000000012424a824 */ /* 0x000fe200078e0a07 */
[----:B------:R-:W-:Y:S01]  /*2b20*/  ISETP.GT.U32.AND P2, PT, R7, R29, PT ;  /* 0x0000001d0700720c */ /* 0x000fe20003f44070 */
[----:B------:R-:W-:-:S02]  /*2b30*/  IMAD.MOV R6, RZ, RZ, -R6 ;  /* 0x000000ffff067224 */ /* 0x000fc400078e0a06 */
[--C-:B------:R-:W-:Y:S01]  /*2b40*/  @!P6 IMAD.IADD R41, R41, 0x1, -R7.reuse ;  /* 0x000000012929e824 */ /* 0x100fe200078e0a07 */
[----:B------:R-:W-:Y:S01]  /*2b50*/  ISETP.GT.U32.AND P6, PT, R7, R31, PT ;  /* 0x0000001f0700720c */ /* 0x000fe20003fc4070 */
[--C-:B------:R-:W-:Y:S01]  /*2b60*/  @!P4 IMAD.IADD R35, R35, 0x1, -R7.reuse ;  /* 0x000000012323c824 */ /* 0x100fe200078e0a07 */
[----:B------:R-:W-:Y:S01]  /*2b70*/  ISETP.GT.U32.AND P4, PT, R7, R28, PT ;  /* 0x0000001c0700720c */ /* 0x000fe20003f84070 */
[--C-:B------:R-:W-:Y:S01]  /*2b80*/  @!P3 IMAD.IADD R37, R37, 0x1, -R7.reuse ;  /* 0x000000012525b824 */ /* 0x100fe200078e0a07 */
[C---:B------:R-:W-:Y:S01]  /*2b90*/  ISETP.GT.U32.AND P3, PT, R7.reuse, R30, PT ;  /* 0x0000001e0700720c */ /* 0x040fe20003f64070 */
[----:B------:R-:W-:Y:S01]  /*2ba0*/  @!P5 IMAD.IADD R34, R34, 0x1, -R7 ;  /* 0x000000012222d824 */ /* 0x000fe200078e0a07 */
[C---:B------:R-:W-:Y:S01]  /*2bb0*/  ISETP.GT.U32.AND P5, PT, R7.reuse, R27, PT ;  /* 0x0000001b0700720c */ /* 0x040fe20003fa4070 */
[----:B------:R-:W-:Y:S02]  /*2bc0*/  IMAD R21, R7, R6, R21 ;  /* 0x0000000607157224 */ /* 0x000fe400078e0215 */
        /* <DEDUP_REMOVED lines=15> */
[----:B------:R-:W-:Y:S01]  /*2cc0*/  ISETP.GT.U32.AND P0, PT, R7, R19, PT ;  /* 0x000000130700720c */ /* 0x000fe20003f04070 */
[----:B------:R-:W-:-:S04]  /*2cd0*/  IMAD.HI.U32 R6, R69, R16, RZ ;  /* 0x0000001045067227 */ /* 0x000fc800078e00ff */
        /* <DEDUP_REMOVED lines=8> */
[----:B------:R-:W-:Y:S02]  /*2d60*/  IMAD.MOV R6, RZ, RZ, -R6 ;  /* 0x000000ffff067224 */ /* 0x000fe400078e0a06 */
[----:B------:R-:W-:Y:S01]  /*2d70*/  @!P6 IMAD.IADD R24, R24, 0x1, -R7 ;  /* 0x000000011818e824 */ /* 0x000fe200078e0a07 */
[C---:B------:R-:W-:Y:S01]  /*2d80*/  ISETP.GT.U32.AND P6, PT, R7.reuse, R30, PT ;  /* 0x0000001e0700720c */ /* 0x040fe20003fc4070 */
[----:B------:R-:W-:-:S02]  /*2d90*/  IMAD R16, R7, R6, R16 ;  /* 0x0000000607107224 */ /* 0x000fc400078e0210 */
[----:B------:R-:W-:-:S04]  /*2da0*/  IMAD.HI.U32 R6, R69, R13, RZ ;  /* 0x0000000d45067227 */ /* 0x000fc800078e00ff */
[--C-:B------:R-:W-:Y:S01]  /*2db0*/  @!P3 IMAD.IADD R23, R23, 0x1, -R7.reuse ;  /* 0x000000011717b824 */ /* 0x100fe200078e0a07 */
[----:B------:R-:W-:Y:S01]  /*2dc0*/  ISETP.GT.U32.AND P3, PT, R7, R29, PT ;  /* 0x0000001d0700720c */ /* 0x000fe20003f64070 */
[----:B------:R-:W-:Y:S02]  /*2dd0*/  IMAD.MOV R6, RZ, RZ, -R6 ;  /* 0x000000ffff067224 */ /* 0x000fe400078e0a06 */
[--C-:B------:R-:W-:Y:S01]  /*2de0*/  @!P0 IMAD.IADD R19, R19, 0x1, -R7.reuse ;  /* 0x0000000113138824 */ /* 0x100fe200078e0a07 */
[C---:B------:R-:W-:Y:S01]  /*2df0*/  ISETP.GT.U32.AND P0, PT, R7.reuse, R25, PT ;  /* 0x000000190700720c */ /* 0x040fe20003f04070 */
[--C-:B------:R-:W-:Y:S01]  /*2e00*/  @!P1 IMAD.IADD R18, R18, 0x1, -R7.reuse ;  /* 0x0000000112129824 */ /* 0x100fe200078e0a07 */
[C---:B------:R-:W-:Y:S01]  /*2e10*/  ISETP.GT.U32.AND P1, PT, R7.reuse, R24, PT ;  /* 0x000000180700720c */ /* 0x040fe20003f24070 */
[--C-:B------:R-:W-:Y:S01]  /*2e20*/  @!P2 IMAD.IADD R28, R28, 0x1, -R7.reuse ;  /* 0x000000011c1ca824 */ /* 0x100fe200078e0a07 */
[----:B------:R-:W-:Y:S01]  /*2e30*/  ISETP.GT.U32.AND P2, PT, R7, R22, PT ;  /* 0x000000160700720c */ /* 0x000fe20003f44070 */
[----:B------:R-:W-:Y:S01]  /*2e40*/  @!P4 IMAD.IADD R27, R27, 0x1, -R7 ;  /* 0x000000011b1bc824 */ /* 0x000fe200078e0a07 */
[C---:B------:R-:W-:Y:S01]  /*2e50*/  ISETP.GT.U32.AND P4, PT, R7.reuse, R21, PT ;  /* 0x000000150700720c */ /* 0x040fe20003f84070 */
[----:B------:R-:W-:-:S02]  /*2e60*/  IMAD R13, R7, R6, R13 ;  /* 0x00000006070d7224 */ /* 0x000fc400078e020d */
[----:B------:R-:W-:Y:S01]  /*2e70*/  @!P5 IMAD.IADD R26, R26, 0x1, -R7 ;  /* 0x000000011a1ad824 */ /* 0x000fe200078e0a07 */
[----:B------:R-:W-:Y:S01]  /*2e80*/  ISETP.GT.U32.AND P5, PT, R7, R20, PT ;  /* 0x000000140700720c */ /* 0x000fe20003fa4070 */
[----:B------:R-:W-:-:S04]  /*2e90*/  IMAD.HI.U32 R6, R69, R10, RZ ;  /* 0x0000000a45067227 */ /* 0x000fc800078e00ff */
[----:B------:R-:W-:Y:S02]  /*2ea0*/  IMAD.MOV R6, RZ, RZ, -R6 ;  /* 0x000000ffff067224 */ /* 0x000fe400078e0a06 */
[----:B------:R-:W-:-:S04]  /*2eb0*/  IMAD.HI.U32 R72, R69, R9, RZ ;  /* 0x0000000945487227 */ /* 0x000fc800078e00ff */
[--C-:B------:R-:W-:Y:S01]  /*2ec0*/  @!P3 IMAD.IADD R29, R29, 0x1, -R7.reuse ;  /* 0x000000011d1db824 */ /* 0x100fe200078e0a07 */
[C---:B------:R-:W-:Y:S01]  /*2ed0*/  ISETP.GT.U32.AND P3, PT, R7.reuse, R23, PT ;  /* 0x000000170700720c */ /* 0x040fe20003f64070 */
[C---:B------:R-:W-:Y:S01]  /*2ee0*/  IMAD R10, R7.reuse, R6, R10 ;  /* 0x00000006070a7224 */ /* 0x040fe200078e020a */
[----:B------:R-:W-:Y:S01]  /*2ef0*/  IABS R6, R77 ;  /* 0x0000004d00067213 */ /* 0x000fe20000000000 */
        /* <DEDUP_REMOVED lines=15> */
[----:B------:R-:W-:-:S04]  /*2ff0*/  IMAD.HI.U32 R69, R69, R5, RZ ;  /* 0x0000000545457227 */ /* 0x000fc800078e00ff */
[----:B------:R-:W-:Y:S02]  /*3000*/  IMAD.MOV R72, RZ, RZ, -R72 ;  /* 0x000000ffff487224 */ /* 0x000fe400078e0a48 */
[----:B------:R-:W-:Y:S02]  /*3010*/  IMAD.MOV R69, RZ, RZ, -R69 ;  /* 0x000000ffff457224 */ /* 0x000fe400078e0a45 */
[--C-:B------:R-:W-:Y:S01]  /*3020*/  @!P3 IMAD.IADD R23, R23, 0x1, -R7.reuse ;  /* 0x000000011717b824 */ /* 0x100fe200078e0a07 */
[C---:B------:R-:W-:Y:S01]  /*3030*/  ISETP.GT.U32.AND P3, PT, R7.reuse, R16, PT ;  /* 0x000000100700720c */ /* 0x040fe20003f64070 */
[----:B------:R-:W-:Y:S02]  /*3040*/  IMAD R6, R7, R72, R6 ;  /* 0x0000004807067224 */ /* 0x000fe400078e0206 */
[----:B------:R-:W-:Y:S01]  /*3050*/  @!P6 IMAD.IADD R19, R19, 0x1, -R7 ;  /* 0x000000011313e824 */ /* 0x000fe200078e0a07 */
[C---:B------:R-:W-:Y:S01]  /*3060*/  ISETP.GT.U32.AND P6, PT, R7.reuse, R12, PT ;  /* 0x0000000c0700720c */ /* 0x040fe20003fc4070 */
[C---:B------:R-:W-:Y:S01]  /*3070*/  IMAD R5, R7.reuse, R69, R5 ;  /* 0x0000004507057224 */ /* 0x040fe200078e0205 */
[----:B------:R-:W3:Y:S01]  /*3080*/  LDL R72, [R1+0x6dc] ;  /* 0x0006dc0001487983 */ /* 0x000ee20000100800 */
        /* <DEDUP_REMOVED lines=13> */
[----:B------:R-:W-:Y:S01]  /*3160*/  LOP3.LUT R71, R71, 0x600000, RZ, 0xc0, !PT ;  /* 0x0060000047477812 */ /* 0x000fe200078ec0ff */
[--C-:B------:R-:W-:Y:S01]  /*3170*/  @!P0 IMAD.IADD R11, R11, 0x1, -R7.reuse ;  /* 0x000000010b0b8824 */ /* 0x100fe200078e0a07 */
[----:B------:R-:W0:Y:S01]  /*3180*/  LDS R69, [UR9] ;  /* 0x00000009ff457984 */ /* 0x000e220008000800 */
        /* <DEDUP_REMOVED lines=8> */
[----:B------:R-:W-:-:S06]  /*3210*/  @!P3 IMAD.IADD R8, R8, 0x1, -R7 ;  /* 0x000000010808b824 */ /* 0x000fcc00078e0a07 */
[--C-:B------:R-:W-:Y:S01]  /*3220*/  @!P1 IMAD.IADD R15, R15, 0x1, -R7.reuse ;  /* 0x000000010f0f9824 */ /* 0x100fe200078e0a07 */
[----:B------:R-:W-:Y:S01]  /*3230*/  ISETP.GT.U32.AND P1, PT, R7, R8, PT ;  /* 0x000000080700720c */ /* 0x000fe20003f24070 */
[--C-:B------:R-:W-:Y:S01]  /*3240*/  @!P2 IMAD.IADD R13, R13, 0x1, -R7.reuse ;  /* 0x000000010d0da824 */ /* 0x100fe200078e0a07 */
[----:B------:R-:W-:Y:S01]  /*3250*/  ISETP.GT.U32.AND P2, PT, R7, R5, PT ;  /* 0x000000050700720c */ /* 0x000fe20003f44070 */
[--C-:B------:R-:W-:Y:S01]  /*3260*/  @!P4 IMAD.IADD R12, R12, 0x1, -R7.reuse ;  /* 0x000000010c0cc824 */ /* 0x100fe200078e0a07 */
[----:B------:R-:W-:Y:S01]  /*3270*/  ISETP.GT.U32.AND P4, PT, R68, R0, PT ;  /* 0x000000004400720c */ /* 0x000fe20003f84070 */
[--C-:B------:R-:W-:Y:S01]  /*3280*/  @!P5 IMAD.IADD R11, R11, 0x1, -R7.reuse ;  /* 0x000000010b0bd824 */ /* 0x100fe200078e0a07 */
[----:B------:R-:W-:Y:S02]  /*3290*/  ISETP.GE.AND P5, PT, R90, RZ, PT ;  /* 0x000000ff5a00720c */ /* 0x000fe40003fa6270 */
[----:B------:R-:W3:Y:S05]  /*32a0*/  LDL R90, [R1+0x73c] ;  /* 0x00073c00015a7983 */ /* 0x000eea0000100800 */
[--C-:B------:R-:W-:Y:S01]  /*32b0*/  @!P1 IMAD.IADD R8, R8, 0x1, -R7.reuse ;  /* 0x0000000108089824 */ /* 0x100fe200078e0a07 */
[----:B----4-:R-:W-:Y:S01]  /*32c0*/  ISETP.GE.AND P1, PT, R91, RZ, PT ;  /* 0x000000ff5b00720c */ /* 0x010fe20003f26270 */
[----:B------:R-:W-:Y:S01]  /*32d0*/  @!P2 IMAD.IADD R5, R5, 0x1, -R7 ;  /* 0x000000010505a824 */ /* 0x000fe200078e0a07 */
[----:B------:R-:W4:Y:S01]  /*32e0*/  LDL R91, [R1+0x734] ;  /* 0x00073400015b7983 */ /* 0x000f220000100800 */
[----:B------:R-:W-:Y:S01]  /*32f0*/  @!P4 IMAD.IADD R0, R0, 0x1, -R68 ;  /* 0x000000010000c824 */ /* 0x000fe200078e0a44 */
[----:B-----5:R-:W-:Y:S01]  /*3300*/  ISETP.GE.AND P2, PT, R92, RZ, PT ;  /* 0x000000ff5c00720c */ /* 0x020fe20003f46270 */
[----:B------:R-:W-:Y:S01]  /*3310*/  @!P5 IMAD.MOV R70, RZ, RZ, -R70 ;  /* 0x000000ffff46d224 */ /* 0x000fe200078e0a46 */
[----:B------:R-:W5:Y:S01]  /*3320*/  LDL R92, [R1+0x730] ;  /* 0x00073000015c7983 */ /* 0x000f620000100800 */
[----:B--2---:R-:W-:-:S02]  /*3330*/  ISETP.GE.AND P4, PT, R93, RZ, PT ;  /* 0x000000ff5d00720c */ /* 0x004fc40003f86270 */
[----:B------:R-:W-:Y:S01]  /*3340*/  ISETP.GE.AND P5, PT, R3, RZ, PT ;  /* 0x000000ff0300720c */ /* 0x000fe20003fa6270 */
[----:B------:R-:W2:Y:S04]  /*3350*/  LDL R93, [R1+0x750] ;  /* 0x00075000015d7983 */ /* 0x000ea80000100800 */
[----:B------:R-:W2:Y:S01]  /*3360*/  LDL R3, [R1+0x74c] ;  /* 0x00074c0001037983 */ /* 0x000ea20000100800 */
[C---:B------:R-:W-:Y:S02]  /*3370*/  ISETP.GT.U32.AND P6, PT, R7.reuse, R17, PT ;  /* 0x000000110700720c */ /* 0x040fe40003fc4070 */
[----:B------:R-:W-:-:S11]  /*3380*/  ISETP.GT.U32.AND P3, PT, R7, R14, PT ;  /* 0x0000000e0700720c */ /* 0x000fd60003f64070 */
[--C-:B------:R-:W-:Y:S01]  /*3390*/  @!P6 IMAD.IADD R17, R17, 0x1, -R7.reuse ;  /* 0x000000011111e824 */ /* 0x100fe200078e0a07 */
[C---:B------:R-:W-:Y:S01]  /*33a0*/  ISETP.GT.U32.AND P6, PT, R7.reuse, R6, PT ;  /* 0x000000060700720c */ /* 0x040fe20003fc4070 */
[----:B------:R-:W-:Y:S01]  /*33b0*/  @!P3 IMAD.IADD R14, R14, 0x1, -R7 ;  /* 0x000000010e0eb824 */ /* 0x000fe200078e0a07 */
[----:B------:R-:W-:-:S11]  /*33c0*/  ISETP.GT.U32.AND P3, PT, R7, R9, PT ;  /* 0x000000090700720c */ /* 0x000fd60003f64070 */
[--C-:B------:R-:W-:Y:S01]  /*33d0*/  @!P6 IMAD.IADD R6, R6, 0x1, -R7.reuse ;  /* 0x000000010606e824 */ /* 0x100fe200078e0a07 */
[----:B------:R-:W-:Y:S01]  /*33e0*/  ISETP.GE.AND P6, PT, R87, RZ, PT ;  /* 0x000000ff5700720c */ /* 0x000fe20003fc6270 */
[----:B------:R-:W-:Y:S01]  /*33f0*/  @!P3 IMAD.IADD R9, R9, 0x1, -R7 ;  /* 0x000000010909b824 */ /* 0x000fe200078e0a07 */
[----:B------:R-:W2:Y:S01]  /*3400*/  LDL R87, [R1+0x738] ;  /* 0x0007380001577983 */ /* 0x000ea20000100800 */
[----:B------:R-:W-:Y:S01]  /*3410*/  @!P1 IMAD.MOV R65, RZ, RZ, -R65 ;  /* 0x000000ffff419224 */ /* 0x000fe200078e0a41 */
[----:B------:R-:W-:Y:S01]  /*3420*/  ISETP.GE.AND P1, PT, R89, RZ, PT ;  /* 0x000000ff5900720c */ /* 0x000fe20003f26270 */
[----:B------:R-:W-:Y:S01]  /*3430*/  @!P2 IMAD.MOV R64, RZ, RZ, -R64 ;  /* 0x000000ffff40a224 */ /* 0x000fe200078e0a40 */
[----:B------:R-:W2:Y:S01]  /*3440*/  LDL R89, [R1+0x758] ;  /* 0x0007580001597983 */ /* 0x000ea20000100800 */
[----:B------:R-:W-:-:S10]  /*3450*/  @!P5 IMAD.MOV R62, RZ, RZ, -R62 ;  /* 0x000000ffff3ed224 */ /* 0x000fd400078e0a3e */
[----:B------:R-:W-:Y:S01]  /*3460*/  @!P1 IMAD.MOV R60, RZ, RZ, -R60 ;  /* 0x000000ffff3c9224 */ /* 0x000fe200078e0a3c */
[----:B---3--:R-:W-:Y:S01]  /*3470*/  ISETP.GE.AND P3, PT, R72, RZ, PT ;  /* 0x000000ff4800720c */ /* 0x008fe20003f66270 */
[----:B------:R-:W-:Y:S01]  /*3480*/  @!P4 IMAD.MOV R63, RZ, RZ, -R63 ;  /* 0x000000ffff3fc224 */ /* 0x000fe200078e0a3f */
[----:B------:R-:W3:Y:S11]  /*3490*/  LDL R72, [R1+0x764] ;  /* 0x0007640001487983 */ /* 0x000ef60000100800 */
[----:B------:R-:W-:Y:S01]  /*34a0*/  @!P3 IMAD.MOV R66, RZ, RZ, -R66 ;  /* 0x000000ffff42b224 */ /* 0x000fe200078e0a42 */
[----:B------:R-:W-:-:S02]  /*34b0*/  ISETP.GE.AND P3, PT, R88, RZ, PT ;  /* 0x000000ff5800720c */ /* 0x000fc40003f66270 */
[----:B------:R-:W3:Y:S11]  /*34c0*/  LDL R88, [R1+0x754] ;  /* 0x0007540001587983 */ /* 0x000ef60000100800 */
[----:B------:R-:W-:Y:S01]  /*34d0*/  @!P3 IMAD.MOV R61, RZ, RZ, -R61 ;  /* 0x000000ffff3db224 */ /* 0x000fe200078e0a3d */
[----:B------:R-:W-:-:S02]  /*34e0*/  ISETP.GE.AND P2, PT, R90, RZ, PT ;  /* 0x000000ff5a00720c */ /* 0x000fc40003f46270 */
[----:B------:R-:W3:Y:S01]  /*34f0*/  LDL R90, [R1+0x760] ;  /* 0x00076000015a7983 */ /* 0x000ee20000100800 */
[----:B----4-:R-:W-:-:S03]  /*3500*/  ISETP.GE.AND P5, PT, R91, RZ, PT ;  /* 0x000000ff5b00720c */ /* 0x010fc60003fa6270 */
[----:B------:R-:W4:Y:S01]  /*3510*/  LDL R91, [R1+0x774] ;  /* 0x00077400015b7983 */ /* 0x000f220000100800 */
[----:B-----5:R-:W-:-:S06]  /*3520*/  ISETP.GE.AND P3, PT, R92, RZ, PT ;  /* 0x000000ff5c00720c */ /* 0x020fcc0003f66270 */
[----:B------:R-:W-:Y:S01]  /*3530*/  @!P2 IMAD.MOV R59, RZ, RZ, -R59 ;  /* 0x000000ffff3ba224 */ /* 0x000fe200078e0a3b */
[----:B------:R-:W5:Y:S01]  /*3540*/  LDL R92, [R1+0x770] ;  /* 0x00077000015c7983 */ /* 0x000f620000100800 */
[----:B--2---:R-:W-:-:S03]  /*3550*/  ISETP.GE.AND P1, PT, R93, RZ, PT ;  /* 0x000000ff5d00720c */ /* 0x004fc60003f26270 */
[----:B------:R-:W2:Y:S01]  /*3560*/  LDL R93, [R1+0x778] ;  /* 0x00077800015d7983 */ /* 0x000ea20000100800 */
[----:B------:R-:W-:-:S03]  /*3570*/  ISETP.GE.AND P2, PT, R3, RZ, PT ;  /* 0x000000ff0300720c */ /* 0x000fc60003f46270 */
[----:B------:R-:W2:Y:S01]  /*3580*/  LDL R3, [R1+0x77c] ;  /* 0x00077c0001037983 */ /* 0x000ea20000100800 */
[----:B------:R-:W-:Y:S02]  /*3590*/  @!P5 IMAD.MOV R57, RZ, RZ, -R57 ;  /* 0x000000ffff39d224 */ /* 0x000fe400078e0a39 */
[----:B------:R-:W-:Y:S01]  /*35a0*/  @!P3 IMAD.MOV R56, RZ, RZ, -R56 ;  /* 0x000000ffff38b224 */ /* 0x000fe200078e0a38 */
[----:B------:R-:W-:Y:S02]  /*35b0*/  ISETP.GE.AND P4, PT, R87, RZ, PT ;  /* 0x000000ff5700720c */ /* 0x000fe40003f86270 */
[----:B------:R-:W2:Y:S01]  /*35c0*/  LDL R87, [R1+0x784] ;  /* 0x0007840001577983 */ /* 0x000ea20000100800 */
[----:B------:R-:W-:-:S03]  /*35d0*/  ISETP.GE.AND P5, PT, R89, RZ, PT ;  /* 0x000000ff5900720c */ /* 0x000fc60003fa6270 */
[----:B------:R-:W2:Y:S07]  /*35e0*/  LDL R89, [R1+0x798] ;  /* 0x0007980001597983 */ /* 0x000eae0000100800 */
[----:B------:R-:W-:Y:S02]  /*35f0*/  @!P4 IMAD.MOV R58, RZ, RZ, -R58 ;  /* 0x000000ffff3ac224 */ /* 0x000fe400078e0a3a */
[----:B------:R-:W-:Y:S02]  /*3600*/  @!P2 IMAD.MOV R54, RZ, RZ, -R54 ;  /* 0x000000ffff36a224 */ /* 0x000fe400078e0a36 */
[----:B------:R-:W-:Y:S01]  /*3610*/  @!P5 IMAD.MOV R52, RZ, RZ, -R52 ;  /* 0x000000ffff34d224 */ /* 0x000fe200078e0a34 */
[----:B------:R-:W-:Y:S01]  /*3620*/  R2UR UR10, R71 ;  /* 0x00000000470a72ca */ /* 0x000fe200000e0000 */
[----:B------:R-:W-:Y:S01]  /*3630*/  @!P1 IMAD.MOV R55, RZ, RZ, -R55 ;  /* 0x000000ffff379224 */ /* 0x000fe200078e0a37 */
[----:B------:R-:W2:Y:S01]  /*3640*/  LDL R71, [R1+0x7bc] ;  /* 0x0007bc0001477983 */ /* 0x000ea20000100800 */
[----:B------:R-:W-:Y:S01]  /*3650*/  ISETP.GT.U32.AND P0, PT, R7, R16, PT ;  /* 0x000000100700720c */ /* 0x000fe20003f04070 */
[----:B------:R-:W1:Y:S01]  /*3660*/  LDCU.64 UR20, c[0x0][0x358] ;  /* 0x00006b00ff1477ac */ /* 0x000e620008000a00 */
[----:B------:R-:W-:Y:S01]  /*3670*/  UMOV UR7, 0x1 ;  /* 0x0000000100077882 */ /* 0x000fe20000000000 */
[----:B---3--:R-:W-:-:S02]  /*3680*/  ISETP.GE.AND P4, PT, R88, RZ, PT ;  /* 0x000000ff5800720c */ /* 0x008fc40003f86270 */
        /* <DEDUP_REMOVED lines=13> */
[----:B------:R-:W-:Y:S01]  /*3760*/  ISETP.GE.AND P1, PT, R72, RZ, PT ;  /* 0x000000ff4800720c */ /* 0x000fe20003f26270 */
[----:B------:R-:W-:Y:S02]  /*3770*/  @!P2 IMAD.MOV R49, RZ, RZ, -R49 ;  /* 0x000000ffff31a224 */ /* 0x000fe400078e0a31 */
[----:B------:R-:W2:Y:S01]  /*3780*/  LDL R72, [R1+0x7b8] ;  /* 0x0007b80001487983 */ /* 0x000ea20000100800 */
[----:B------:R-:W-:-:S09]  /*3790*/  @!P4 IMAD.MOV R48, RZ, RZ, -R48 ;  /* 0x000000ffff30c224 */ /* 0x000fd200078e0a30 */
[----:B------:R-:W-:Y:S02]  /*37a0*/  @!P1 IMAD.MOV R50, RZ, RZ, -R50 ;  /* 0x000000ffff329224 */ /* 0x000fe400078e0a32 */
[----:B------:R-:W-:Y:S01]  /*37b0*/  @!P5 IMAD.MOV R47, RZ, RZ, -R47 ;  /* 0x000000ffff2fd224 */ /* 0x000fe200078e0a2f */
[----:B------:R-:W-:Y:S02]  /*37c0*/  ISETP.GE.AND P1, PT, R87, RZ, PT ;  /* 0x000000ff5700720c */ /* 0x000fe40003f26270 */
[----:B------:R-:W2:Y:S01]  /*37d0*/  LDL R87, [R1+0x7c0] ;  /* 0x0007c00001577983 */ /* 0x000ea20000100800 */
[----:B------:R-:W-:-:S03]  /*37e0*/  ISETP.GE.AND P4, PT, R89, RZ, PT ;  /* 0x000000ff5900720c */ /* 0x000fc60003f86270 */
[----:B------:R-:W2:Y:S01]  /*37f0*/  LDL R89, [R1+0x7cc] ;  /* 0x0007cc0001597983 */ /* 0x000ea20000100800 */
[----:B------:R-:W-:-:S06]  /*3800*/  @!P3 IMAD.MOV R46, RZ, RZ, -R46 ;  /* 0x000000ffff2eb224 */ /* 0x000fcc00078e0a2e */
[----:B------:R-:W-:-:S03]  /*3810*/  @!P1 IMAD.MOV R45, RZ, RZ, -R45 ;  /* 0x000000ffff2d9224 */ /* 0x000fc600078e0a2d */
[----:B------:R-:W-:Y:S01]  /*3820*/  @!P4 IMAD.MOV R43, RZ, RZ, -R43 ;  /* 0x000000ffff2bc224 */ /* 0x000fe200078e0a2b */
[----:B------:R-:W-:Y:S01]  /*3830*/  BAR.SYNC.DEFER_BLOCKING 0x0 ;  /* 0x0000000000007b1d */ /* 0x000fe20000010000 */
[----:B---3--:R-:W-:-:S05]  /*3840*/  ISETP.GE.AND P2, PT, R88, RZ, PT ;  /* 0x000000ff5800720c */ /* 0x008fca0003f46270 */
[----:B------:R-:W3:Y:S08]  /*3850*/  LDL R88, [R1+0x7c4] ;  /* 0x0007c40001587983 */ /* 0x000ef00000100800 */
[----:B------:R-:W-:Y:S01]  /*3860*/  @!P2 IMAD.MOV R44, RZ, RZ, -R44 ;  /* 0x000000ffff2ca224 */ /* 0x000fe200078e0a2c */
[----:B------:R-:W-:Y:S02]  /*3870*/  ISETP.GE.AND P5, PT, R90, RZ, PT ;  /* 0x000000ff5a00720c */ /* 0x000fe40003fa6270 */
[----:B------:R-:W3:Y:S01]  /*3880*/  LDL R90, [R1+0x7d0] ;  /* 0x0007d000015a7983 */ /* 0x000ee20000100800 */
[----:B----4-:R-:W-:-:S03]  /*3890*/  ISETP.GE.AND P3, PT, R91, RZ, PT ;  /* 0x000000ff5b00720c */ /* 0x010fc60003f66270 */
[----:B------:R-:W4:Y:S01]  /*38a0*/  LDL R91, [R1+0x7c8] ;  /* 0x0007c800015b7983 */ /* 0x000f220000100800 */
[----:B-----5:R-:W-:-:S03]  /*38b0*/  ISETP.GE.AND P1, PT, R92, RZ, PT ;  /* 0x000000ff5c00720c */ /* 0x020fc60003f26270 */
[----:B------:R-:W5:Y:S01]  /*38c0*/  LDL R92, [R1+0x7b4] ;  /* 0x0007b400015c7983 */ /* 0x000f620000100800 */
[----:B--2---:R-:W-:-:S03]  /*38d0*/  ISETP.GE.AND P2, PT, R93, RZ, PT ;  /* 0x000000ff5d00720c */ /* 0x004fc60003f46270 */
[----:B------:R-:W2:Y:S01]  /*38e0*/  LDL R93, [R1+0x7b0] ;  /* 0x0007b000015d7983 */ /* 0x000ea20000100800 */
[----:B------:R-:W-:-:S03]  /*38f0*/  ISETP.GE.AND P4, PT, R3, RZ, PT ;  /* 0x000000ff0300720c */ /* 0x000fc60003f86270 */
[----:B------:R-:W2:Y:S01]  /*3900*/  LDL R3, [R1+0x7a4] ;  /* 0x0007a40001037983 */ /* 0x000ea20000100800 */
[----:B------:R-:W-:Y:S01]  /*3910*/  @!P0 IMAD.IADD R16, R16, 0x1, -R7 ;  /* 0x0000000110108824 */ /* 0x000fe200078e0a07 */
[----:B------:R-:W-:Y:S01]  /*3920*/  ISETP.GT.U32.AND P0, PT, R7, R10, PT ;  /* 0x0000000a0700720c */ /* 0x000fe20003f04070 */
[----:B------:R-:W-:Y:S01]  /*3930*/  @!P5 IMAD.MOV R42, RZ, RZ, -R42 ;  /* 0x000000ffff2ad224 */ /* 0x000fe200078e0a2a */
[----:B------:R-:W-:Y:S01]  /*3940*/  ISETP.GE.AND P5, PT, R71, RZ, PT ;  /* 0x000000ff4700720c */ /* 0x000fe20003fa6270 */
[----:B------:R-:W-:Y:S01]  /*3950*/  @!P3 IMAD.MOV R41, RZ, RZ, -R41 ;  /* 0x000000ffff29b224 */ /* 0x000fe200078e0a29 */
[----:B------:R-:W-:Y:S01]  /*3960*/  ISETP.GE.AND P3, PT, R72, RZ, PT ;  /* 0x000000ff4800720c */ /* 0x000fe20003f66270 */
[----:B------:R-:W-:Y:S01]  /*3970*/  @!P1 IMAD.MOV R40, RZ, RZ, -R40 ;  /* 0x000000ffff289224 */ /* 0x000fe200078e0a28 */
[----:B------:R-:W2:Y:S01]  /*3980*/  LDL R71, [R1+0x78c] ;  /* 0x00078c0001477983 */ /* 0x000ea20000100800 */
[----:B------:R-:W-:Y:S02]  /*3990*/  @!P2 IMAD.MOV R39, RZ, RZ, -R39 ;  /* 0x000000ffff27a224 */ /* 0x000fe400078e0a27 */
[----:B------:R-:W-:Y:S01]  /*39a0*/  @!P4 IMAD.MOV R38, RZ, RZ, -R38 ;  /* 0x000000ffff26c224 */ /* 0x000fe200078e0a26 */
[----:B------:R-:W2:Y:S03]  /*39b0*/  LDL R72, [R1+0x780] ;  /* 0x0007800001487983 */ /* 0x000ea60000100800 */
[----:B------:R-:W-:-:S02]  /*39c0*/  @!P0 IMAD.IADD R10, R10, 0x1, -R7 ;  /* 0x000000010a0a8824 */ /* 0x000fc400078e0a07 */
[----:B------:R-:W2:Y:S01]  /*39d0*/  LDL R7, [R1+0x790] ;  /* 0x0007900001077983 */ /* 0x000ea20000100800 */
[----:B------:R-:W-:Y:S01]  /*39e0*/  @!P5 IMAD.MOV R37, RZ, RZ, -R37 ;  /* 0x000000ffff25d224 */ /* 0x000fe200078e0a25 */
[----:B------:R-:W-:Y:S02]  /*39f0*/  ISETP.GE.AND P1, PT, R87, RZ, PT ;  /* 0x000000ff5700720c */ /* 0x000fe40003f26270 */
[----:B------:R-:W2:Y:S01]  /*3a00*/  LDL.LU R87, [R1+0x7f4] ;  /* 0x0007f40001577983 */ /* 0x000ea20000300800 */
[----:B------:R-:W-:Y:S01]  /*3a10*/  ISETP.GE.AND P4, PT, R89, RZ, PT ;  /* 0x000000ff5900720c */ /* 0x000fe20003f86270 */
[----:B------:R-:W-:-:S09]  /*3a20*/  @!P3 IMAD.MOV R36, RZ, RZ, -R36 ;  /* 0x000000ffff24b224 */ /* 0x000fd200078e0a24 */
[----:B------:R-:W-:-:S03]  /*3a30*/  @!P1 IMAD.MOV R35, RZ, RZ, -R35 ;  /* 0x000000ffff239224 */ /* 0x000fc600078e0a23 */
[----:B------:R-:W-:Y:S01]  /*3a40*/  @!P4 IMAD.MOV R33, RZ, RZ, -R33 ;  /* 0x000000ffff21c224 */ /* 0x000fe200078e0a21 */
[----:B---3--:R-:W-:Y:S02]  /*3a50*/  ISETP.GE.AND P2, PT, R88, RZ, PT ;  /* 0x000000ff5800720c */ /* 0x008fe40003f46270 */
[----:B------:R-:W3:Y:S04]  /*3a60*/  LDL.LU R88, [R1+0x7f0] ;  /* 0x0007f00001587983 */ /* 0x000ee80000300800 */
[----:B------:R-:W3:Y:S07]  /*3a70*/  LDL.LU R89, [R1+0x7ec] ;  /* 0x0007ec0001597983 */ /* 0x000eee0000300800 */
[----:B------:R-:W-:Y:S01]  /*3a80*/  @!P2 IMAD.MOV R34, RZ, RZ, -R34 ;  /* 0x000000ffff22a224 */ /* 0x000fe200078e0a22 */
[----:B------:R-:W-:-:S02]  /*3a90*/  ISETP.GE.AND P5, PT, R90, RZ, PT ;  /* 0x000000ff5a00720c */ /* 0x000fc40003fa6270 */
[----:B------:R-:W3:Y:S01]  /*3aa0*/  LDL.LU R90, [R1+0x7e8] ;  /* 0x0007e800015a7983 */ /* 0x000ee20000300800 */
[----:B----4-:R-:W-:-:S03]  /*3ab0*/  ISETP.GE.AND P3, PT, R91, RZ, PT ;  /* 0x000000ff5b00720c */ /* 0x010fc60003f66270 */
[----:B------:R-:W4:Y:S01]  /*3ac0*/  LDL.LU R91, [R1+0x7e4] ;  /* 0x0007e400015b7983 */ /* 0x000f220000300800 */
[----:B-----5:R-:W-:-:S03]  /*3ad0*/  ISETP.GE.AND P1, PT, R92, RZ, PT ;  /* 0x000000ff5c00720c */ /* 0x020fc60003f26270 */
[----:B------:R-:W5:Y:S01]  /*3ae0*/  LDL.LU R92, [R1+0x7e0] ;  /* 0x0007e000015c7983 */ /* 0x000f620000300800 */
[----:B--2---:R-:W-:-:S03]  /*3af0*/  ISETP.GE.AND P2, PT, R93, RZ, PT ;  /* 0x000000ff5d00720c */ /* 0x004fc60003f46270 */
[----:B------:R-:W2:Y:S01]  /*3b00*/  LDL.LU R93, [R1+0x7dc] ;  /* 0x0007dc00015d7983 */ /* 0x000ea20000300800 */
[----:B------:R-:W-:-:S03]  /*3b10*/  ISETP.GE.AND P4, PT, R3, RZ, PT ;  /* 0x000000ff0300720c */ /* 0x000fc60003f86270 */
[----:B------:R-:W2:Y:S06]  /*3b20*/  LDL.LU R3, [R1+0x7d8] ;  /* 0x0007d80001037983 */ /* 0x000eac0000300800 */
[----:B------:R-:W-:Y:S01]  /*3b30*/  @!P2 IMAD.MOV R29, RZ, RZ, -R29 ;  /* 0x000000ffff1da224 */ /* 0x000fe200078e0a1d */
[----:B--2---:R-:W-:Y:S02]  /*3b40*/  ISETP.GE.AND P2, PT, R3, RZ, PT ;  /* 0x000000ff0300720c */ /* 0x004fe40003f46270 */
[----:B------:R-:W2:Y:S11]  /*3b50*/  LDL.LU R3, [R1+0x7d4] ;  /* 0x0007d40001037983 */ /* 0x000eb60000300800 */
[----:B------:R-:W-:Y:S01]  /*3b60*/  @!P2 IMAD.MOV R24, RZ, RZ, -R24 ;  /* 0x000000ffff18a224 */ /* 0x000fe200078e0a18 */
[----:B---3--:R-:W-:-:S13]  /*3b70*/  ISETP.GE.AND P2, PT, R89, RZ, PT ;  /* 0x000000ff5900720c */ /* 0x008fda0003f46270 */
[----:B------:R-:W-:Y:S01]  /*3b80*/  @!P2 IMAD.MOV R19, RZ, RZ, -R19 ;  /* 0x000000ffff13a224 */ /* 0x000fe200078e0a13 */
[----:B------:R-:W-:Y:S01]  /*3b90*/  ISETP.GE.AND P2, PT, R84, RZ, PT ;  /* 0x000000ff5400720c */ /* 0x000fe20003f46270 */
[----:B------:R-:W-:-:S12]  /*3ba0*/  @!P5 IMAD.MOV R32, RZ, RZ, -R32 ;  /* 0x000000ffff20d224 */ /* 0x000fd800078e0a20 */
[----:B------:R-:W-:Y:S01]  /*3bb0*/  @!P2 IMAD.MOV R14, RZ, RZ, -R14 ;  /* 0x000000ffff0ea224 */ /* 0x000fe200078e0a0e */
[----:B------:R-:W-:Y:S01]  /*3bc0*/  ISETP.GE.AND P2, PT, R79, RZ, PT ;  /* 0x000000ff4f00720c */ /* 0x000fe20003f46270 */
[----:B------:R-:W-:Y:S01]  /*3bd0*/  @!P1 IMAD.MOV R30, RZ, RZ, -R30 ;  /* 0x000000ffff1e9224 */ /* 0x000fe200078e0a1e */
[----:B------:R-:W-:Y:S01]  /*3be0*/  ISETP.GE.AND P5, PT, R7, RZ, PT ;  /* 0x000000ff0700720c */ /* 0x000fe20003fa6270 */
[----:B------:R-:W-:Y:S01]  /*3bf0*/  @!P3 IMAD.MOV R31, RZ, RZ, -R31 ;  /* 0x000000ffff1fb224 */ /* 0x000fe200078e0a1f */
[----:B------:R-:W-:Y:S01]  /*3c00*/  ISETP.GE.AND P1, PT, R72, RZ, PT ;  /* 0x000000ff4800720c */ /* 0x000fe20003f26270 */
[----:B------:R-:W-:Y:S01]  /*3c10*/  @!P6 IMAD.MOV R67, RZ, RZ, -R67 ;  /* 0x000000ffff43e224 */ /* 0x000fe200078e0a43 */
[----:B------:R-:W-:Y:S01]  /*3c20*/  ISETP.GE.AND P3, PT, R71, RZ, PT ;  /* 0x000000ff4700720c */ /* 0x000fe20003f66270 */
[----:B------:R-:W-:-:S06]  /*3c30*/  @!P4 IMAD.MOV R28, RZ, RZ, -R28 ;  /* 0x000000ffff1cc224 */ /* 0x000fcc00078e0a1c */
[----:B------:R-:W-:Y:S01]  /*3c40*/  @!P2 IMAD.MOV R8, RZ, RZ, -R8 ;  /* 0x000000ffff08a224 */ /* 0x000fe200078e0a08 */
[----:B------:R-:W-:Y:S01]  /*3c50*/  ISETP.GE.AND P4, PT, R93, RZ, PT ;  /* 0x000000ff5d00720c */ /* 0x000fe20003f86270 */
[----:B------:R-:W-:Y:S01]  /*3c60*/  @!P5 IMAD.MOV R27, RZ, RZ, -R27 ;  /* 0x000000ffff1bd224 */ /* 0x000fe200078e0a1b */
[----:B-----5:R-:W-:Y:S01]  /*3c70*/  ISETP.GE.AND P5, PT, R92, RZ, PT ;  /* 0x000000ff5c00720c */ /* 0x020fe20003fa6270 */
[----:B------:R-:W-:Y:S01]  /*3c80*/  @!P1 IMAD.MOV R25, RZ, RZ, -R25 ;  /* 0x000000ffff199224 */ /* 0x000fe200078e0a19 */
[----:B------:R-:W-:Y:S01]  /*3c90*/  ISETP.GE.AND P1, PT, R90, RZ, PT ;  /* 0x000000ff5a00720c */ /* 0x000fe20003f26270 */
[----:B------:R-:W-:Y:S01]  /*3ca0*/  @!P3 IMAD.MOV R26, RZ, RZ, -R26 ;  /* 0x000000ffff1ab224 */ /* 0x000fe200078e0a1a */
[----:B----4-:R-:W-:Y:S01]  /*3cb0*/  ISETP.GE.AND P3, PT, R91, RZ, PT ;  /* 0x000000ff5b00720c */ /* 0x010fe20003f66270 */
[----:B------:R-:W3:Y:S06]  /*3cc0*/  LDC R7, c[0x0][0x3a0] ;  /* 0x0000e800ff077b82 */ /* 0x000eec0000000800 */
[----:B------:R-:W-:Y:S01]  /*3cd0*/  @!P4 IMAD.MOV R23, RZ, RZ, -R23 ;  /* 0x000000ffff17c224 */ /* 0x000fe200078e0a17 */
[----:B------:R-:W-:Y:S01]  /*3ce0*/  ISETP.GE.AND P4, PT, R88, RZ, PT ;  /* 0x000000ff5800720c */ /* 0x000fe20003f86270 */
[----:B------:R-:W-:Y:S01]  /*3cf0*/  @!P5 IMAD.MOV R22, RZ, RZ, -R22 ;  /* 0x000000ffff16d224 */ /* 0x000fe200078e0a16 */
[----:B------:R-:W-:Y:S01]  /*3d00*/  ISETP.GE.AND P5, PT, R87, RZ, PT ;  /* 0x000000ff5700720c */ /* 0x000fe20003fa6270 */
[----:B------:R-:W-:Y:S01]  /*3d10*/  @!P1 IMAD.MOV R20, RZ, RZ, -R20 ;  /* 0x000000ffff149224 */ /* 0x000fe200078e0a14 */
[----:B------:R-:W-:Y:S01]  /*3d20*/  ISETP.GE.AND P1, PT, R85, RZ, PT ;  /* 0x000000ff5500720c */ /* 0x000fe20003f26270 */
[----:B------:R-:W-:Y:S01]  /*3d30*/  @!P3 IMAD.MOV R21, RZ, RZ, -R21 ;  /* 0x000000ffff15b224 */ /* 0x000fe200078e0a15 */
[----:B------:R-:W-:-:S07]  /*3d40*/  ISETP.GE.AND P3, PT, R86, RZ, PT ;  /* 0x000000ff5600720c */ /* 0x000fce0003f66270 */
        /* <DEDUP_REMOVED lines=15> */
[----:B------:R-:W-:Y:S02]  /*3e40*/  ISETP.GE.AND P3, PT, R76, RZ, PT ;  /* 0x000000ff4c00720c */ /* 0x000fe40003f66270 */
[----:B0-----:R-:W-:Y:S02]  /*3e50*/  R2UR UR8, R69 ;  /* 0x00000000450872ca */ /* 0x001fe400000e0000 */
[----:B------:R-:W0:Y:S01]  /*3e60*/  LDC.64 R68, c[0x0][0x3a8] ;  /* 0x0000ea00ff447b82 */ /* 0x000e220000000a00 */
[----:B------:R-:W-:-:S02]  /*3e70*/  ISETP.GE.AND P6, PT, R74, RZ, PT ;  /* 0x000000ff4a00720c */ /* 0x000fc40003fc6270 */
[----:B------:R-:W-:Y:S02]  /*3e80*/  @!P4 IMAD.MOV R9, RZ, RZ, -R9 ;  /* 0x000000ffff09c224 */ /* 0x000fe400078e0a09 */
[----:B------:R-:W-:Y:S01]  /*3e90*/  @!P5 IMAD.MOV R6, RZ, RZ, -R6 ;  /* 0x000000ffff06d224 */ /* 0x000fe200078e0a06 */
[----:B------:R-:W-:Y:S01]  /*3ea0*/  ISETP.NE.AND P0, PT, R2, RZ, PT ;  /* 0x000000ff0200720c */ /* 0x000fe20003f05270 */
[----:B------:R-:W-:Y:S02]  /*3eb0*/  @!P1 IMAD.MOV R5, RZ, RZ, -R5 ;  /* 0x000000ffff059224 */ /* 0x000fe400078e0a05 */
[----:B------:R-:W-:-:S05]  /*3ec0*/  @!P3 IMAD.MOV R4, RZ, RZ, -R4 ;  /* 0x000000ffff04b224 */ /* 0x000fca00078e0a04 */
[----:B------:R-:W-:-:S05]  /*3ed0*/  @!P6 IMAD.MOV R0, RZ, RZ, -R0 ;  /* 0x000000ffff00e224 */ /* 0x000fca00078e0a00 */
[----:B------:R-:W-:Y:S01]  /*3ee0*/  @!P0 LOP3.LUT R0, RZ, R2, RZ, 0x33, !PT ;  /* 0x00000002ff008212 */ /* 0x000fe200078e33ff */
[----:B---3--:R-:W-:-:S05]  /*3ef0*/  VIADD R2, R7, 0xffffff82 ;  /* 0xffffff8207027836 */ /* 0x008fca0000000000 */
[----:B------:R-:W-:Y:S01]  /*3f00*/  ISETP.GE.U32.AND P4, PT, R2, 0x7fffff03, PT ;  /* 0x7fffff030200780c */ /* 0x000fe20003f86070 */
[----:B------:R-:W-:Y:S02]  /*3f10*/  VIADD R2, R7, 0xffffff83 ;  /* 0xffffff8307027836 */ /* 0x000fe40000000000 */
[----:B------:R-:W-:-:S03]  /*3f20*/  IMAD R0, R0, UR5, RZ ;  /* 0x0000000500007c24 */ /* 0x000fc6000f8e02ff */
[----:B------:R-:W-:Y:S02]  /*3f30*/  ISETP.GE.U32.AND P1, PT, R2, 0x7fffff04, PT ;  /* 0x7fffff040200780c */ /* 0x000fe40003f26070 */
[----:B--2---:R-:W-:Y:S02]  /*3f40*/  ISETP.NE.AND P2, PT, R3, RZ, PT ;  /* 0x000000ff0300720c */ /* 0x004fe40003f45270 */
[----:B------:R-:W-:-:S04]  /*3f50*/  LOP3.LUT R3, RZ, R3, RZ, 0x33, !PT ;  /* 0x00000003ff037212 */ /* 0x000fc800078e33ff */
[----:B------:R-:W-:-:S05]  /*3f60*/  SEL R70, R3, R70, !P2 ;  /* 0x0000004603467207 */ /* 0x000fca0005000000 */
[----:B------:R2:W-:Y:S02]  /*3f70*/  STL [R1+0xac], R70 ;  /* 0x0000ac4601007387 */ /* 0x0005e40000100800 */
[C---:B--2---:R-:W-:Y:S02]  /*3f80*/  SEL R70, R3.reuse, R67, !P2 ;  /* 0x0000004303467207 */ /* 0x044fe40005000000 */
[C---:B------:R-:W-:Y:S02]  /*3f90*/  SEL R67, R3.reuse, R66, !P2 ;  /* 0x0000004203437207 */ /* 0x040fe40005000000 */
[C---:B------:R-:W-:Y:S02]  /*3fa0*/  SEL R66, R3.reuse, R65, !P2 ;  /* 0x0000004103427207 */ /* 0x040fe40005000000 */
[C---:B------:R-:W-:Y:S01]  /*3fb0*/  SEL R65, R3.reuse, R64, !P2 ;  /* 0x0000004003417207 */ /* 0x040fe20005000000 */
[----:B------:R2:W-:Y:S01]  /*3fc0*/  STL [R1+0xb0], R70 ;  /* 0x0000b04601007387 */ /* 0x0005e20000100800 */
[----:B------:R-:W-:-:S02]  /*3fd0*/  SEL R64, R3, R63, !P2 ;  /* 0x0000003f03407207 */ /* 0x000fc40005000000 */
[C---:B------:R-:W-:Y:S01]  /*3fe0*/  SEL R63, R3.reuse, R62, !P2 ;  /* 0x0000003e033f7207 */ /* 0x040fe20005000000 */
[----:B------:R3:W-:Y:S01]  /*3ff0*/  STL [R1+0xb4], R67 ;  /* 0x0000b44301007387 */ /* 0x0007e20000100800 */
[C---:B------:R-:W-:Y:S02]  /*4000*/  SEL R62, R3.reuse, R61, !P2 ;  /* 0x0000003d033e7207 */ /* 0x040fe40005000000 */
[C---:B------:R-:W-:Y:S01]  /*4010*/  SEL R61, R3.reuse, R60, !P2 ;  /* 0x0000003c033d7207 */ /* 0x040fe20005000000 */
[----:B------:R3:W-:Y:S01]  /*4020*/  STL [R1+0xbc], R66 ;  /* 0x0000bc4201007387 */ /* 0x0007e20000100800 */
[C---:B------:R-:W-:Y:S02]  /*4030*/  SEL R60, R3.reuse, R59, !P2 ;  /* 0x0000003b033c7207 */ /* 0x040fe40005000000 */
[C---:B------:R-:W-:Y:S01]  /*4040*/  SEL R59, R3.reuse, R58, !P2 ;  /* 0x0000003a033b7207 */ /* 0x040fe20005000000 */
[----:B------:R3:W-:Y:S01]  /*4050*/  STL [R1+0xc0], R65 ;  /* 0x0000c04101007387 */ /* 0x0007e20000100800 */
[----:B------:R-:W-:-:S03]  /*4060*/  SEL R58, R3, R57, !P2 ;  /* 0x00000039033a7207 */ /* 0x000fc60005000000 */
        /* <DEDUP_REMOVED lines=104> */
[----:B------:R3:W-:Y:S04]  /*46f0*/  STL [R1+0x194], R12 ;  /* 0x0001940c01007387 */ /* 0x0007e80000100800 */
[----:B------:R3:W-:Y:S04]  /*4700*/  STL [R1+0x198], R11 ;  /* 0x0001980b01007387 */ /* 0x0007e80000100800 */
[----:B------:R3:W-:Y:S01]  /*4710*/  STL [R1+0x19c], R10 ;  /* 0x00019c0a01007387 */ /* 0x0007e20000100800 */
[----:B------:R-:W-:-:S03]  /*4720*/  VIADD R3, R7, 0xffffff80 ;  /* 0xffffff8007037836 */ /* 0x000fc60000000000 */
[----:B------:R3:W-:Y:S04]  /*4730*/  STL [R1+0x1a0], R9 ;  /* 0x0001a00901007387 */ /* 0x0007e80000100800 */
[----:B------:R3:W-:Y:S04]  /*4740*/  STL [R1+0x1a4], R8 ;  /* 0x0001a40801007387 */ /* 0x0007e80000100800 */
[----:B------:R3:W-:Y:S04]  /*4750*/  STL [R1+0x1a8], R6 ;  /* 0x0001a80601007387 */ /* 0x0007e80000100800 */
[----:B------:R3:W-:Y:S01]  /*4760*/  STL [R1+0x1ac], R5 ;  /* 0x0001ac0501007387 */ /* 0x0007e20000100800 */
[----:B------:R-:W-:Y:S01]  /*4770*/  ISETP.GE.U32.AND P3, PT, R3, 0x7fffff01, PT ;  /* 0x7fffff010300780c */ /* 0x000fe20003f66070 */
[----:B0-----:R-:W-:-:S02]  /*4780*/  IMAD R3, R73, R69, RZ ;  /* 0x0000004549037224 */ /* 0x001fc400078e02ff */
[----:B------:R-:W-:-:S03]  /*4790*/  VIADD R4, R7, 0xffffff81 ;  /* 0xffffff8107047836 */ /* 0x000fc60000000000 */
[----:B--2---:R-:W-:Y:S02]  /*47a0*/  LEA R70, P6, R3, UR14, 0x1 ;  /* 0x0000000e03467c11 */ /* 0x004fe4000f8c08ff */
[----:B------:R-:W-:Y:S01]  /*47b0*/  ISETP.GE.U32.AND P0, PT, R4, 0x7fffff02, PT ;  /* 0x7fffff020400780c */ /* 0x000fe20003f06070 */
[----:B------:R-:W-:Y:S01]  /*47c0*/  VIADD R4, R7, 0xffffff84 ;  /* 0xffffff8407047836 */ /* 0x000fe20000000000 */
[----:B------:R-:W-:Y:S02]  /*47d0*/  LEA.HI.X.SX32 R3, R3, UR15, 0x1, P6 ;  /* 0x0000000f03037c11 */ /* 0x000fe4000b0f0eff */
[----:B------:R-:W-:Y:S02]  /*47e0*/  LEA R2, P6, R0, UR12, 0x1 ;  /* 0x0000000c00027c11 */ /* 0x000fe4000f8c08ff */
[----:B------:R-:W-:Y:S02]  /*47f0*/  ISETP.GE.U32.AND P5, PT, R4, 0x7fffff05, PT ;  /* 0x7fffff050400780c */ /* 0x000fe40003fa6070 */
[----:B------:R-:W-:-:S02]  /*4800*/  ISETP.NE.U32.AND P2, PT, R73, RZ, PT ;  /* 0x000000ff4900720c */ /* 0x000fc40003f45070 */
[----:B------:R-:W-:Y:S01]  /*4810*/  LEA.HI.X.SX32 R0, R0, UR13, 0x1, P6 ;  /* 0x0000000d00007c11 */ /* 0x000fe2000b0f0eff */
[----:B-1-3--:R-:W-:Y:S10]  /*4820*/  BRA.U UP0, `(.L_x_5) ;  /* 0x0000000100187547 */ /* 0x00aff4000b800000 */
[----:B------:R-:W-:Y:S01]  /*4830*/  ELECT P6, URZ, PT ;  /* 0x0000000000ff782f */ /* 0x000fe200038c0000 */
[----:B------:R-:W-:Y:S01]  /*4840*/  IMAD.MOV.U32 R4, RZ, RZ, 0x1 ;  /* 0x00000001ff047424 */ /* 0x000fe200078e00ff */
[----:B------:R-:W-:Y:S01]  /*4850*/  UMOV UR5, 0x40 ;  /* 0x0000004000057882 */ /* 0x000fe20000000000 */
[----:B------:R-:W-:Y:S01]  /*4860*/  UVIRTCOUNT.DEALLOC.SMPOOL 0x80 ;  /* 0x000000800000784c */ /* 0x000fe20000000000 */
[----:B------:R-:W-:-:S09]  /*4870*/  ULEA UR5, UR4, UR5, 0x18 ;  /* 0x0000000504057291 */ /* 0x000fd2000f8ec0ff */
[----:B------:R0:W-:Y:S03]  /*4880*/  @P6 STS.U8 [UR5], R4 ;  /* 0x00000004ff006988 */ /* 0x0001e60008000005 */
.L_x_5:
[----:B------:R-:W-:Y:S01]  /*4890*/  UIADD3 UR10, UPT, UPT, UR8, UR10, URZ ;  /* 0x0000000a080a7290 */ /* 0x000fe2000fffe0ff */
[C---:B------:R-:W-:Y:S01]  /*48a0*/  IMAD R6, R68.reuse, 0xfe, RZ ;  /* 0x000000fe44067824 */ /* 0x040fe200078e02ff */
[----:B------:R-:W-:Y:S01]  /*48b0*/  VOTEU.ALL UP1, P2 ;  /* 0x0000000000ff7886 */ /* 0x000fe20001020000 */
[----:B------:R-:W-:Y:S01]  /*48c0*/  UIADD3 UR6, UPT, UPT, UR9, 0x8000, URZ ;  /* 0x0000800009067890 */ /* 0x000fe2000fffe0ff */
[C---:B------:R-:W-:Y:S01]  /*48d0*/  IMAD R5, R68.reuse, 0x7f, RZ ;  /* 0x0000007f44057824 */ /* 0x040fe200078e02ff */
[----:B------:R-:W-:Y:S01]  /*48e0*/  VOTEU.ALL UP2, P2 ;  /* 0x0000000000ff7886 */ /* 0x000fe20001040000 */
[----:B0-----:R-:W-:Y:S01]  /*48f0*/  IMAD R4, R68, 0xfc, RZ ;  /* 0x000000fc44047824 */ /* 0x001fe200078e02ff */
[----:B------:R-:W-:-:S04]  /*4900*/  @!UP1 UIADD3 UR4, UPT, UPT, -UR7, 0x100000, URZ ;  /* 0x0010000007049890 */ /* 0x000fc8000fffe1ff */
[----:B------:R-:W-:Y:S02]  /*4910*/  @!UP1 USHF.L.U32 UR5, UR4, 0xb, URZ ;  /* 0x0000000b04059899 */ /* 0x000fe400080006ff */
[----:B------:R-:W-:Y:S01]  /*4920*/  @!UP1 USHF.L.U32 UR4, UR4, 0x1, URZ ;  /* 0x0000000104049899 */ /* 0x000fe200080006ff */
[----:B------:R0:W-:Y:S01]  /*4930*/  STL [R1+0x800], R48 ;  /* 0x0008003001007387 */ /* 0x0001e20000100800 */
[----:B------:R-:W-:Y:S01]  /*4940*/  IADD3 R6, P6, PT, R6, R2, RZ ;  /* 0x0000000206067210 */ /* 0x000fe20007fde0ff */
[----:B------:R-:W-:Y:S01]  /*4950*/  IMAD R8, R68, 0x7e, RZ ;  /* 0x0000007e44087824 */ /* 0x000fe200078e02ff */
[----:B------:R-:W-:Y:S01]  /*4960*/  PRMT R10, RZ, 0x7610, R10 ;  /* 0x00007610ff0a7816 */ /* 0x000fe2000000000a */
[----:B------:R-:W-:Y:S01]  /*4970*/  STTM.x64 tmem[UR10], RZ ;  /* 0x000000ff000079ed */ /* 0x000fe2000834000a */
[----:B------:R-:W1:Y:S02]  /*4980*/  FENCE.VIEW.ASYNC.T ;  /* 0x00000000000073c6 */ /* 0x000e640000000200 */
[----:B-1----:R-:W-:Y:S01]  /*4990*/  BAR.SYNC.DEFER_BLOCKING 0x0 ;  /* 0x0000000000007b1d */ /* 0x002fe20000010000 */
[----:B------:R-:W-:Y:S01]  /*49a0*/  LEA.HI.X.SX32 R5, R5, R0, 0x1, P6 ;  /* 0x0000000005057211 */ /* 0x000fe200030f0eff */
[----:B------:R-:W-:Y:S01]  /*49b0*/  VIADD R9, R7, 0xffffff85 ;  /* 0xffffff8507097836 */ /* 0x000fe20000000000 */
[----:B0-----:R-:W-:Y:S01]  /*49c0*/  IADD3 R48, P6, PT, R4, R2, RZ ;  /* 0x0000000204307210 */ /* 0x001fe20007fde0ff */
[----:B------:R-:W-:Y:S01]  /*49d0*/  @!P3 IMAD.MOV.U32 R4, RZ, RZ, R6 ;  /* 0x000000ffff04b224 */ /* 0x000fe200078e0006 */
[----:B------:R-:W-:Y:S01]  /*49e0*/  PRMT R11, RZ, 0x7610, R11 ;  /* 0x00007610ff0b7816 */ /* 0x000fe2000000000b */
[----:B------:R-:W0:Y:S01]  /*49f0*/  LDCU UR11, c[0x0][0x3b0] ;  /* 0x00007600ff0b77ac */ /* 0x000e220008000800 */
[----:B------:R1:W-:Y:S01]  /*4a00*/  STL [R1+0x7fc], R47 ;  /* 0x0007fc2f01007387 */ /* 0x0003e20000100800 */
[----:B------:R-:W-:-:S02]  /*4a10*/  PRMT R12, RZ, 0x7610, R12 ;  /* 0x00007610ff0c7816 */ /* 0x000fc4000000000c */
[----:B------:R-:W-:Y:S01]  /*4a20*/  PRMT R13, RZ, 0x7610, R13 ;  /* 0x00007610ff0d7816 */ /* 0x000fe2000000000d */
[----:B------:R-:W-:Y:S01]  /*4a30*/  STL [R1+0x7f8], R46 ;  /* 0x0007f82e01007387 */ /* 0x000fe20000100800 */
[----:B------:R-:W-:Y:S01]  /*4a40*/  PRMT R14, RZ, 0x7610, R14 ;  /* 0x00007610ff0e7816 */ /* 0x000fe2000000000e */
[----:B------:R-:W2:Y:S02]  /*4a50*/  LDCU UR12, c[0x0][0x3b0] ;  /* 0x00007600ff0c77ac */ /* 0x000ea40008000800 */
[----:B------:R-:W-:Y:S01]  /*4a60*/  STL [R1+0x7f4], R45 ;  /* 0x0007f42d01007387 */ /* 0x000fe20000100800 */
[----:B-1----:R-:W-:Y:S01]  /*4a70*/  PRMT R47, RZ, 0x7610, R47 ;  /* 0x00007610ff2f7816 */ /* 0x002fe2000000002f */
[----:B------:R-:W1:Y:S02]  /*4a80*/  LDCU UR13, c[0x0][0x3b0] ;  /* 0x00007600ff0d77ac */ /* 0x000e640008000800 */
[----:B------:R-:W-:Y:S01]  /*4a90*/  STL [R1+0x7f0], R44 ;  /* 0x0007f02c01007387 */ /* 0x000fe20000100800 */
[----:B------:R-:W-:-:S02]  /*4aa0*/  PRMT R15, RZ, 0x7610, R15 ;  /* 0x00007610ff0f7816 */ /* 0x000fc4000000000f */
[----:B------:R-:W-:Y:S01]  /*4ab0*/  PRMT R17, RZ, 0x7610, R17 ;  /* 0x00007610ff117816 */ /* 0x000fe20000000011 */
[----:B------:R-:W3:Y:S02]  /*4ac0*/  FENCE.VIEW.ASYNC.S ;  /* 0x00000000000073c6 */ /* 0x000ee40000000000 */
[----:B---3--:R3:W4:Y:S02]  /*4ad0*/  @!UP2 SYNCS.EXCH.64 URZ, [UR6], UR4 ;  /* 0x0000000406ffa5b2 */ /* 0x0087240008000100 */
[----:B----4-:R-:W-:Y:S01]  /*4ae0*/  BAR.SYNC.DEFER_BLOCKING 0x0 ;  /* 0x0000000000007b1d */ /* 0x010fe20000010000 */
[----:B------:R-:W-:Y:S02]  /*4af0*/  PRMT R20, RZ, 0x7610, R20 ;  /* 0x00007610ff147816 */ /* 0x000fe40000000014 */
[----:B------:R-:W-:Y:S02]  /*4b00*/  PRMT R31, RZ, 0x7610, R31 ;  /* 0x00007610ff1f7816 */ /* 0x000fe4000000001f */
[----:B------:R-:W-:Y:S01]  /*4b10*/  PRMT R39, RZ, 0x7610, R39 ;  /* 0x00007610ff277816 */ /* 0x000fe20000000027 */
[----:B------:R-:W4:Y:S01]  /*4b20*/  LDCU UR14, c[0x0][0x3b0] ;  /* 0x00007600ff0e77ac */ /* 0x000f220008000800 */
[----:B------:R-:W-:Y:S01]  /*4b30*/  STL [R1+0x7ec], R43 ;  /* 0x0007ec2b01007387 */ /* 0x000fe20000100800 */
[----:B------:R-:W-:Y:S01]  /*4b40*/  PRMT R35, RZ, 0x7610, R35 ;  /* 0x00007610ff237816 */ /* 0x000fe20000000023 */
[----:B------:R-:W0:Y:S02]  /*4b50*/  LDCU UR15, c[0x0][0x3b0] ;  /* 0x00007600ff0f77ac */ /* 0x000e240008000800 */
        /* <DEDUP_REMOVED lines=9> */
[----:B------:R0:W2:Y:S01]  /*4bf0*/  @!P3 LDG.E.U16 R47, desc[UR20][R4.64] ;  /* 0x00000014042fb981 */ /* 0x0000a2000c1e1500 */
[----:B------:R-:W-:Y:S01]  /*4c00*/  PRMT R66, RZ, 0x7610, R66 ;  /* 0x00007610ff427816 */ /* 0x000fe20000000042 */
[----:B------:R-:W0:Y:S02]  /*4c10*/  LDCU UR19, c[0x0][0x3b0] ;  /* 0x00007600ff1377ac */ /* 0x000e240008000800 */
[----:B------:R-:W-:Y:S01]  /*4c20*/  STL [R1+0x7dc], R70 ;  /* 0x0007dc4601007387 */ /* 0x000fe20000100800 */
[----:B------:R-:W-:Y:S01]  /*4c30*/  PRMT R36, RZ, 0x7610, R36 ;  /* 0x00007610ff247816 */ /* 0x000fe20000000024 */
[----:B------:R-:W1:Y:S02]  /*4c40*/  LDCU UR22, c[0x0][0x3b0] ;  /* 0x00007600ff1677ac */ /* 0x000e640008000800 */
        /* <DEDUP_REMOVED lines=9> */
[----:B------:R3:W-:Y:S01]  /*4ce0*/  STL [R1+0x6ac], R5 ;  /* 0x0006ac0501007387 */ /* 0x0007e20000100800 */
[----:B0-----:R-:W-:Y:S01]  /*4cf0*/  IMAD R4, R68, 0xfa, RZ ;  /* 0x000000fa44047824 */ /* 0x001fe200078e02ff */
[----:B------:R-:W-:Y:S01]  /*4d00*/  PRMT R30, RZ, 0x7610, R30 ;  /* 0x00007610ff1e7816 */ /* 0x000fe2000000001e */
[----:B------:R-:W0:Y:S01]  /*4d10*/  LDCU UR26, c[0x0][0x3b0] ;  /* 0x00007600ff1a77ac */ /* 0x000e220008000800 */
[----:B------:R4:W-:Y:S01]  /*4d20*/  STL [R1+0x6a8], R48 ;  /* 0x0006a83001007387 */ /* 0x0009e20000100800 */
[----:B------:R-:W-:-:S02]  /*4d30*/  PRMT R29, RZ, 0x7610, R29 ;  /* 0x00007610ff1d7816 */ /* 0x000fc4000000001d */
[----:B------:R-:W-:Y:S01]  /*4d40*/  PRMT R28, RZ, 0x7610, R28 ;  /* 0x00007610ff1c7816 */ /* 0x000fe2000000001c */
[----:B------:R-:W0:Y:S01]  /*4d50*/  LDCU UR27, c[0x0][0x3b0] ;  /* 0x00007600ff1b77ac */ /* 0x000e220008000800 */
[----:B---3--:R-:W-:Y:S01]  /*4d60*/  IMAD.MOV.U32 R5, RZ, RZ, R48 ;  /* 0x000000ffff057224 */ /* 0x008fe200078e0030 */
[----:B------:R-:W-:Y:S01]  /*4d70*/  PRMT R27, RZ, 0x7610, R27 ;  /* 0x00007610ff1b7816 */ /* 0x000fe2000000001b */
[----:B------:R-:W3:Y:S01]  /*4d80*/  LDCU UR28, c[0x0][0x3b0] ;  /* 0x00007600ff1c77ac */ /* 0x000ee20008000800 */
[----:B----4-:R-:W-:Y:S02]  /*4d90*/  LEA.HI.X.SX32 R48, R8, R0, 0x1, P6 ;  /* 0x0000000008307211 */ /* 0x010fe400030f0eff */
[----:B------:R-:W-:Y:S01]  /*4da0*/  PRMT R26, RZ, 0x7610, R26 ;  /* 0x00007610ff1a7816 */ /* 0x000fe2000000001a */
[----:B------:R-:W4:Y:S02]  /*4db0*/  LDCU UR29, c[0x0][0x3b0] ;  /* 0x00007600ff1d77ac */ /* 0x000f240008000800 */
[----:B------:R-:W-:Y:S01]  /*4dc0*/  STL [R1+0x6a4], R48 ;  /* 0x0006a43001007387 */ /* 0x000fe20000100800 */
[----:B------:R-:W-:Y:S01]  /*4dd0*/  PRMT R25, RZ, 0x7610, R25 ;  /* 0x00007610ff197816 */ /* 0x000fe20000000019 */
[----:B------:R-:W0:Y:S01]  /*4de0*/  LDCU UR30, c[0x0][0x3b0] ;  /* 0x00007600ff1e77ac */ /* 0x000e220008000800 */
[----:B------:R-:W-:-:S02]  /*4df0*/  PRMT R24, RZ, 0x7610, R24 ;  /* 0x00007610ff187816 */ /* 0x000fc40000000018 */
[----:B------:R-:W-:Y:S01]  /*4e00*/  PRMT R23, RZ, 0x7610, R23 ;  /* 0x00007610ff177816 */ /* 0x000fe20000000017 */
[----:B------:R-:W0:Y:S01]  /*4e10*/  LDCU UR31, c[0x0][0x3b0] ;  /* 0x00007600ff1f77ac */ /* 0x000e220008000800 */
[----:B------:R-:W-:Y:S02]  /*4e20*/  PRMT R22, RZ, 0x7610, R22 ;  /* 0x00007610ff167816 */ /* 0x000fe40000000016 */
[----:B------:R-:W-:Y:S01]  /*4e30*/  PRMT R21, RZ, 0x7610, R21 ;  /* 0x00007610ff157816 */ /* 0x000fe20000000015 */
[----:B------:R-:W0:Y:S01]  /*4e40*/  LDCU UR32, c[0x0][0x3b0] ;  /* 0x00007600ff2077ac */ /* 0x000e220008000800 */
[----:B------:R-:W-:Y:S02]  /*4e50*/  PRMT R19, RZ, 0x7610, R19 ;  /* 0x00007610ff137816 */ /* 0x000fe40000000013 */
        /* <DEDUP_REMOVED lines=62> */
[----:B------:R-:W-:Y:S01]  /*5240*/  PRMT R49, RZ, 0x7610, R49 ;  /* 0x00007610ff317816 */ /* 0x000fe20000000031 */
[----:B------:R-:W0:Y:S01]  /*5250*/  LDCU UR54, c[0x0][0x3b0] ;  /* 0x00007600ff3677ac */ /* 0x000e220008000800 */
        /* <DEDUP_REMOVED lines=8> */
[----:B--2---:R2:W-:Y:S02]  /*52e0*/  STL [R1+0xa4], R47 ;  /* 0x0000a42f01007387 */ /* 0x0045e40000100800 */
[----:B--2---:R-:W-:Y:S01]  /*52f0*/  IADD3 R47, P6, PT, R4, R2, RZ ;  /* 0x00000002042f7210 */ /* 0x004fe20007fde0ff */
[----:B------:R-:W-:-:S02]  /*5300*/  IMAD.MOV.U32 R4, RZ, RZ, R48 ;  /* 0x000000ffff047224 */ /* 0x000fc400078e0030 */
[----:B------:R-:W-:Y:S01]  /*5310*/  IMAD R6, R68, 0x7d, RZ ;  /* 0x0000007d44067824 */ /* 0x000fe200078e02ff */
[----:B------:R-:W2:Y:S02]  /*5320*/  LDL.LU R48, [R1+0x800] ;  /* 0x0008000001307983 */ /* 0x000ea40000300800 */
[----:B------:R-:W-:-:S04]  /*5330*/  @!P0 LOP3.LUT R5, R5, R4, RZ, 0x3c, !PT ;  /* 0x0000000405058212 */ /* 0x000fc800078e3cff */
[----:B------:R-:W-:-:S04]  /*5340*/  @!P0 LOP3.LUT R4, R5, R4, RZ, 0x3c, !PT ;  /* 0x0000000405048212 */ /* 0x000fc800078e3cff */
[----:B------:R-:W-:-:S05]  /*5350*/  @!P0 LOP3.LUT R5, R5, R4, RZ, 0x3c, !PT ;  /* 0x0000000405058212 */ /* 0x000fca00078e3cff */
[----:B------:R0:W2:Y:S01]  /*5360*/  @!P0 LDG.E.U16 R10, desc[UR20][R4.64] ;  /* 0x00000014040a8981 */ /* 0x0000a2000c1e1500 */
[----:B------:R-:W-:-:S03]  /*5370*/  PRMT R46, RZ, 0x7610, R46 ;  /* 0x00007610ff2e7816 */ /* 0x000fc6000000002e */
[----:B------:R-:W-:Y:S01]  /*5380*/  STL [R1+0x6a0], R47 ;  /* 0x0006a02f01007387 */ /* 0x000fe20000100800 */
[----:B0-----:R-:W-:Y:S01]  /*5390*/  LEA.HI.X.SX32 R5, R6, R0, 0x1, P6 ;  /* 0x0000000006057211 */ /* 0x001fe200030f0eff */
[----:B------:R-:W-:-:S04]  /*53a0*/  IMAD R4, R68, 0xf8, RZ ;  /* 0x000000f844047824 */ /* 0x000fc800078e02ff */
[----:B------:R-:W-:Y:S04]  /*53b0*/  STL [R1+0x69c], R5 ;  /* 0x00069c0501007387 */ /* 0x000fe80000100800 */
[----:B--2---:R0:W-:Y:S02]  /*53c0*/  STL [R1+0xa8], R10 ;  /* 0x0000a80a01007387 */ /* 0x0041e40000100800 */
[----:B0-----:R-:W-:Y:S01]  /*53d0*/  IADD3 R10, P6, PT, R4, R2, RZ ;  /* 0x00000002040a7210 */ /* 0x001fe20007fde0ff */
[----:B------:R-:W-:-:S05]  /*53e0*/  @!P4 IMAD.MOV.U32 R4, RZ, RZ, R47 ;  /* 0x000000ffff04c224 */ /* 0x000fca00078e002f */
[----:B------:R0:W2:Y:S01]  /*53f0*/  @!P4 LDG.E.U16 R46, desc[UR20][R4.64] ;  /* 0x00000014042ec981 */ /* 0x0000a2000c1e1500 */
[----:B------:R-:W-:Y:S01]  /*5400*/  ISETP.GE.U32.AND P3, PT, R9, 0x7fffff06, PT ;  /* 0x7fffff060900780c */ /* 0x000fe20003f66070 */
[----:B------:R-:W-:-:S05]  /*5410*/  VIADD R9, R7, 0xffffff86 ;  /* 0xffffff8607097836 */ /* 0x000fca0000000000 */
[----:B------:R-:W-:Y:S01]  /*5420*/  ISETP.GE.U32.AND P0, PT, R9, 0x7fffff07, PT ;  /* 0x7fffff070900780c */ /* 0x000fe20003f06070 */
[C---:B------:R-:W-:Y:S02]  /*5430*/  IMAD R9, R68.reuse, 0x7c, RZ ;  /* 0x0000007c44097824 */ /* 0x040fe400078e02ff */
[----:B0-----:R-:W-:-:S03]  /*5440*/  IMAD R4, R68, 0xf6, RZ ;  /* 0x000000f644047824 */ /* 0x001fc600078e02ff */
[----:B------:R-:W-:Y:S01]  /*5450*/  LEA.HI.X.SX32 R47, R9, R0, 0x1, P6 ;  /* 0x00000000092f7211 */ /* 0x000fe200030f0eff */
[----:B------:R-:W-:Y:S01]  /*5460*/  STL [R1+0x698], R10 ;  /* 0x0006980a01007387 */ /* 0x000fe20000100800 */
[----:B------:R-:W-:-:S03]  /*5470*/  IMAD.MOV.U32 R5, RZ, RZ, R10 ;  /* 0x000000ffff057224 */ /* 0x000fc600078e000a */
[----:B------:R-:W-:Y:S04]  /*5480*/  STL [R1+0x694], R47 ;  /* 0x0006942f01007387 */ /* 0x000fe80000100800 */
[----:B--2---:R0:W-:Y:S02]  /*5490*/  STL [R1+0x9c], R46 ;  /* 0x00009c2e01007387 */ /* 0x0041e40000100800 */
[----:B0-----:R-:W-:Y:S01]  /*54a0*/  IADD3 R46, P6, PT, R4, R2, RZ ;  /* 0x00000002042e7210 */ /* 0x001fe20007fde0ff */
[----:B------:R-:W-:Y:S02]  /*54b0*/  IMAD.MOV.U32 R4, RZ, RZ, R47 ;  /* 0x000000ffff047224 */ /* 0x000fe400078e002f */
[----:B------:R-:W-:Y:S01]  /*54c0*/  VIADD R6, R7, 0xffffff87 ;  /* 0xffffff8707067836 */ /* 0x000fe20000000000 */
[----:B------:R-:W2:Y:S02]  /*54d0*/  LDL.LU R47, [R1+0x7fc] ;  /* 0x0007fc00012f7983 */ /* 0x000ea40000300800 */
[----:B------:R-:W-:-:S04]  /*54e0*/  @!P1 LOP3.LUT R5, R5, R4, RZ, 0x3c, !PT ;  /* 0x0000000405059212 */ /* 0x000fc800078e3cff */
[----:B------:R-:W-:-:S04]  /*54f0*/  @!P1 LOP3.LUT R4, R5, R4, RZ, 0x3c, !PT ;  /* 0x0000000405049212 */ /* 0x000fc800078e3cff */
[----:B------:R-:W-:-:S05]  /*5500*/  @!P1 LOP3.LUT R5, R5, R4, RZ, 0x3c, !PT ;  /* 0x0000000405059212 */ /* 0x000fca00078e3cff */
[----:B------:R0:W2:Y:S01]  /*5510*/  @!P1 LDG.E.U16 R11, desc[UR20][R4.64] ;  /* 0x00000014040b9981 */ /* 0x0000a2000c1e1500 */
[----:B------:R-:W-:Y:S01]  /*5520*/  ISETP.GE.U32.AND P4, PT, R6, 0x7fffff08, PT ;  /* 0x7fffff080600780c */ /* 0x000fe20003f86070 */
[----:B------:R-:W-:Y:S02]  /*5530*/  IMAD R6, R68, 0x7b, RZ ;  /* 0x0000007b44067824 */ /* 0x000fe400078e02ff */
[----:B------:R-:W-:Y:S03]  /*5540*/  STL [R1+0x690], R46 ;  /* 0x0006902e01007387 */ /* 0x000fe60000100800 */
[----:B0-----:R-:W-:Y:S01]  /*5550*/  LEA.HI.X.SX32 R5, R6, R0, 0x1, P6 ;  /* 0x0000000006057211 */ /* 0x001fe200030f0eff */
[----:B------:R-:W-:Y:S01]  /*5560*/  IMAD R4, R68, 0xf4, RZ ;  /* 0x000000f444047824 */ /* 0x000fe200078e02ff */
[----:B------:R-:W-:-:S03]  /*5570*/  PRMT R45, RZ, 0x7610, R45 ;  /* 0x00007610ff2d7816 */ /* 0x000fc6000000002d */
[----:B------:R-:W-:Y:S04]  /*5580*/  STL [R1+0x68c], R5 ;  /* 0x00068c0501007387 */ /* 0x000fe80000100800 */
[----:B--2---:R0:W-:Y:S02]  /*5590*/  STL [R1+0xa0], R11 ;  /* 0x0000a00b01007387 */ /* 0x0041e40000100800 */
[----:B0-----:R-:W-:Y:S01]  /*55a0*/  IADD3 R11, P6, PT, R4, R2, RZ ;  /* 0x00000002040b7210 */ /* 0x001fe20007fde0ff */
[----:B------:R-:W-:-:S05]  /*55b0*/  @!P5 IMAD.MOV.U32 R4, RZ, RZ, R46 ;  /* 0x000000ffff04d224 */ /* 0x000fca00078e002e */
[----:B------:R0:W2:Y:S01]  /*55c0*/  @!P5 LDG.E.U16 R45, desc[UR20][R4.64] ;  /* 0x00000014042dd981 */ /* 0x0000a2000c1e1500 */
[----:B------:R-:W-:-:S05]  /*55d0*/  VIADD R10, R7, 0xffffff88 ;  /* 0xffffff88070a7836 */ /* 0x000fca0000000000 */
[----:B------:R-:W-:Y:S01]  /*55e0*/  ISETP.GE.U32.AND P1, PT, R10, 0x7fffff09, PT ;  /* 0x7fffff090a00780c */ /* 0x000fe20003f26070 */
[C---:B------:R-:W-:Y:S01]  /*55f0*/  IMAD R10, R68.reuse, 0x7a, RZ ;  /* 0x0000007a440a7824 */ /* 0x040fe200078e02ff */
[----:B------:R-:W-:Y:S01]  /*5600*/  STL [R1+0x688], R11 ;  /* 0x0006880b01007387 */ /* 0x000fe20000100800 */
[----:B0-----:R-:W-:-:S03]  /*5610*/  IMAD R4, R68, 0xf2, RZ ;  /* 0x000000f244047824 */ /* 0x001fc600078e02ff */
[----:B------:R-:W-:Y:S01]  /*5620*/  LEA.HI.X.SX32 R46, R10, R0, 0x1, P6 ;  /* 0x000000000a2e7211 */ /* 0x000fe200030f0eff */
[----:B------:R-:W-:-:S04]  /*5630*/  IMAD.MOV.U32 R5, RZ, RZ, R11 ;  /* 0x000000ffff057224 */ /* 0x000fc800078e000b */
        /* <DEDUP_REMOVED lines=98> */
[----:B------:R-:W-:-:S04]  /*5c60*/  IMAD R4, R68, 0xe4, RZ ;  /* 0x000000e444047824 */ /* 0x000fc800078e02ff */
        /* <DEDUP_REMOVED lines=23> */
[----:B------:R-:W-:Y:S02]  /*5de0*/  VIADD R15, R7, 0xffffff92 ;  /* 0xffffff92070f7836 */ /* 0x000fe40000000000 */
[----:B------:R-:W-:-:S03]  /*5df0*/  IMAD R6, R68, 0x71, RZ ;  /* 0x0000007144067824 */ /* 0x000fc600078e02ff */
[----:B------:R-:W-:Y:S02]  /*5e00*/  ISETP.GE.U32.AND P1, PT, R15, 0x7fffff13, PT ;  /* 0x7fffff130f00780c */ /* 0x000fe40003f26070 */
[----:B------:R-:W-:Y:S01]  /*5e10*/  LEA.HI.X.SX32 R15, R6, R0, 0x1, P6 ;  /* 0x00000000060f7211 */ /* 0x000fe200030f0eff */
[----:B0-----:R-:W-:Y:S01]  /*5e20*/  IMAD R4, R68, 0xe0, RZ ;  /* 0x000000e044047824 */ /* 0x001fe200078e02ff */
[----:B------:R-:W-:Y:S01]  /*5e30*/  STL [R1+0x640], R17 ;  /* 0x0006401101007387 */ /* 0x000fe20000100800 */
[----:B------:R-:W-:-:S03]  /*5e40*/  IMAD.MOV.U32 R5, RZ, RZ, R17 ;  /* 0x000000ffff057224 */ /* 0x000fc600078e0011 */
[----:B------:R-:W-:Y:S01]  /*5e50*/  STL [R1+0x63c], R15 ;  /* 0x00063c0f01007387 */ /* 0x000fe20000100800 */
[----:B------:R-:W-:-:S03]  /*5e60*/  PRMT R41, RZ, 0x7610, R41 ;  /* 0x00007610ff297816 */ /* 0x000fc60000000029 */
[----:B--2---:R0:W-:Y:S02]  /*5e70*/  STL [R1+0x78], R20 ;  /* 0x0000781401007387 */ /* 0x0041e40000100800 */
[----:B0-----:R-:W-:Y:S01]  /*5e80*/  IADD3 R20, P6, PT, R4, R2, RZ ;  /* 0x0000000204147210 */ /* 0x001fe20007fde0ff */
[----:B------:R-:W-:Y:S02]  /*5e90*/  @!P5 IMAD.MOV.U32 R4, RZ, RZ, R5 ;  /* 0x000000ffff04d224 */ /* 0x000fe400078e0005 */
[----:B------:R-:W-:-:S05]  /*5ea0*/  @!P5 IMAD.MOV.U32 R5, RZ, RZ, R15 ;  /* 0x000000ffff05d224 */ /* 0x000fca00078e000f */
[----:B------:R0:W2:Y:S01]  /*5eb0*/  @!P5 LDG.E.U16 R41, desc[UR20][R4.64] ;  /* 0x000000140429d981 */ /* 0x0000a2000c1e1500 */
[----:B------:R-:W-:-:S03]  /*5ec0*/  IMAD R17, R68, 0x70, RZ ;  /* 0x0000007044117824 */ /* 0x000fc600078e02ff */
[----:B------:R-:W-:Y:S01]  /*5ed0*/  STL [R1+0x638], R20 ;  /* 0x0006381401007387 */ /* 0x000fe20000100800 */
[----:B0-----:R-:W-:Y:S02]  /*5ee0*/  IMAD R4, R68, 0xde, RZ ;  /* 0x000000de44047824 */ /* 0x001fe400078e02ff */
[----:B------:R-:W-:Y:S01]  /*5ef0*/  IMAD.MOV.U32 R5, RZ, RZ, R20 ;  /* 0x000000ffff057224 */ /* 0x000fe200078e0014 */
[----:B--2---:R0:W-:Y:S02]  /*5f00*/  STL [R1+0x6c], R41 ;  /* 0x00006c2901007387 */ /* 0x0041e40000100800 */
[----:B0-----:R-:W-:Y:S02]  /*5f10*/  LEA.HI.X.SX32 R41, R17, R0, 0x1, P6 ;  /* 0x0000000011297211 */ /* 0x001fe400030f0eff */
[----:B------:R-:W-:-:S03]  /*5f20*/  IADD3 R20, P6, PT, R4, R2, RZ ;  /* 0x0000000204147210 */ /* 0x000fc60007fde0ff */
[----:B------:R-:W-:-:S05]  /*5f30*/  IMAD.MOV.U32 R4, RZ, RZ, R41 ;  /* 0x000000ffff047224 */ /* 0x000fca00078e0029 */
[----:B------:R-:W-:-:S04]  /*5f40*/  @!P3 LOP3.LUT R5, R5, R4, RZ, 0x3c, !PT ;  /* 0x000000040505b212 */ /* 0x000fc800078e3cff */
[----:B------:R-:W-:-:S04]  /*5f50*/  @!P3 LOP3.LUT R4, R5, R4, RZ, 0x3c, !PT ;  /* 0x000000040504b212 */ /* 0x000fc800078e3cff */
[----:B------:R-:W-:-:S05]  /*5f60*/  @!P3 LOP3.LUT R5, R5, R4, RZ, 0x3c, !PT ;  /* 0x000000040505b212 */ /* 0x000fca00078e3cff */
[----:B------:R0:W2:Y:S01]  /*5f70*/  @!P3 LDG.E.U16 R31, desc[UR20][R4.64] ;  /* 0x00000014041fb981 */ /* 0x0000a2000c1e1500 */
[C---:B------:R-:W-:Y:S02]  /*5f80*/  VIADD R6, R7.reuse, 0xffffff93 ;  /* 0xffffff9307067836 */ /* 0x040fe40000000000 */
[----:B------:R-:W-:-:S03]  /*5f90*/  VIADD R15, R7, 0xffffff94 ;  /* 0xffffff94070f7836 */ /* 0x000fc60000000000 */
[----:B------:R-:W-:Y:S01]  /*5fa0*/  ISETP.GE.U32.AND P5, PT, R6, 0x7fffff14, PT ;  /* 0x7fffff140600780c */ /* 0x000fe20003fa6070 */
[C---:B------:R-:W-:Y:S01]  /*5fb0*/  IMAD R6, R68.reuse, 0x6f, RZ ;  /* 0x0000006f44067824 */ /* 0x040fe200078e02ff */
[----:B------:R-:W-:Y:S01]  /*5fc0*/  ISETP.GE.U32.AND P3, PT, R15, 0x7fffff15, PT ;  /* 0x7fffff150f00780c */ /* 0x000fe20003f66070 */
[----:B------:R1:W-:Y:S01]  /*5fd0*/  STL [R1+0x634], R41 ;  /* 0x0006342901007387 */ /* 0x0003e20000100800 */
[----:B0-----:R-:W-:Y:S02]  /*5fe0*/  IMAD R4, R68, 0xdc, RZ ;  /* 0x000000dc44047824 */ /* 0x001fe400078e02ff */
[----:B------:R-:W-:Y:S01]  /*5ff0*/  LEA.HI.X.SX32 R15, R6, R0, 0x1, P6 ;  /* 0x00000000060f7211 */ /* 0x000fe200030f0eff */
[----:B------:R-:W-:Y:S01]  /*6000*/  IMAD.MOV.U32 R5, RZ, RZ, R20 ;  /* 0x000000ffff057224 */ /* 0x000fe200078e0014 */
[----:B------:R-:W-:Y:S01]  /*6010*/  PRMT R40, RZ, 0x7610, R40 ;  /* 0x00007610ff287816 */ /* 0x000fe20000000028 */
[----:B-1----:R-:W3:Y:S04]  /*6020*/  LDL.LU R41, [R1+0x7e4] ;  /* 0x0007e40001297983 */ /* 0x002ee80000300800 */
[----:B------:R-:W-:Y:S04]  /*6030*/  STL [R1+0x630], R20 ;  /* 0x0006301401007387 */ /* 0x000fe80000100800 */
[----:B------:R-:W-:Y:S04]  /*6040*/  STL [R1+0x62c], R15 ;  /* 0x00062c0f01007387 */ /* 0x000fe80000100800 */
[----:B--2---:R0:W-:Y:S02]  /*6050*/  STL [R1+0x70], R31 ;  /* 0x0000701f01007387 */ /* 0x0041e40000100800 */
[----:B0-----:R-:W-:Y:S01]  /*6060*/  IADD3 R31, P6, PT, R4, R2, RZ ;  /* 0x00000002041f7210 */ /* 0x001fe20007fde0ff */
[----:B------:R-:W-:-:S02]  /*6070*/  @!P0 IMAD.MOV.U32 R4, RZ, RZ, R5 ;  /* 0x000000ffff048224 */ /* 0x000fc400078e0005 */
        /* <DEDUP_REMOVED lines=33> */
[----:B------:R-:W-:Y:S02]  /*6290*/  STL [R1+0x618], R39 ;  /* 0x0006182701007387 */ /* 0x000fe40000100800 */
[----:B0-----:R-:W-:Y:S01]  /*62a0*/  LEA.HI.X.SX32 R5, R31, R0, 0x1, P6 ;  /* 0x000000001f057211 */ /* 0x001fe200030f0eff */
[----:B------:R-:W-:Y:S02]  /*62b0*/  IMAD R4, R68, 0xd6, RZ ;  /* 0x000000d644047824 */ /* 0x000fe400078e02ff */
[----:B------:R-:W-:Y:S02]  /*62c0*/  VIADD R6, R7, 0xffffff97 ;  /* 0xffffff9707067836 */ /* 0x000fe40000000000 */
[----:B------:R-:W-:Y:S03]  /*62d0*/  STL [R1+0x614], R5 ;  /* 0x0006140501007387 */ /* 0x000fe60000100800 */
[----:B------:R-:W-:Y:S01]  /*62e0*/  ISETP.GE.U32.AND P1, PT, R6, 0x7fffff18, PT ;  /* 0x7fffff180600780c */ /* 0x000fe20003f26070 */
[----:B------:R-:W-:Y:S01]  /*62f0*/  IMAD R6, R68, 0x6b, RZ ;  /* 0x0000006b44067824 */ /* 0x000fe200078e02ff */
[----:B------:R-:W-:Y:S01]  /*6300*/  PRMT R69, RZ, 0x7610, R69 ;  /* 0x00007610ff457816 */ /* 0x000fe20000000045 */
[----:B--2---:R0:W-:Y:S02]  /*6310*/  STL [R1+0x60], R70 ;  /* 0x0000604601007387 */ /* 0x0041e40000100800 */
[----:B0-----:R-:W-:Y:S01]  /*6320*/  IADD3 R70, P6, PT, R4, R2, RZ ;  /* 0x0000000204467210 */ /* 0x001fe20007fde0ff */
[----:B------:R-:W-:-:S05]  /*6330*/  @!P5 IMAD.MOV.U32 R4, RZ, RZ, R39 ;  /* 0x000000ffff04d224 */ /* 0x000fca00078e0027 */
[----:B------:R0:W2:Y:S02]  /*6340*/  @!P5 LDG.E.U16 R35, desc[UR20][R4.64] ;  /* 0x000000140423d981 */ /* 0x0000a4000c1e1500 */
[----:B0-----:R-:W-:Y:S01]  /*6350*/  IMAD R4, R68, 0xd4, RZ ;  /* 0x000000d444047824 */ /* 0x001fe200078e02ff */
[----:B------:R-:W-:-:S04]  /*6360*/  LEA.HI.X.SX32 R5, R6, R0, 0x1, P6 ;  /* 0x0000000006057211 */ /* 0x000fc800030f0eff */
[----:B------:R-:W-:Y:S01]  /*6370*/  IADD3 R39, P6, PT, R4, R2, RZ ;  /* 0x0000000204277210 */ /* 0x000fe20007fde0ff */
[----:B------:R-:W-:-:S05]  /*6380*/  @!P3 IMAD.MOV.U32 R4, RZ, RZ, R70 ;  /* 0x000000ffff04b224 */ /* 0x000fca00078e0046 */
[----:B------:R0:W3:Y:S04]  /*6390*/  @!P3 LDG.E.U16 R69, desc[UR20][R4.64] ;  /* 0x000000140445b981 */ /* 0x0000e8000c1e1500 */
[----:B------:R-:W-:Y:S01]  /*63a0*/  STL [R1+0x610], R70 ;  /* 0x0006104601007387 */ /* 0x000fe20000100800 */
[----:B------:R-:W-:Y:S02]  /*63b0*/  VIADD R6, R7, 0xffffff99 ;  /* 0xffffff9907067836 */ /* 0x000fe40000000000 */
[----:B0-----:R-:W-:-:S03]  /*63c0*/  IMAD R4, R68, 0xd2, RZ ;  /* 0x000000d244047824 */ /* 0x001fc600078e02ff */
[----:B------:R-:W-:Y:S01]  /*63d0*/  ISETP.GE.U32.AND P3, PT, R6, 0x7fffff1a, PT ;  /* 0x7fffff1a0600780c */ /* 0x000fe20003f66070 */
[C---:B------:R-:W-:Y:S01]  /*63e0*/  IMAD R6, R68.reuse, 0x69, RZ ;  /* 0x0000006944067824 */ /* 0x040fe200078e02ff */
[----:B--2---:R0:W-:Y:S02]  /*63f0*/  STL [R1+0x5c], R35 ;  /* 0x00005c2301007387 */ /* 0x0041e40000100800 */
[----:B0-----:R-:W-:Y:S02]  /*6400*/  IMAD R35, R68, 0x6a, RZ ;  /* 0x0000006a44237824 */ /* 0x001fe400078e02ff */
[----:B------:R0:W-:Y:S03]  /*6410*/  STL [R1+0x60c], R5 ;  /* 0x00060c0501007387 */ /* 0x0001e60000100800 */
[----:B------:R-:W-:Y:S01]  /*6420*/  LEA.HI.X.SX32 R70, R35, R0, 0x1, P6 ;  /* 0x0000000023467211 */ /* 0x000fe200030f0eff */
[----:B------:R-:W-:Y:S04]  /*6430*/  STL [R1+0x608], R39 ;  /* 0x0006082701007387 */ /* 0x000fe80000100800 */
[----:B------:R-:W-:Y:S01]  /*6440*/  STL [R1+0x604], R70 ;  /* 0x0006044601007387 */ /* 0x000fe20000100800 */
[----:B0-----:R-:W-:-:S03]  /*6450*/  @!P0 IMAD.MOV.U32 R5, RZ, RZ, R70 ;  /* 0x000000ffff058224 */ /* 0x001fc600078e0046 */
[----:B---3--:R0:W-:Y:S02]  /*6460*/  STL [R1+0x58], R69 ;  /* 0x0000584501007387 */ /* 0x0081e40000100800 */
[----:B0-----:R-:W-:Y:S01]  /*6470*/  IADD3 R69, P6, PT, R4, R2, RZ ;  /* 0x0000000204457210 */ /* 0x001fe20007fde0ff */
[----:B------:R-:W-:-:S03]  /*6480*/  @!P0 IMAD.MOV.U32 R4, RZ, RZ, R39 ;  /* 0x000000ffff048224 */ /* 0x000fc600078e0027 */
[----:B------:R-:W-:Y:S02]  /*6490*/  LEA.HI.X.SX32 R70, R6, R0, 0x1, P6 ;  /* 0x0000000006467211 */ /* 0x000fe400030f0eff */
[----:B------:R0:W2:Y:S02]  /*64a0*/  @!P0 LDG.E.U16 R38, desc[UR20][R4.64] ;  /* 0x0000001404268981 */ /* 0x0000a4000c1e1500 */
[----:B0-----:R-:W-:Y:S02]  /*64b0*/  IMAD R4, R68, 0xd0, RZ ;  /* 0x000000d044047824 */ /* 0x001fe400078e02ff */
[----:B------:R-:W-:-:S03]  /*64c0*/  @!P4 IMAD.MOV.U32 R5, RZ, RZ, R70 ;  /* 0x000000ffff05c224 */ /* 0x000fc600078e0046 */
[----:B------:R-:W-:Y:S01]  /*64d0*/  IADD3 R39, P6, PT, R4, R2, RZ ;  /* 0x0000000204277210 */ /* 0x000fe20007fde0ff */
[----:B------:R-:W-:-:S05]  /*64e0*/  @!P4 IMAD.MOV.U32 R4, RZ, RZ, R69 ;  /* 0x000000ffff04c224 */ /* 0x000fca00078e0045 */
[----:B------:R0:W3:Y:S04]  /*64f0*/  @!P4 LDG.E.U16 R67, desc[UR20][R4.64] ;  /* 0x000000140443c981 */ /* 0x0000e8000c1e1500 */
[----:B------:R-:W-:Y:S01]  /*6500*/  STL [R1+0x600], R69 ;  /* 0x0006004501007387 */ /* 0x000fe20000100800 */
[----:B0-----:R-:W-:-:S03]  /*6510*/  IMAD R4, R68, 0xce, RZ ;  /* 0x000000ce44047824 */ /* 0x001fc600078e02ff */
[----:B--2---:R0:W-:Y:S02]  /*6520*/  STL [R1+0x54], R38 ;  /* 0x0000542601007387 */ /* 0x0041e40000100800 */
[----:B0-----:R-:W-:Y:S02]  /*6530*/  IMAD R38, R68, 0x68, RZ ;  /* 0x0000006844267824 */ /* 0x001fe400078e02ff */
[----:B------:R-:W-:Y:S03]  /*6540*/  STL [R1+0x5fc], R70 ;  /* 0x0005fc4601007387 */ /* 0x000fe60000100800 */
[----:B------:R-:W-:Y:S01]  /*6550*/  LEA.HI.X.SX32 R69, R38, R0, 0x1, P6 ;  /* 0x0000000026457211 */ /* 0x000fe200030f0eff */
[----:B------:R-:W-:Y:S04]  /*6560*/  STL [R1+0x5f8], R39 ;  /* 0x0005f82701007387 */ /* 0x000fe80000100800 */
[----:B------:R-:W-:Y:S01]  /*6570*/  STL [R1+0x5f4], R69 ;  /* 0x0005f44501007387 */ /* 0x000fe20000100800 */
[----:B------:R-:W-:-:S03]  /*6580*/  @!P1 IMAD.MOV.U32 R5, RZ, RZ, R69 ;  /* 0x000000ffff059224 */ /* 0x000fc600078e0045 */
[----:B---3--:R0:W-:Y:S02]  /*6590*/  STL [R1+0x50], R67 ;  /* 0x0000504301007387 */ /* 0x0081e40000100800 */
[----:B0-----:R-:W-:Y:S01]  /*65a0*/  IADD3 R67, P6, PT, R4, R2, RZ ;  /* 0x0000000204437210 */ /* 0x001fe20007fde0ff */
[----:B------:R-:W-:-:S05]  /*65b0*/  @!P1 IMAD.MOV.U32 R4, RZ, RZ, R39 ;  /* 0x000000ffff049224 */ /* 0x000fca00078e0027 */
[----:B------:R0:W2:Y:S01]  /*65c0*/  @!P1 LDG.E.U16 R37, desc[UR20][R4.64] ;  /* 0x0000001404259981 */ /* 0x0000a2000c1e1500 */
[C---:B------:R-:W-:Y:S02]  /*65d0*/  VIADD R6, R7.reuse, 0xffffff9b ;  /* 0xffffff9b07067836 */ /* 0x040fe40000000000 */
[----:B------:R-:W-:-:S03]  /*65e0*/  VIADD R15, R7, 0xffffff98 ;  /* 0xffffff98070f7836 */ /* 0x000fc60000000000 */
[----:B------:R-:W-:Y:S01]  /*65f0*/  ISETP.GE.U32.AND P4, PT, R6, 0x7fffff1c, PT ;  /* 0x7fffff1c0600780c */ /* 0x000fe20003f86070 */
[C---:B------:R-:W-:Y:S01]  /*6600*/  IMAD R6, R68.reuse, 0x67, RZ ;  /* 0x0000006744067824 */ /* 0x040fe200078e02ff */
[----:B------:R-:W-:Y:S01]  /*6610*/  ISETP.GE.U32.AND P5, PT, R15, 0x7fffff19, PT ;  /* 0x7fffff190f00780c */ /* 0x000fe20003fa6070 */
[----:B0-----:R-:W-:-:S03]  /*6620*/  IMAD R4, R68, 0xcc, RZ ;  /* 0x000000cc44047824 */ /* 0x001fc600078e02ff */
[----:B------:R-:W-:Y:S01]  /*6630*/  LEA.HI.X.SX32 R69, R6, R0, 0x1, P6 ;  /* 0x0000000006457211 */ /* 0x000fe200030f0eff */
[----:B------:R-:W-:Y:S04]  /*6640*/  STL [R1+0x5f0], R67 ;  /* 0x0005f04301007387 */ /* 0x000fe80000100800 */
[----:B------:R-:W-:Y:S04]  /*6650*/  STL [R1+0x5ec], R69 ;  /* 0x0005ec4501007387 */ /* 0x000fe80000100800 */
[----:B------:R-:W-:Y:S01]  /*6660*/  @!P5 IMAD.MOV.U32 R5, RZ, RZ, R69 ;  /* 0x000000ffff05d224 */ /* 0x000fe200078e0045 */
[----:B--2---:R0:W-:Y:S02]  /*6670*/  STL [R1+0x4c], R37 ;  /* 0x00004c2501007387 */ /* 0x0041e40000100800 */
[----:B0-----:R-:W-:Y:S01]  /*6680*/  IADD3 R37, P6, PT, R4, R2, RZ ;  /* 0x0000000204257210 */ /* 0x001fe20007fde0ff */
[----:B------:R-:W-:-:S05]  /*6690*/  @!P5 IMAD.MOV.U32 R4, RZ, RZ, R67 ;  /* 0x000000ffff04d224 */ /* 0x000fca00078e0043 */
[----:B------:R0:W2:Y:S01]  /*66a0*/  @!P5 LDG.E.U16 R66, desc[UR20][R4.64] ;  /* 0x000000140442d981 */ /* 0x0000a2000c1e1500 */
[----:B------:R-:W-:-:S05]  /*66b0*/  IMAD R39, R68, 0x66, RZ ;  /* 0x0000006644277824 */ /* 0x000fca00078e02ff */
[----:B------:R-:W-:Y:S01]  /*66c0*/  LEA.HI.X.SX32 R67, R39, R0, 0x1, P6 ;  /* 0x0000000027437211 */ /* 0x000fe200030f0eff */
[----:B------:R-:W-:Y:S01]  /*66d0*/  STL [R1+0x5e8], R37 ;  /* 0x0005e82501007387 */ /* 0x000fe20000100800 */
[----:B0-----:R-:W-:-:S03]  /*66e0*/  IMAD R4, R68, 0xca, RZ ;  /* 0x000000ca44047824 */ /* 0x001fc600078e02ff */
[----:B------:R-:W-:Y:S01]  /*66f0*/  STL [R1+0x5e4], R67 ;  /* 0x0005e44301007387 */ /* 0x000fe20000100800 */
[----:B------:R-:W-:-:S03]  /*6700*/  @!P3 IMAD.MOV.U32 R5, RZ, RZ, R67 ;  /* 0x000000ffff05b224 */ /* 0x000fc600078e0043 */
[----:B--2---:R0:W-:Y:S02]  /*6710*/  STL [R1+0x48], R66 ;  /* 0x0000484201007387 */ /* 0x0041e40000100800 */
        /* <DEDUP_REMOVED lines=190> */
[----:B------:R-:W-:Y:S01]  /*7300*/  PRMT R3, RZ, 0x7610, R3 ;  /* 0x00007610ff037816 */ /* 0x000fe20000000003 */
[----:B------:R-:W-:Y:S02]  /*7310*/  @!P0 IMAD.MOV.U32 R5, RZ, RZ, R21 ;  /* 0x000000ffff058224 */ /* 0x000fe400078e0015 */
        /* <DEDUP_REMOVED lines=18> */
[----:B------:R-:W-:Y:S02]  /*7440*/  IMAD R28, R68, 0x54, RZ ;  /* 0x00000054441c7824 */ /* 0x000fe400078e02ff */
[----:B------:R-:W-:-:S03]  /*7450*/  VIADD R15, R7, 0xffffffac ;  /* 0xffffffac070f7836 */ /* 0x000fc60000000000 */
[----:B------:R-:W-:Y:S01]  /*7460*/  LEA.HI.X.SX32 R18, R28, R0, 0x1, P6 ;  /* 0x000000001c127211 */ /* 0x000fe200030f0eff */
[----:B------:R-:W-:Y:S01]  /*7470*/  VIADD R6, R7, 0xffffffaf ;  /* 0xffffffaf07067836 */ /* 0x000fe20000000000 */
[----:B------:R-:W-:Y:S01]  /*7480*/  STL [R1+0x558], R3 ;  /* 0x0005580301007387 */ /* 0x000fe20000100800 */
[----:B0-----:R-:W-:-:S03]  /*7490*/  IMAD R4, R68, 0xa6, RZ ;  /* 0x000000a644047824 */ /* 0x001fc600078e02ff */
[----:B------:R0:W-:Y:S01]  /*74a0*/  STL [R1+0x554], R18 ;  /* 0x0005541201007387 */ /* 0x0001e20000100800 */
[----:B------:R-:W-:Y:S01]  /*74b0*/  ISETP.GE.U32.AND P5, PT, R15, 0x7fffff2d, PT ;  /* 0x7fffff2d0f00780c */ /* 0x000fe20003fa6070 */
[----:B------:R-:W-:Y:S01]  /*74c0*/  @!P1 IMAD.MOV.U32 R5, RZ, RZ, R18 ;  /* 0x000000ffff059224 */ /* 0x000fe200078e0012 */
[----:B------:R-:W-:Y:S01]  /*74d0*/  ISETP.GE.U32.AND P4, PT, R6, 0x7fffff30, PT ;  /* 0x7fffff300600780c */ /* 0x000fe20003f86070 */
[C---:B------:R-:W-:Y:S02]  /*74e0*/  IMAD R6, R68.reuse, 0x53, RZ ;  /* 0x0000005344067824 */ /* 0x040fe400078e02ff */
[----:B------:R-:W-:Y:S02]  /*74f0*/  VIADD R15, R7, 0xffffffae ;  /* 0xffffffae070f7836 */ /* 0x000fe40000000000 */
[----:B0-----:R-:W-:-:S03]  /*7500*/  IMAD R18, R68, 0x52, RZ ;  /* 0x0000005244127824 */ /* 0x001fc600078e02ff */
[----:B------:R-:W-:Y:S01]  /*7510*/  ISETP.GE.U32.AND P0, PT, R15, 0x7fffff2f, PT ;  /* 0x7fffff2f0f00780c */ /* 0x000fe20003f06070 */
[C---:B------:R-:W-:Y:S02]  /*7520*/  IMAD R27, R68.reuse, 0x50, RZ ;  /* 0x00000050441b7824 */ /* 0x040fe400078e02ff */
[----:B------:R-:W-:Y:S02]  /*7530*/  VIADD R15, R7, 0xffffffb0 ;  /* 0xffffffb0070f7836 */ /* 0x000fe40000000000 */
[C---:B------:R-:W-:Y:S02]  /*7540*/  IMAD R26, R68.reuse, 0x4e, RZ ;  /* 0x0000004e441a7824 */ /* 0x040fe400078e02ff */
[C---:B------:R-:W-:Y:S02]  /*7550*/  IMAD R25, R68.reuse, 0x4c, RZ ;  /* 0x0000004c44197824 */ /* 0x040fe400078e02ff */
[C---:B------:R-:W-:Y:S02]  /*7560*/  IMAD R24, R68.reuse, 0x4a, RZ ;  /* 0x0000004a44187824 */ /* 0x040fe400078e02ff */
[----:B------:R-:W-:-:S02]  /*7570*/  IMAD R22, R68, 0x48, RZ ;  /* 0x0000004844167824 */ /* 0x000fc400078e02ff */
[----:B------:R-:W-:Y:S01]  /*7580*/  IMAD R21, R68, 0x46, RZ ;  /* 0x0000004644157824 */ /* 0x000fe200078e02ff */
[----:B--2---:R0:W-:Y:S02]  /*7590*/  STL [R1], R16 ;  /* 0x0000001001007387 */ /* 0x0041e40000100800 */
[----:B0-----:R-:W-:Y:S01]  /*75a0*/  IADD3 R16, P6, PT, R4, R2, RZ ;  /* 0x0000000204107210 */ /* 0x001fe20007fde0ff */
[----:B------:R-:W-:-:S03]  /*75b0*/  @!P1 IMAD.MOV.U32 R4, RZ, RZ, R3 ;  /* 0x000000ffff049224 */ /* 0x000fc600078e0003 */
[----:B------:R-:W-:Y:S02]  /*75c0*/  LEA.HI.X.SX32 R19, R6, R0, 0x1, P6 ;  /* 0x0000000006137211 */ /* 0x000fe400030f0eff */
[----:B------:R0:W5:Y:S02]  /*75d0*/  @!P1 LDG.E.U16 R93, desc[UR20][R4.64] ;  /* 0x00000014045d9981 */ /* 0x000164000c1e1500 */
[----:B0-----:R-:W-:Y:S02]  /*75e0*/  IMAD R4, R68, 0xa4, RZ ;  /* 0x000000a444047824 */ /* 0x001fe400078e02ff */
[----:B------:R-:W-:-:S03]  /*75f0*/  @!P5 IMAD.MOV.U32 R5, RZ, RZ, R19 ;  /* 0x000000ffff05d224 */ /* 0x000fc600078e0013 */
[----:B------:R-:W-:Y:S01]  /*7600*/  IADD3 R3, P6, PT, R4, R2, RZ ;  /* 0x0000000204037210 */ /* 0x000fe20007fde0ff */
[----:B------:R-:W-:Y:S01]  /*7610*/  @!P5 IMAD.MOV.U32 R4, RZ, RZ, R16 ;  /* 0x000000ffff04d224 */ /* 0x000fe200078e0010 */
[----:B------:R-:W-:Y:S01]  /*7620*/  STL [R1+0x550], R16 ;  /* 0x0005501001007387 */ /* 0x000fe20000100800 */
[----:B------:R-:W-:-:S03]  /*7630*/  VIADD R6, R7, 0xffffffb1 ;  /* 0xffffffb107067836 */ /* 0x000fc60000000000 */
[----:B------:R0:W5:Y:S04]  /*7640*/  @!P5 LDG.E.U16 R92, desc[UR20][R4.64] ;  /* 0x00000014045cd981 */ /* 0x000168000c1e1500 */
[----:B------:R1:W-:Y:S01]  /*7650*/  STL [R1+0x54c], R19 ;  /* 0x00054c1301007387 */ /* 0x0003e20000100800 */
[----:B0-----:R-:W-:Y:S01]  /*7660*/  IMAD R4, R68, 0xa2, RZ ;  /* 0x000000a244047824 */ /* 0x001fe200078e02ff */
[----:B-1----:R-:W-:-:S04]  /*7670*/  LEA.HI.X.SX32 R19, R18, R0, 0x1, P6 ;  /* 0x0000000012137211 */ /* 0x002fc800030f0eff */
[----:B------:R-:W-:Y:S01]  /*7680*/  IADD3 R16, P6, PT, R4, R2, RZ ;  /* 0x0000000204107210 */ /* 0x000fe20007fde0ff */
[----:B------:R-:W-:Y:S01]  /*7690*/  @!P3 IMAD.MOV.U32 R4, RZ, RZ, R3 ;  /* 0x000000ffff04b224 */ /* 0x000fe200078e0003 */
[----:B------:R-:W-:Y:S01]  /*76a0*/  ISETP.GE.U32.AND P5, PT, R6, 0x7fffff32, PT ;  /* 0x7fffff320600780c */ /* 0x000fe20003fa6070 */
[----:B------:R-:W-:Y:S02]  /*76b0*/  @!P3 IMAD.MOV.U32 R5, RZ, RZ, R19 ;  /* 0x000000ffff05b224 */ /* 0x000fe400078e0013 */
[C---:B------:R-:W-:Y:S01]  /*76c0*/  IMAD R6, R68.reuse, 0x51, RZ ;  /* 0x0000005144067824 */ /* 0x040fe200078e02ff */
[----:B------:R-:W-:Y:S04]  /*76d0*/  STL [R1+0x548], R3 ;  /* 0x0005480301007387 */ /* 0x000fe80000100800 */
[----:B------:R0:W5:Y:S04]  /*76e0*/  @!P3 LDG.E.U16 R91, desc[UR20][R4.64] ;  /* 0x00000014045bb981 */ /* 0x000168000c1e1500 */
[----:B------:R1:W-:Y:S01]  /*76f0*/  STL [R1+0x544], R19 ;  /* 0x0005441301007387 */ /* 0x0003e20000100800 */
[----:B0-----:R-:W-:Y:S01]  /*7700*/  IMAD R4, R68, 0xa0, RZ ;  /* 0x000000a044047824 */ /* 0x001fe200078e02ff */
[----:B-1----:R-:W-:-:S04]  /*7710*/  LEA.HI.X.SX32 R19, R6, R0, 0x1, P6 ;  /* 0x0000000006137211 */ /* 0x002fc800030f0eff */
[----:B------:R-:W-:Y:S01]  /*7720*/  IADD3 R3, P6, PT, R4, R2, RZ ;  /* 0x0000000204037210 */ /* 0x000fe20007fde0ff */
[----:B------:R-:W-:Y:S02]  /*7730*/  @!P0 IMAD.MOV.U32 R4, RZ, RZ, R16 ;  /* 0x000000ffff048224 */ /* 0x000fe400078e0010 */
[----:B------:R-:W-:Y:S01]  /*7740*/  @!P0 IMAD.MOV.U32 R5, RZ, RZ, R19 ;  /* 0x000000ffff058224 */ /* 0x000fe200078e0013 */
[----:B------:R-:W-:Y:S01]  /*7750*/  STL [R1+0x540], R16 ;  /* 0x0005401001007387 */ /* 0x000fe20000100800 */
[----:B------:R-:W-:-:S03]  /*7760*/  VIADD R6, R7, 0xffffffb3 ;  /* 0xffffffb307067836 */ /* 0x000fc60000000000 */
[----:B------:R0:W5:Y:S04]  /*7770*/  @!P0 LDG.E.U16 R90, desc[UR20][R4.64] ;  /* 0x00000014045a8981 */ /* 0x000168000c1e1500 */
[----:B------:R1:W-:Y:S01]  /*7780*/  STL [R1+0x53c], R19 ;  /* 0x00053c1301007387 */ /* 0x0003e20000100800 */
[----:B------:R-:W-:Y:S01]  /*7790*/  ISETP.GE.U32.AND P1, PT, R15, 0x7fffff31, PT ;  /* 0x7fffff310f00780c */ /* 0x000fe20003f26070 */
        /* <DEDUP_REMOVED lines=17> */
[----:B------:R0:W5:Y:S01]  /*78b0*/  @!P1 LDG.E.U16 R88, desc[UR20][R4.64] ;  /* 0x0000001404589981 */ /* 0x000162000c1e1500 */
[----:B------:R-:W-:-:S03]  /*78c0*/  VIADD R6, R7, 0xffffffb5 ;  /* 0xffffffb507067836 */ /* 0x000fc60000000000 */
        /* <DEDUP_REMOVED lines=92> */
[----:B------:R-:W-:Y:S02]  /*7e90*/  VIADD R15, R7, 0xffffffbc ;  /* 0xffffffbc070f7836 */ /* 0x000fe40000000000 */
[----:B------:R-:W-:Y:S01]  /*7ea0*/  IMAD R6, R68, 0x45, RZ ;  /* 0x0000004544067824 */ /* 0x000fe200078e02ff */
[----:B------:R-:W-:Y:S02]  /*7eb0*/  STL [R1+0x4e8], R3 ;  /* 0x0004e80301007387 */ /* 0x000fe40000100800 */
[----:B------:R-:W-:-:S02]  /*7ec0*/  ISETP.GE.U32.AND P3, PT, R15, 0x7fffff3d, PT ;  /* 0x7fffff3d0f00780c */ /* 0x000fc40003f66070 */
[----:B------:R0:W5:Y:S01]  /*7ed0*/  @!P4 LDG.E.U16 R79, desc[UR20][R4.64] ;  /* 0x00000014044fc981 */ /* 0x000162000c1e1500 */
[----:B------:R-:W-:-:S03]  /*7ee0*/  VIADD R15, R7, 0xffffffbe ;  /* 0xffffffbe070f7836 */ /* 0x000fc60000000000 */
[----:B------:R1:W-:Y:S01]  /*7ef0*/  STL [R1+0x4e4], R19 ;  /* 0x0004e41301007387 */ /* 0x0003e20000100800 */
[----:B0-----:R-:W-:Y:S01]  /*7f00*/  IMAD R4, R68, 0x88, RZ ;  /* 0x0000008844047824 */ /* 0x001fe200078e02ff */
[----:B-1----:R-:W-:-:S04]  /*7f10*/  LEA.HI.X.SX32 R19, R6, R0, 0x1, P6 ;  /* 0x0000000006137211 */ /* 0x002fc800030f0eff */
[----:B------:R-:W-:Y:S01]  /*7f20*/  IADD3 R3, P6, PT, R4, R2, RZ ;  /* 0x0000000204037210 */ /* 0x000fe20007fde0ff */
[----:B------:R-:W-:Y:S01]  /*7f30*/  @!P1 IMAD.MOV.U32 R4, RZ, RZ, R16 ;  /* 0x000000ffff049224 */ /* 0x000fe200078e0010 */
[----:B------:R-:W-:Y:S01]  /*7f40*/  ISETP.GE.U32.AND P4, PT, R15, 0x7fffff3f, PT ;  /* 0x7fffff3f0f00780c */ /* 0x000fe20003f86070 */
[----:B------:R-:W-:Y:S02]  /*7f50*/  @!P1 IMAD.MOV.U32 R5, RZ, RZ, R19 ;  /* 0x000000ffff059224 */ /* 0x000fe400078e0013 */
[----:B------:R-:W-:Y:S01]  /*7f60*/  IMAD R15, R68, 0x44, RZ ;  /* 0x00000044440f7824 */ /* 0x000fe200078e02ff */
        /* <DEDUP_REMOVED lines=10> */
[----:B------:R-:W-:-:S03]  /*8010*/  IMAD R6, R68, 0x43, RZ ;  /* 0x0000004344067824 */ /* 0x000fc600078e02ff */
[----:B------:R0:W5:Y:S02]  /*8020*/  @!P5 LDG.E.U16 R77, desc[UR20][R4.64] ;  /* 0x00000014044dd981 */ /* 0x000164000c1e1500 */
[----:B------:R-:W-:Y:S02]  /*8030*/  LEA.HI.X.SX32 R67, R6, R0, 0x1, P6 ;  /* 0x0000000006437211 */ /* 0x000fe400030f0eff */
[----:B------:R1:W-:Y:S01]  /*8040*/  STL [R1+0x4d8], R3 ;  /* 0x0004d80301007387 */ /* 0x0003e20000100800 */
[----:B0-----:R-:W-:Y:S02]  /*8050*/  IMAD R4, R68, 0x84, RZ ;  /* 0x0000008444047824 */ /* 0x001fe400078e02ff */
[----:B------:R-:W-:-:S03]  /*8060*/  @!P3 IMAD.MOV.U32 R5, RZ, RZ, R67 ;  /* 0x000000ffff05b224 */ /* 0x000fc600078e0043 */
[----:B-1----:R-:W-:Y:S01]  /*8070*/  IADD3 R3, P6, PT, R4, R2, RZ ;  /* 0x0000000204037210 */ /* 0x002fe20007fde0ff */
[----:B------:R-:W-:Y:S01]  /*8080*/  @!P3 IMAD.MOV.U32 R4, RZ, RZ, R66 ;  /* 0x000000ffff04b224 */ /* 0x000fe200078e0042 */
[----:B------:R0:W-:Y:S01]  /*8090*/  STL [R1+0x4d4], R19 ;  /* 0x0004d41301007387 */ /* 0x0001e20000100800 */
[----:B------:R-:W-:-:S03]  /*80a0*/  VIADD R6, R7, 0xffffffc1 ;  /* 0xffffffc107067836 */ /* 0x000fc60000000000 */
[----:B------:R1:W5:Y:S01]  /*80b0*/  @!P3 LDG.E.U16 R76, desc[UR20][R4.64] ;  /* 0x00000014044cb981 */ /* 0x000362000c1e1500 */
[----:B------:R-:W-:Y:S02]  /*80c0*/  VIADD R16, R7, 0xffffffc0 ;  /* 0xffffffc007107836 */ /* 0x000fe40000000000 */
[C---:B0-----:R-:W-:Y:S01]  /*80d0*/  IMAD R19, R68.reuse, 0x42, RZ ;  /* 0x0000004244137824 */ /* 0x041fe200078e02ff */
[----:B------:R-:W-:Y:S01]  /*80e0*/  STL [R1+0x4d0], R66 ;  /* 0x0004d04201007387 */ /* 0x000fe20000100800 */
[----:B-1----:R-:W-:-:S03]  /*80f0*/  IMAD R4, R68, 0x82, RZ ;  /* 0x0000008244047824 */ /* 0x002fc600078e02ff */
[----:B------:R0:W-:Y:S01]  /*8100*/  STL [R1+0x4cc], R67 ;  /* 0x0004cc4301007387 */ /* 0x0001e20000100800 */
[----:B------:R-:W-:Y:S01]  /*8110*/  ISETP.GE.U32.AND P3, PT, R6, 0x7fffff42, PT ;  /* 0x7fffff420600780c */ /* 0x000fe20003f66070 */
[----:B------:R-:W-:Y:S01]  /*8120*/  IMAD R6, R68, 0x41, RZ ;  /* 0x0000004144067824 */ /* 0x000fe200078e02ff */
[----:B------:R-:W-:Y:S01]  /*8130*/  ISETP.GE.U32.AND P5, PT, R16, 0x7fffff41, PT ;  /* 0x7fffff411000780c */ /* 0x000fe20003fa6070 */
[----:B------:R-:W-:Y:S01]  /*8140*/  STL [R1+0x4c8], R3 ;  /* 0x0004c80301007387 */ /* 0x000fe20000100800 */
[----:B0-----:R-:W-:Y:S02]  /*8150*/  LEA.HI.X.SX32 R67, R19, R0, 0x1, P6 ;  /* 0x0000000013437211 */ /* 0x001fe400030f0eff */
[----:B------:R-:W-:Y:S01]  /*8160*/  IADD3 R66, P6, PT, R4, R2, RZ ;  /* 0x0000000204427210 */ /* 0x000fe20007fde0ff */
[----:B------:R-:W-:Y:S02]  /*8170*/  @!P0 IMAD.MOV.U32 R4, RZ, RZ, R3 ;  /* 0x000000ffff048224 */ /* 0x000fe400078e0003 */
[----:B------:R0:W-:Y:S01]  /*8180*/  STL [R1+0x4c4], R67 ;  /* 0x0004c44301007387 */ /* 0x0001e20000100800 */
[----:B------:R-:W-:-:S02]  /*8190*/  @!P0 IMAD.MOV.U32 R5, RZ, RZ, R67 ;  /* 0x000000ffff058224 */ /* 0x000fc400078e0043 */
[C---:B------:R-:W-:Y:S01]  /*81a0*/  VIADD R16, R7.reuse, 0xffffffc2 ;  /* 0xffffffc207107836 */ /* 0x040fe20000000000 */
[----:B------:R1:W-:Y:S04]  /*81b0*/  STL [R1+0x4c0], R66 ;  /* 0x0004c04201007387 */ /* 0x0003e80000100800 */
[----:B------:R2:W5:Y:S01]  /*81c0*/  @!P0 LDG.E.U16 R75, desc[UR20][R4.64] ;  /* 0x00000014044b8981 */ /* 0x000562000c1e1500 */
[----:B0-----:R-:W-:Y:S01]  /*81d0*/  LEA.HI.X.SX32 R67, R6, R0, 0x1, P6 ;  /* 0x0000000006437211 */ /* 0x001fe200030f0eff */
[C---:B------:R-:W-:Y:S01]  /*81e0*/  IMAD.SHL.U32 R6, R68.reuse, 0x40, RZ ;  /* 0x0000004044067824 */ /* 0x040fe200078e00ff */
[----:B------:R-:W-:Y:S02]  /*81f0*/  LEA R3, P6, R68, R2, 0x7 ;  /* 0x0000000244037211 */ /* 0x000fe400078c38ff */
[----:B------:R-:W-:Y:S01]  /*8200*/  ISETP.GE.U32.AND P0, PT, R16, 0x7fffff43, PT ;  /* 0x7fffff431000780c */ /* 0x000fe20003f06070 */
[----:B------:R-:W-:-:S02]  /*8210*/  VIADD R16, R7, 0xffffffc3 ;  /* 0xffffffc307107836 */ /* 0x000fc40000000000 */
[----:B--2---:R-:W-:Y:S01]  /*8220*/  @!P4 IMAD.MOV.U32 R4, RZ, RZ, R66 ;  /* 0x000000ffff04c224 */ /* 0x004fe200078e0042 */
[----:B-1----:R-:W-:Y:S01]  /*8230*/  LEA.HI.X.SX32 R66, R6, R0, 0x1, P6 ;  /* 0x0000000006427211 */ /* 0x002fe200030f0eff */
[----:B------:R-:W-:Y:S01]  /*8240*/  @!P4 IMAD.MOV.U32 R5, RZ, RZ, R67 ;  /* 0x000000ffff05c224 */ /* 0x000fe200078e0043 */
[----:B------:R-:W-:Y:S01]  /*8250*/  IADD3 R8, P6, PT, R8, R2, RZ ;  /* 0x0000000208087210 */ /* 0x000fe20007fde0ff */
[----:B------:R-:W-:Y:S01]  /*8260*/  IMAD R6, R68, 0x3f, RZ ;  /* 0x0000003f44067824 */ /* 0x000fe200078e02ff */
[----:B------:R-:W-:Y:S04]  /*8270*/  STL [R1+0x4bc], R67 ;  /* 0x0004bc4301007387 */ /* 0x000fe80000100800 */
[----:B------:R0:W5:Y:S01]  /*8280*/  @!P4 LDG.E.U16 R74, desc[UR20][R4.64] ;  /* 0x00000014044ac981 */ /* 0x000162000c1e1500 */
[----:B------:R-:W-:Y:S01]  /*8290*/  ISETP.GE.U32.AND P4, PT, R16, 0x7fffff44, PT ;  /* 0x7fffff441000780c */ /* 0x000fe20003f86070 */
[----:B------:R-:W-:-:S02]  /*82a0*/  VIADD R16, R7, 0xffffffc4 ;  /* 0xffffffc407107836 */ /* 0x000fc40000000000 */
[----:B------:R-:W-:Y:S04]  /*82b0*/  STL [R1+0x4b8], R3 ;  /* 0x0004b80301007387 */ /* 0x000fe80000100800 */
[----:B------:R1:W-:Y:S01]  /*82c0*/  STL [R1+0x4b4], R66 ;  /* 0x0004b44201007387 */ /* 0x0003e20000100800 */
[----:B0-----:R-:W-:Y:S02]  /*82d0*/  @!P1 IMAD.MOV.U32 R4, RZ, RZ, R3 ;  /* 0x000000ffff049224 */ /* 0x001fe400078e0003 */
[----:B------:R-:W-:-:S05]  /*82e0*/  @!P1 IMAD.MOV.U32 R5, RZ, RZ, R66 ;  /* 0x000000ffff059224 */ /* 0x000fca00078e0042 */
[----:B------:R0:W5:Y:S01]  /*82f0*/  @!P1 LDG.E.U16 R73, desc[UR20][R4.64] ;  /* 0x0000001404499981 */ /* 0x000162000c1e1500 */
[----:B-1----:R-:W-:Y:S01]  /*8300*/  LEA.HI.X.SX32 R66, R6, R0, 0x1, P6 ;  /* 0x0000000006427211 */ /* 0x002fe200030f0eff */
[----:B------:R-:W-:Y:S01]  /*8310*/  VIADD R6, R7, 0xffffffc5 ;  /* 0xffffffc507067836 */ /* 0x000fe20000000000 */
[----:B------:R-:W-:Y:S01]  /*8320*/  ISETP.GE.U32.AND P1, PT, R16, 0x7fffff45, PT ;  /* 0x7fffff451000780c */ /* 0x000fe20003f26070 */
[----:B------:R-:W-:Y:S01]  /*8330*/  IMAD R16, R68, 0x3e, RZ ;  /* 0x0000003e44107824 */ /* 0x000fe200078e02ff */
[----:B------:R-:W-:Y:S01]  /*8340*/  IADD3 R3, P6, PT, R9, R2, RZ ;  /* 0x0000000209037210 */ /* 0x000fe20007fde0ff */
[----:B------:R-:W-:Y:S01]  /*8350*/  STL [R1+0x4b0], R8 ;  /* 0x0004b00801007387 */ /* 0x000fe20000100800 */
[----:B0-----:R-:W-:Y:S02]  /*8360*/  @!P5 IMAD.MOV.U32 R4, RZ, RZ, R8 ;  /* 0x000000ffff04d224 */ /* 0x001fe400078e0008 */
[----:B------:R-:W-:Y:S01]  /*8370*/  @!P5 IMAD.MOV.U32 R5, RZ, RZ, R66 ;  /* 0x000000ffff05d224 */ /* 0x000fe200078e0042 */
[----:B------:R0:W-:Y:S04]  /*8380*/  STL [R1+0x4ac], R66 ;  /* 0x0004ac4201007387 */ /* 0x0001e80000100800 */
[----:B------:R1:W5:Y:S01]  /*8390*/  @!P5 LDG.E.U16 R72, desc[UR20][R4.64] ;  /* 0x000000140448d981 */ /* 0x000362000c1e1500 */
[----:B------:R-:W-:Y:S01]  /*83a0*/  ISETP.GE.U32.AND P5, PT, R6, 0x7fffff46, PT ;  /* 0x7fffff460600780c */ /* 0x000fe20003fa6070 */
[----:B------:R-:W-:Y:S01]  /*83b0*/  IMAD R6, R68, 0x3d, RZ ;  /* 0x0000003d44067824 */ /* 0x000fe200078e02ff */
[----:B0-----:R-:W-:-:S02]  /*83c0*/  LEA.HI.X.SX32 R66, R16, R0, 0x1, P6 ;  /* 0x0000000010427211 */ /* 0x001fc400030f0eff */
[----:B------:R-:W-:Y:S01]  /*83d0*/  IADD3 R9, P6, PT, R10, R2, RZ ;  /* 0x000000020a097210 */ /* 0x000fe20007fde0ff */
[C---:B------:R-:W-:Y:S02]  /*83e0*/  VIADD R8, R7.reuse, 0xffffffc6 ;  /* 0xffffffc607087836 */ /* 0x040fe40000000000 */
[----:B-1----:R-:W-:Y:S01]  /*83f0*/  @!P3 IMAD.MOV.U32 R4, RZ, RZ, R3 ;  /* 0x000000ffff04b224 */ /* 0x002fe200078e0003 */
[----:B------:R-:W-:Y:S01]  /*8400*/  LEA.HI.X.SX32 R10, R6, R0, 0x1, P6 ;  /* 0x00000000060a7211 */ /* 0x000fe200030f0eff */
[----:B------:R-:W-:Y:S01]  /*8410*/  @!P3 IMAD.MOV.U32 R5, RZ, RZ, R66 ;  /* 0x000000ffff05b224 */ /* 0x000fe200078e0042 */
[----:B------:R0:W-:Y:S01]  /*8420*/  STL [R1+0x4a8], R3 ;  /* 0x0004a80301007387 */ /* 0x0001e20000100800 */
[----:B------:R-:W-:-:S03]  /*8430*/  VIADD R6, R7, 0xffffffc7 ;  /* 0xffffffc707067836 */ /* 0x000fc60000000000 */
[----:B------:R1:W5:Y:S01]  /*8440*/  @!P3 LDG.E.U16 R71, desc[UR20][R4.64] ;  /* 0x000000140447b981 */ /* 0x000362000c1e1500 */
[----:B------:R-:W-:Y:S01]  /*8450*/  ISETP.GE.U32.AND P3, PT, R8, 0x7fffff47, PT ;  /* 0x7fffff470800780c */ /* 0x000fe20003f66070 */
[----:B------:R-:W-:Y:S01]  /*8460*/  IMAD R8, R68, 0x3c, RZ ;  /* 0x0000003c44087824 */ /* 0x000fe200078e02ff */
[----:B0-----:R-:W-:Y:S01]  /*8470*/  IADD3 R3, P6, PT, R11, R2, RZ ;  /* 0x000000020b037210 */ /* 0x001fe20007fde0ff */
[----:B-1----:R-:W-:Y:S02]  /*8480*/  @!P0 IMAD.MOV.U32 R4, RZ, RZ, R9 ;  /* 0x000000ffff048224 */ /* 0x002fe400078e0009 */
[----:B------:R-:W-:Y:S01]  /*8490*/  @!P0 IMAD.MOV.U32 R5, RZ, RZ, R10 ;  /* 0x000000ffff058224 */ /* 0x000fe200078e000a */
[----:B------:R-:W-:Y:S01]  /*84a0*/  STL [R1+0x4a4], R66 ;  /* 0x0004a44201007387 */ /* 0x000fe20000100800 */
[----:B------:R-:W-:-:S03]  /*84b0*/  LEA.HI.X.SX32 R11, R8, R0, 0x1, P6 ;  /* 0x00000000080b7211 */ /* 0x000fc600030f0eff */
[----:B------:R0:W5:Y:S01]  /*84c0*/  @!P0 LDG.E.U16 R65, desc[UR20][R4.64] ;  /* 0x0000001404418981 */ /* 0x000162000c1e1500 */
[----:B------:R-:W-:Y:S01]  /*84d0*/  ISETP.GE.U32.AND P0, PT, R6, 0x7fffff48, PT ;  /* 0x7fffff480600780c */ /* 0x000fe20003f06070 */
[----:B------:R-:W-:Y:S02]  /*84e0*/  IMAD R6, R68, 0x3b, RZ ;  /* 0x0000003b44067824 */ /* 0x000fe400078e02ff */
[----:B------:R-:W-:Y:S04]  /*84f0*/  STL [R1+0x4a0], R9 ;  /* 0x0004a00901007387 */ /* 0x000fe80000100800 */
[----:B------:R1:W-:Y:S01]  /*8500*/  STL [R1+0x49c], R10 ;  /* 0x00049c0a01007387 */ /* 0x0003e20000100800 */
[----:B0-----:R-:W-:-:S03]  /*8510*/  @!P4 IMAD.MOV.U32 R4, RZ, RZ, R3 ;  /* 0x000000ffff04c224 */ /* 0x001fc600078e0003 */
[----:B------:R-:W-:Y:S01]  /*8520*/  STL [R1+0x498], R3 ;  /* 0x0004980301007387 */ /* 0x000fe20000100800 */
[----:B------:R-:W-:Y:S01]  /*8530*/  @!P4 IMAD.MOV.U32 R5, RZ, RZ, R11 ;  /* 0x000000ffff05c224 */ /* 0x000fe200078e000b */
[----:B-1----:R-:W-:Y:S02]  /*8540*/  IADD3 R10, P6, PT, R12, R2, RZ ;  /* 0x000000020c0a7210 */ /* 0x002fe40007fde0ff */
[----:B------:R0:W-:Y:S01]  /*8550*/  STL [R1+0x494], R11 ;  /* 0x0004940b01007387 */ /* 0x0001e20000100800 */
[----:B------:R-:W-:-:S03]  /*8560*/  IMAD R12, R68, 0x3a, RZ ;  /* 0x0000003a440c7824 */ /* 0x000fc600078e02ff */
[----:B------:R1:W5:Y:S01]  /*8570*/  @!P4 LDG.E.U16 R64, desc[UR20][R4.64] ;  /* 0x000000140440c981 */ /* 0x000362000c1e1500 */
[----:B0-----:R-:W-:Y:S01]  /*8580*/  LEA.HI.X.SX32 R11, R6, R0, 0x1, P6 ;  /* 0x00000000060b7211 */ /* 0x001fe200030f0eff */
[----:B------:R-:W-:Y:S01]  /*8590*/  VIADD R6, R7, 0xffffffc9 ;  /* 0xffffffc907067836 */ /* 0x000fe20000000000 */
[----:B------:R-:W-:Y:S01]  /*85a0*/  IADD3 R3, P6, PT, R13, R2, RZ ;  /* 0x000000020d037210 */ /* 0x000fe20007fde0ff */
[----:B-1----:R-:W-:Y:S02]  /*85b0*/  @!P1 IMAD.MOV.U32 R4, RZ, RZ, R10 ;  /* 0x000000ffff049224 */ /* 0x002fe400078e000a */
[----:B------:R-:W-:Y:S01]  /*85c0*/  @!P1 IMAD.MOV.U32 R5, RZ, RZ, R11 ;  /* 0x000000ffff059224 */ /* 0x000fe200078e000b */
[----:B------:R-:W-:Y:S01]  /*85d0*/  STL [R1+0x490], R10 ;  /* 0x0004900a01007387 */ /* 0x000fe20000100800 */
[----:B------:R-:W-:-:S03]  /*85e0*/  VIADD R9, R7, 0xffffffc8 ;  /* 0xffffffc807097836 */ /* 0x000fc60000000000 */
[----:B------:R0:W-:Y:S04]  /*85f0*/  STL [R1+0x48c], R11 ;  /* 0x00048c0b01007387 */ /* 0x0001e80000100800 */
[----:B------:R1:W5:Y:S01]  /*8600*/  @!P1 LDG.E.U16 R63, desc[UR20][R4.64] ;  /* 0x00000014043f9981 */ /* 0x000362000c1e1500 */
[----:B------:R-:W-:Y:S01]  /*8610*/  ISETP.GE.U32.AND P1, PT, R6, 0x7fffff4a, PT ;  /* 0x7fffff4a0600780c */ /* 0x000fe20003f26070 */
[----:B------:R-:W-:Y:S01]  /*8620*/  IMAD R6, R68, 0x39, RZ ;  /* 0x0000003944067824 */ /* 0x000fe200078e02ff */
[----:B0-----:R-:W-:Y:S02]  /*8630*/  LEA.HI.X.SX32 R11, R12, R0, 0x1, P6 ;  /* 0x000000000c0b7211 */ /* 0x001fe400030f0eff */
[----:B------:R-:W-:Y:S01]  /*8640*/  IADD3 R10, P6, PT, R14, R2, RZ ;  /* 0x000000020e0a7210 */ /* 0x000fe20007fde0ff */
[----:B------:R-:W-:Y:S01]  /*8650*/  STL [R1+0x488], R3 ;  /* 0x0004880301007387 */ /* 0x000fe20000100800 */
[----:B------:R-:W-:Y:S01]  /*8660*/  ISETP.GE.U32.AND P4, PT, R9, 0x7fffff49, PT ;  /* 0x7fffff490900780c */ /* 0x000fe20003f86070 */
[----:B-1----:R-:W-:-:S02]  /*8670*/  @!P5 IMAD.MOV.U32 R4, RZ, RZ, R3 ;  /* 0x000000ffff04d224 */ /* 0x002fc400078e0003 */
[----:B------:R0:W-:Y:S01]  /*8680*/  STL [R1+0x484], R11 ;  /* 0x0004840b01007387 */ /* 0x0001e20000100800 */
[----:B------:R-:W-:Y:S02]  /*8690*/  @!P5 IMAD.MOV.U32 R5, RZ, RZ, R11 ;  /* 0x000000ffff05d224 */ /* 0x000fe400078e000b */
[----:B------:R-:W-:-:S03]  /*86a0*/  VIADD R9, R7, 0xffffffca ;  /* 0xffffffca07097836 */ /* 0x000fc60000000000 */
[----:B------:R1:W5:Y:S01]  /*86b0*/  @!P5 LDG.E.U16 R62, desc[UR20][R4.64] ;  /* 0x00000014043ed981 */ /* 0x000362000c1e1500 */
[----:B0-----:R-:W-:Y:S01]  /*86c0*/  LEA.HI.X.SX32 R11, R6, R0, 0x1, P6 ;  /* 0x00000000060b7211 */ /* 0x001fe200030f0eff */
[----:B------:R-:W-:Y:S01]  /*86d0*/  VIADD R6, R7, 0xffffffcb ;  /* 0xffffffcb07067836 */ /* 0x000fe20000000000 */
[----:B------:R-:W-:Y:S01]  /*86e0*/  ISETP.GE.U32.AND P5, PT, R9, 0x7fffff4b, PT ;  /* 0x7fffff4b0900780c */ /* 0x000fe20003fa6070 */
[----:B------:R-:W-:Y:S01]  /*86f0*/  IMAD R9, R68, 0x38, RZ ;  /* 0x0000003844097824 */ /* 0x000fe200078e02ff */
[----:B------:R-:W-:Y:S01]  /*8700*/  IADD3 R3, P6, PT, R17, R2, RZ ;  /* 0x0000000211037210 */ /* 0x000fe20007fde0ff */
[----:B-1----:R-:W-:Y:S02]  /*8710*/  @!P3 IMAD.MOV.U32 R4, RZ, RZ, R10 ;  /* 0x000000ffff04b224 */ /* 0x002fe400078e000a */
[----:B------:R-:W-:Y:S01]  /*8720*/  @!P3 IMAD.MOV.U32 R5, RZ, RZ, R11 ;  /* 0x000000ffff05b224 */ /* 0x000fe200078e000b */
[----:B------:R-:W-:Y:S01]  /*8730*/  STL [R1+0x480], R10 ;  /* 0x0004800a01007387 */ /* 0x000fe20000100800 */
[----:B------:R-:W-:-:S03]  /*8740*/  LEA.HI.X.SX32 R13, R9, R0, 0x1, P6 ;  /* 0x00000000090d7211 */ /* 0x000fc600030f0eff */
[----:B------:R0:W5:Y:S01]  /*8750*/  @!P3 LDG.E.U16 R61, desc[UR20][R4.64] ;  /* 0x00000014043db981 */ /* 0x000162000c1e1500 */
[----:B------:R-:W-:Y:S01]  /*8760*/  ISETP.GE.U32.AND P3, PT, R6, 0x7fffff4c, PT ;  /* 0x7fffff4c0600780c */ /* 0x000fe20003f66070 */
[----:B------:R-:W-:Y:S02]  /*8770*/  IMAD R6, R68, 0x37, RZ ;  /* 0x0000003744067824 */ /* 0x000fe400078e02ff */
[----:B------:R1:W-:Y:S04]  /*8780*/  STL [R1+0x47c], R11 ;  /* 0x00047c0b01007387 */ /* 0x0003e80000100800 */
[----:B------:R-:W-:Y:S01]  /*8790*/  STL [R1+0x478], R3 ;  /* 0x0004780301007387 */ /* 0x000fe20000100800 */
[----:B0-----:R-:W-:Y:S01]  /*87a0*/  @!P0 IMAD.MOV.U32 R4, RZ, RZ, R3 ;  /* 0x000000ffff048224 */ /* 0x001fe200078e0003 */
[----:B-1----:R-:W-:-:S02]  /*87b0*/  IADD3 R11, P6, PT, R20, R2, RZ ;  /* 0x00000002140b7210 */ /* 0x002fc40007fde0ff */
[----:B------:R0:W-:Y:S01]  /*87c0*/  STL [R1+0x474], R13 ;  /* 0x0004740d01007387 */ /* 0x0001e20000100800 */
[----:B------:R-:W-:Y:S02]  /*87d0*/  @!P0 IMAD.MOV.U32 R5, RZ, RZ, R13 ;  /* 0x000000ffff058224 */ /* 0x000fe400078e000d */
        /* <DEDUP_REMOVED lines=34> */
[----:B------:R1:W-:Y:S01]  /*8a00*/  STL [R1+0x45c], R13 ;  /* 0x00045c0d01007387 */ /* 0x0003e20000100800 */
[----:B0-----:R-:W-:Y:S01]  /*8a10*/  @!P3 IMAD.MOV.U32 R4, RZ, RZ, R3 ;  /* 0x000000ffff04b224 */ /* 0x001fe200078e0003 */
[----:B-1----:R-:W-:Y:S01]  /*8a20*/  IADD3 R13, P6, PT, R39, R2, RZ ;  /* 0x00000002270d7210 */ /* 0x002fe20007fde0ff */
[----:B------:R-:W-:-:S03]  /*8a30*/  @!P3 IMAD.MOV.U32 R5, RZ, RZ, R17 ;  /* 0x000000ffff05b224 */ /* 0x000fc600078e0011 */
[----:B------:R-:W-:Y:S01]  /*8a40*/  LEA.HI.X.SX32 R20, R6, R0, 0x1, P6 ;  /* 0x0000000006147211 */ /* 0x000fe200030f0eff */
[----:B------:R0:W-:Y:S01]  /*8a50*/  STL [R1+0x458], R3 ;  /* 0x0004580301007387 */ /* 0x0001e20000100800 */
[----:B------:R-:W-:-:S03]  /*8a60*/  VIADD R6, R7, 0xffffffd1 ;  /* 0xffffffd107067836 */ /* 0x000fc60000000000 */
[----:B------:R1:W5:Y:S04]  /*8a70*/  @!P3 LDG.E.U16 R56, desc[UR20][R4.64] ;  /* 0x000000140438b981 */ /* 0x000368000c1e1500 */
[----:B------:R2:W-:Y:S01]  /*8a80*/  STL [R1+0x454], R17 ;  /* 0x0004541101007387 */ /* 0x0005e20000100800 */
[----:B0-----:R-:W-:Y:S01]  /*8a90*/  IADD3 R3, P6, PT, R37, R2, RZ ;  /* 0x0000000225037210 */ /* 0x001fe20007fde0ff */
[----:B-1----:R-:W-:Y:S02]  /*8aa0*/  @!P0 IMAD.MOV.U32 R4, RZ, RZ, R13 ;  /* 0x000000ffff048224 */ /* 0x002fe400078e000d */
[----:B------:R-:W-:Y:S02]  /*8ab0*/  @!P0 IMAD.MOV.U32 R5, RZ, RZ, R20 ;  /* 0x000000ffff058224 */ /* 0x000fe400078e0014 */
[----:B--2---:R-:W-:Y:S01]  /*8ac0*/  IMAD R17, R68, 0x32, RZ ;  /* 0x0000003244117824 */ /* 0x004fe200078e02ff */
        /* <DEDUP_REMOVED lines=22> */
[----:B------:R-:W-:Y:S04]  /*8c30*/  STL [R1+0x440], R13 ;  /* 0x0004400d01007387 */ /* 0x000fe80000100800 */
[----:B------:R0:W-:Y:S04]  /*8c40*/  STL [R1+0x43c], R20 ;  /* 0x00043c1401007387 */ /* 0x0001e80000100800 */
[----:B------:R1:W5:Y:S01]  /*8c50*/  @!P1 LDG.E.U16 R53, desc[UR20][R4.64] ;  /* 0x0000001404359981 */ /* 0x000362000c1e1500 */
[----:B------:R-:W-:Y:S01]  /*8c60*/  ISETP.GE.U32.AND P1, PT, R6, 0x7fffff54, PT ;  /* 0x7fffff540600780c */ /* 0x000fe20003f26070 */
[----:B------:R-:W-:Y:S01]  /*8c70*/  IMAD R6, R68, 0x2f, RZ ;  /* 0x0000002f44067824 */ /* 0x000fe200078e02ff */
[----:B0-----:R-:W-:-:S02]  /*8c80*/  LEA.HI.X.SX32 R20, R11, R0, 0x1, P6 ;  /* 0x000000000b147211 */ /* 0x001fc400030f0eff */
[----:B------:R-:W-:Y:S01]  /*8c90*/  IADD3 R66, P6, PT, R33, R2, RZ ;  /* 0x0000000221427210 */ /* 0x000fe20007fde0ff */
[----:B-1----:R-:W-:Y:S02]  /*8ca0*/  @!P5 IMAD.MOV.U32 R4, RZ, RZ, R3 ;  /* 0x000000ffff04d224 */ /* 0x002fe400078e0003 */
[----:B------:R-:W-:Y:S01]  /*8cb0*/  @!P5 IMAD.MOV.U32 R5, RZ, RZ, R20 ;  /* 0x000000ffff05d224 */ /* 0x000fe200078e0014 */
        /* <DEDUP_REMOVED lines=38> */
[----:B------:R-:W-:Y:S01]  /*8f20*/  STL [R1+0x418], R3 ;  /* 0x0004180301007387 */ /* 0x000fe20000100800 */
[----:B------:R-:W-:Y:S01]  /*8f30*/  PRMT R48, RZ, 0x7610, R48 ;  /* 0x00007610ff307816 */ /* 0x000fe20000000030 */
[----:B-1----:R-:W-:Y:S02]  /*8f40*/  @!P1 IMAD.MOV.U32 R4, RZ, RZ, R3 ;  /* 0x000000ffff049224 */ /* 0x002fe400078e0003 */
[----:B------:R0:W-:Y:S01]  /*8f50*/  STL [R1+0x414], R67 ;  /* 0x0004144301007387 */ /* 0x0001e20000100800 */
[----:B------:R-:W-:Y:S01]  /*8f60*/  @!P1 IMAD.MOV.U32 R5, RZ, RZ, R67 ;  /* 0x000000ffff059224 */ /* 0x000fe200078e0043 */
[----:B------:R-:W-:Y:S01]  /*8f70*/  PRMT R47, RZ, 0x7610, R47 ;  /* 0x00007610ff2f7816 */ /* 0x000fe2000000002f */
[----:B------:R-:W-:-:S03]  /*8f80*/  IMAD R23, R68, 0x2a, RZ ;  /* 0x0000002a44177824 */ /* 0x000fc600078e02ff */
[----:B------:R1:W5:Y:S01]  /*8f90*/  @!P1 LDG.E.U16 R48, desc[UR20][R4.64] ;  /* 0x0000001404309981 */ /* 0x000362000c1e1500 */
[----:B0-----:R-:W-:Y:S01]  /*8fa0*/  LEA.HI.X.SX32 R67, R6, R0, 0x1, P6 ;  /* 0x0000000006437211 */ /* 0x001fe200030f0eff */
[----:B------:R-:W-:Y:S01]  /*8fb0*/  VIADD R6, R7, 0xffffffd9 ;  /* 0xffffffd907067836 */ /* 0x000fe20000000000 */
        /* <DEDUP_REMOVED lines=16> */
[----:B------:R-:W-:-:S03]  /*90c0*/  VIADD R29, R7, 0xffffffd8 ;  /* 0xffffffd8071d7836 */ /* 0x000fc60000000000 */
[----:B------:R1:W5:Y:S01]  /*90d0*/  @!P3 LDG.E.U16 R46, desc[UR20][R4.64] ;  /* 0x00000014042eb981 */ /* 0x000362000c1e1500 */
[----:B0-----:R-:W-:Y:S01]  /*90e0*/  LEA.HI.X.SX32 R67, R6, R0, 0x1, P6 ;  /* 0x0000000006437211 */ /* 0x001fe200030f0eff */
[----:B------:R-:W-:Y:S01]  /*90f0*/  IMAD R18, R68, 0x28, RZ ;  /* 0x0000002844127824 */ /* 0x000fe200078e02ff */
[----:B------:R-:W-:Y:S01]  /*9100*/  IADD3 R3, P6, PT, R27, R2, RZ ;  /* 0x000000021b037210 */ /* 0x000fe20007fde0ff */
[----:B------:R-:W-:Y:S02]  /*9110*/  VIADD R6, R7, 0xffffffdb ;  /* 0xffffffdb07067836 */ /* 0x000fe40000000000 */
[----:B-1----:R-:W-:Y:S02]  /*9120*/  @!P0 IMAD.MOV.U32 R4, RZ, RZ, R66 ;  /* 0x000000ffff048224 */ /* 0x002fe400078e0042 */
[----:B------:R-:W-:Y:S01]  /*9130*/  @!P0 IMAD.MOV.U32 R5, RZ, RZ, R67 ;  /* 0x000000ffff058224 */ /* 0x000fe200078e0043 */
[----:B------:R-:W-:Y:S01]  /*9140*/  ISETP.GE.U32.AND P1, PT, R29, 0x7fffff59, PT ;  /* 0x7fffff591d00780c */ /* 0x000fe20003f26070 */
[----:B------:R-:W-:Y:S04]  /*9150*/  STL [R1+0x400], R66 ;  /* 0x0004004201007387 */ /* 0x000fe80000100800 */
[----:B------:R0:W-:Y:S04]  /*9160*/  STL [R1+0x3fc], R67 ;  /* 0x0003fc4301007387 */ /* 0x0001e80000100800 */
[----:B------:R1:W5:Y:S01]  /*9170*/  @!P0 LDG.E.U16 R45, desc[UR20][R4.64] ;  /* 0x00000014042d8981 */ /* 0x000362000c1e1500 */
[----:B------:R-:W-:Y:S01]  /*9180*/  ISETP.GE.U32.AND P0, PT, R6, 0x7fffff5c, PT ;  /* 0x7fffff5c0600780c */ /* 0x000fe20003f06070 */
[----:B------:R-:W-:Y:S01]  /*9190*/  IMAD R6, R68, 0x27, RZ ;  /* 0x0000002744067824 */ /* 0x000fe200078e02ff */
[----:B0-----:R-:W-:-:S02]  /*91a0*/  LEA.HI.X.SX32 R67, R18, R0, 0x1, P6 ;  /* 0x0000000012437211 */ /* 0x001fc400030f0eff */
[----:B------:R-:W-:Y:S02]  /*91b0*/  IADD3 R66, P6, PT, R26, R2, RZ ;  /* 0x000000021a427210 */ /* 0x000fe40007fde0ff */
[----:B------:R-:W-:Y:S01]  /*91c0*/  PRMT R44, RZ, 0x7610, R44 ;  /* 0x00007610ff2c7816 */ /* 0x000fe2000000002c */
[----:B-1----:R-:W-:Y:S01]  /*91d0*/  @!P4 IMAD.MOV.U32 R4, RZ, RZ, R3 ;  /* 0x000000ffff04c224 */ /* 0x002fe200078e0003 */
[----:B------:R-:W-:Y:S01]  /*91e0*/  LEA.HI.X.SX32 R69, R6, R0, 0x1, P6 ;  /* 0x0000000006457211 */ /* 0x000fe200030f0eff */
[----:B------:R-:W-:Y:S01]  /*91f0*/  @!P4 IMAD.MOV.U32 R5, RZ, RZ, R67 ;  /* 0x000000ffff05c224 */ /* 0x000fe200078e0043 */
[----:B------:R0:W-:Y:S01]  /*9200*/  STL [R1+0x3f8], R3 ;  /* 0x0003f80301007387 */ /* 0x0001e20000100800 */
[C---:B------:R-:W-:Y:S01]  /*9210*/  VIADD R28, R7.reuse, 0xffffffda ;  /* 0xffffffda071c7836 */ /* 0x040fe20000000000 */
[----:B------:R-:W-:Y:S02]  /*9220*/  PRMT R43, RZ, 0x7610, R43 ;  /* 0x00007610ff2b7816 */ /* 0x000fe4000000002b */
[----:B------:R1:W5:Y:S01]  /*9230*/  @!P4 LDG.E.U16 R44, desc[UR20][R4.64] ;  /* 0x00000014042cc981 */ /* 0x000362000c1e1500 */
[----:B------:R-:W-:-:S03]  /*9240*/  VIADD R6, R7, 0xffffffdd ;  /* 0xffffffdd07067836 */ /* 0x000fc60000000000 */
[----:B------:R2:W-:Y:S01]  /*9250*/  STL [R1+0x3f4], R67 ;  /* 0x0003f44301007387 */ /* 0x0005e20000100800 */
[----:B0-----:R-:W-:Y:S01]  /*9260*/  IADD3 R3, P6, PT, R25, R2, RZ ;  /* 0x0000000219037210 */ /* 0x001fe20007fde0ff */
[----:B-1----:R-:W-:Y:S02]  /*9270*/  @!P1 IMAD.MOV.U32 R4, RZ, RZ, R66 ;  /* 0x000000ffff049224 */ /* 0x002fe400078e0042 */
[----:B------:R-:W-:Y:S02]  /*9280*/  @!P1 IMAD.MOV.U32 R5, RZ, RZ, R69 ;  /* 0x000000ffff059224 */ /* 0x000fe400078e0045 */
[----:B--2---:R-:W-:Y:S01]  /*9290*/  IMAD R67, R68, 0x26, RZ ;  /* 0x0000002644437824 */ /* 0x004fe200078e02ff */
[----:B------:R-:W-:Y:S01]  /*92a0*/  ISETP.GE.U32.AND P3, PT, R28, 0x7fffff5b, PT ;  /* 0x7fffff5b1c00780c */ /* 0x000fe20003f66070 */
[----:B------:R0:W-:Y:S04]  /*92b0*/  STL [R1+0x3f0], R66 ;  /* 0x0003f04201007387 */ /* 0x0001e80000100800 */
[----:B------:R1:W5:Y:S01]  /*92c0*/  @!P1 LDG.E.U16 R43, desc[UR20][R4.64] ;  /* 0x00000014042b9981 */ /* 0x000362000c1e1500 */
[----:B------:R-:W-:Y:S01]  /*92d0*/  ISETP.GE.U32.AND P1, PT, R6, 0x7fffff5e, PT ;  /* 0x7fffff5e0600780c */ /* 0x000fe20003f26070 */
[----:B------:R-:W-:-:S02]  /*92e0*/  IMAD R6, R68, 0x25, RZ ;  /* 0x0000002544067824 */ /* 0x000fc400078e02ff */
[----:B------:R2:W-:Y:S01]  /*92f0*/  STL [R1+0x3ec], R69 ;  /* 0x0003ec4501007387 */ /* 0x0005e20000100800 */
[----:B0-----:R-:W-:Y:S02]  /*9300*/  LEA.HI.X.SX32 R66, R67, R0, 0x1, P6 ;  /* 0x0000000043427211 */ /* 0x001fe400030f0eff */
[----:B------:R-:W-:Y:S01]  /*9310*/  PRMT R42, RZ, 0x7610, R42 ;  /* 0x00007610ff2a7816 */ /* 0x000fe2000000002a */
[----:B------:R0:W-:Y:S01]  /*9320*/  STL [R1+0x3e8], R3 ;  /* 0x0003e80301007387 */ /* 0x0001e20000100800 */
[----:B-1----:R-:W-:Y:S01]  /*9330*/  @!P5 IMAD.MOV.U32 R4, RZ, RZ, R3 ;  /* 0x000000ffff04d224 */ /* 0x002fe200078e0003 */
[----:B--2---:R-:W-:Y:S01]  /*9340*/  IADD3 R69, P6, PT, R24, R2, RZ ;  /* 0x0000000218457210 */ /* 0x004fe20007fde0ff */
[----:B------:R-:W-:Y:S01]  /*9350*/  @!P5 IMAD.MOV.U32 R5, RZ, RZ, R66 ;  /* 0x000000ffff05d224 */ /* 0x000fe200078e0042 */
[----:B------:R1:W-:Y:S02]  /*9360*/  STL [R1+0x3e4], R66 ;  /* 0x0003e44201007387 */ /* 0x0003e40000100800 */
[----:B------:R-:W-:Y:S01]  /*9370*/  LEA.HI.X.SX32 R70, R6, R0, 0x1, P6 ;  /* 0x0000000006467211 */ /* 0x000fe200030f0eff */
[----:B------:R-:W-:Y:S01]  /*9380*/  VIADD R27, R7, 0xffffffdc ;  /* 0xffffffdc071b7836 */ /* 0x000fe20000000000 */
[----:B0-----:R-:W-:Y:S01]  /*9390*/  IADD3 R3, P6, PT, R22, R2, RZ ;  /* 0x0000000216037210 */ /* 0x001fe20007fde0ff */
[----:B------:R0:W5:Y:S01]  /*93a0*/  @!P5 LDG.E.U16 R42, desc[UR20][R4.64] ;  /* 0x00000014042ad981 */ /* 0x000162000c1e1500 */
[----:B------:R-:W-:Y:S01]  /*93b0*/  PRMT R41, RZ, 0x7610, R41 ;  /* 0x00007610ff297816 */ /* 0x000fe20000000029 */
[----:B-1----:R-:W-:-:S02]  /*93c0*/  IMAD R66, R68, 0x24, RZ ;  /* 0x0000002444427824 */ /* 0x002fc400078e02ff */
[----:B------:R1:W-:Y:S01]  /*93d0*/  STL [R1+0x3e0], R69 ;  /* 0x0003e04501007387 */ /* 0x0003e20000100800 */
[----:B------:R-:W-:Y:S02]  /*93e0*/  VIADD R6, R7, 0xffffffdf ;  /* 0xffffffdf07067836 */ /* 0x000fe40000000000 */
[----:B0-----:R-:W-:Y:S02]  /*93f0*/  @!P3 IMAD.MOV.U32 R4, RZ, RZ, R69 ;  /* 0x000000ffff04b224 */ /* 0x001fe400078e0045 */
[----:B------:R-:W-:Y:S01]  /*9400*/  @!P3 IMAD.MOV.U32 R5, RZ, RZ, R70 ;  /* 0x000000ffff05b224 */ /* 0x000fe200078e0046 */
[----:B------:R-:W-:Y:S02]  /*9410*/  ISETP.GE.U32.AND P4, PT, R27, 0x7fffff5d, PT ;  /* 0x7fffff5d1b00780c */ /* 0x000fe40003f86070 */
[----:B-1----:R-:W-:Y:S02]  /*9420*/  LEA.HI.X.SX32 R69, R66, R0, 0x1, P6 ;  /* 0x0000000042457211 */ /* 0x002fe400030f0eff */
[----:B------:R0:W5:Y:S01]  /*9430*/  @!P3 LDG.E.U16 R41, desc[UR20][R4.64] ;  /* 0x000000140429b981 */ /* 0x000162000c1e1500 */
[----:B------:R-:W-:-:S02]  /*9440*/  PRMT R40, RZ, 0x7610, R40 ;  /* 0x00007610ff287816 */ /* 0x000fc40000000028 */
[----:B------:R-:W-:Y:S01]  /*9450*/  ISETP.GE.U32.AND P3, PT, R6, 0x7fffff60, PT ;  /* 0x7fffff600600780c */ /* 0x000fe20003f66070 */
[----:B------:R1:W-:Y:S01]  /*9460*/  STL [R1+0x3dc], R70 ;  /* 0x0003dc4601007387 */ /* 0x0003e20000100800 */
[C---:B------:R-:W-:Y:S02]  /*9470*/  IMAD R6, R68.reuse, 0x23, RZ ;  /* 0x0000002344067824 */ /* 0x040fe400078e02ff */
[----:B0-----:R-:W-:Y:S02]  /*9480*/  @!P0 IMAD.MOV.U32 R4, RZ, RZ, R3 ;  /* 0x000000ffff048224 */ /* 0x001fe400078e0003 */
[----:B------:R-:W-:Y:S01]  /*9490*/  @!P0 IMAD.MOV.U32 R5, RZ, RZ, R69 ;  /* 0x000000ffff058224 */ /* 0x000fe200078e0045 */
[----:B-1----:R-:W-:Y:S01]  /*94a0*/  IADD3 R70, P6, PT, R21, R2, RZ ;  /* 0x0000000215467210 */ /* 0x002fe20007fde0ff */
[----:B------:R0:W-:Y:S01]  /*94b0*/  STL [R1+0x3d8], R3 ;  /* 0x0003d80301007387 */ /* 0x0001e20000100800 */
[----:B------:R-:W-:-:S03]  /*94c0*/  IMAD R21, R68, 0x22, RZ ;  /* 0x0000002244157824 */ /* 0x000fc600078e02ff */
[----:B------:R1:W5:Y:S01]  /*94d0*/  @!P0 LDG.E.U16 R40, desc[UR20][R4.64] ;  /* 0x0000001404288981 */ /* 0x000362000c1e1500 */
[----:B------:R-:W-:-:S03]  /*94e0*/  PRMT R38, RZ, 0x7610, R38 ;  /* 0x00007610ff267816 */ /* 0x000fc60000000026 */
[----:B------:R2:W-:Y:S01]  /*94f0*/  STL [R1+0x3d4], R69 ;  /* 0x0003d44501007387 */ /* 0x0005e20000100800 */
[----:B-1----:R-:W-:Y:S02]  /*9500*/  LEA.HI.X.SX32 R5, R6, R0, 0x1, P6 ;  /* 0x0000000006057211 */ /* 0x002fe400030f0eff */
[----:B0-----:R-:W-:Y:S01]  /*9510*/  IADD3 R3, P6, PT, R15, R2, RZ ;  /* 0x000000020f037210 */ /* 0x001fe20007fde0ff */
[----:B------:R-:W-:-:S03]  /*9520*/  @!P4 IMAD.MOV.U32 R4, RZ, RZ, R70 ;  /* 0x000000ffff04c224 */ /* 0x000fc600078e0046 */
[----:B--2---:R-:W-:Y:S01]  /*9530*/  LEA.HI.X.SX32 R69, R21, R0, 0x1, P6 ;  /* 0x0000000015457211 */ /* 0x004fe200030f0eff */
[----:B------:R-:W-:Y:S01]  /*9540*/  STL [R1+0x3d0], R70 ;  /* 0x0003d04601007387 */ /* 0x000fe20000100800 */
[----:B------:R-:W-:Y:S01]  /*9550*/  PRMT R39, RZ, 0x7610, R39 ;  /* 0x00007610ff277816 */ /* 0x000fe20000000027 */
[----:B------:R-:W-:Y:S02]  /*9560*/  VIADD R25, R7, 0xffffffde ;  /* 0xffffffde07197836 */ /* 0x000fe40000000000 */
[----:B------:R0:W-:Y:S04]  /*9570*/  STL [R1+0x3cc], R5 ;  /* 0x0003cc0501007387 */ /* 0x0001e80000100800 */
[----:B------:R1:W5:Y:S01]  /*9580*/  @!P4 LDG.E.U16 R38, desc[UR20][R4.64] ;  /* 0x000000140426c981 */ /* 0x000362000c1e1500 */
[----:B------:R-:W-:-:S03]  /*9590*/  ISETP.GE.U32.AND P5, PT, R25, 0x7fffff5f, PT ;  /* 0x7fffff5f1900780c */ /* 0x000fc60003fa6070 */
[----:B------:R-:W-:Y:S01]  /*95a0*/  STL [R1+0x3c8], R3 ;  /* 0x0003c80301007387 */ /* 0x000fe20000100800 */
[----:B-1----:R-:W-:Y:S02]  /*95b0*/  @!P1 IMAD.MOV.U32 R4, RZ, RZ, R3 ;  /* 0x000000ffff049224 */ /* 0x002fe400078e0003 */
[----:B0-----:R-:W-:Y:S01]  /*95c0*/  @!P1 IMAD.MOV.U32 R5, RZ, RZ, R69 ;  /* 0x000000ffff059224 */ /* 0x001fe200078e0045 */
[----:B------:R0:W-:Y:S04]  /*95d0*/  STL [R1+0x3c4], R69 ;  /* 0x0003c44501007387 */ /* 0x0001e80000100800 */
[----:B------:R1:W5:Y:S01]  /*95e0*/  @!P1 LDG.E.U16 R39, desc[UR20][R4.64] ;  /* 0x0000001404279981 */ /* 0x000362000c1e1500 */
[----:B0-----:R-:W-:Y:S01]  /*95f0*/  IADD3 R69, P6, PT, R19, R2, RZ ;  /* 0x0000000213457210 */ /* 0x001fe20007fde0ff */
[----:B-1----:R-:W-:-:S02]  /*9600*/  VIADD R5, R7, 0xffffffe2 ;  /* 0xffffffe207057836 */ /* 0x002fc40000000000 */
[----:B------:R-:W-:-:S03]  /*9610*/  IMAD R4, R68, 0x21, RZ ;  /* 0x0000002144047824 */ /* 0x000fc600078e02ff */
[----:B------:R-:W-:Y:S01]  /*9620*/  ISETP.GE.U32.AND P1, PT, R5, 0x7fffff63, PT ;  /* 0x7fffff630500780c */ /* 0x000fe20003f26070 */
[----:B------:R-:W-:Y:S01]  /*9630*/  IMAD.SHL.U32 R5, R68, 0x20, RZ ;  /* 0x0000002044057824 */ /* 0x000fe200078e00ff */
[----:B------:R-:W-:Y:S02]  /*9640*/  LEA.HI.X.SX32 R70, R4, R0, 0x1, P6 ;  /* 0x0000000004467211 */ /* 0x000fe400030f0eff */
[----:B------:R-:W-:Y:S01]  /*9650*/  LEA R3, P6, R68, R2, 0x6 ;  /* 0x0000000244037211 */ /* 0x000fe200078c30ff */
[----:B------:R-:W-:Y:S01]  /*9660*/  @!P5 IMAD.MOV.U32 R4, RZ, RZ, R69 ;  /* 0x000000ffff04d224 */ /* 0x000fe200078e0045 */
[----:B------:R-:W-:Y:S02]  /*9670*/  PRMT R36, RZ, 0x7610, R36 ;  /* 0x00007610ff247816 */ /* 0x000fe40000000024 */
[----:B------:R-:W-:Y:S01]  /*9680*/  LEA.HI.X.SX32 R15, R5, R0, 0x1, P6 ;  /* 0x00000000050f7211 */ /* 0x000fe200030f0eff */
[----:B------:R-:W-:Y:S01]  /*9690*/  @!P5 IMAD.MOV.U32 R5, RZ, RZ, R70 ;  /* 0x000000ffff05d224 */ /* 0x000fe200078e0046 */
[----:B------:R-:W-:Y:S01]  /*96a0*/  PRMT R37, RZ, 0x7610, R37 ;  /* 0x00007610ff257816 */ /* 0x000fe20000000025 */
[----:B------:R-:W-:-:S03]  /*96b0*/  VIADD R22, R7, 0xffffffe0 ;  /* 0xffffffe007167836 */ /* 0x000fc60000000000 */
[----:B------:R0:W5:Y:S02]  /*96c0*/  @!P5 LDG.E.U16 R36, desc[UR20][R4.64] ;  /* 0x000000140424d981 */ /* 0x000164000c1e1500 */
[----:B------:R-:W-:Y:S01]  /*96d0*/  ISETP.GE.U32.AND P0, PT, R22, 0x7fffff61, PT ;  /* 0x7fffff611600780c */ /* 0x000fe20003f06070 */
[----:B------:R-:W-:Y:S01]  /*96e0*/  VIADD R6, R7, 0xffffffe1 ;  /* 0xffffffe107067836 */ /* 0x000fe20000000000 */
[----:B------:R-:W-:Y:S01]  /*96f0*/  STL [R1+0x3c0], R69 ;  /* 0x0003c04501007387 */ /* 0x000fe20000100800 */
[----:B0-----:R-:W-:Y:S02]  /*9700*/  @!P3 IMAD.MOV.U32 R4, RZ, RZ, R3 ;  /* 0x000000ffff04b224 */ /* 0x001fe400078e0003 */
[----:B------:R-:W-:Y:S01]  /*9710*/  @!P3 IMAD.MOV.U32 R5, RZ, RZ, R15 ;  /* 0x000000ffff05b224 */ /* 0x000fe200078e000f */
[----:B------:R0:W-:Y:S04]  /*9720*/  STL [R1+0x3bc], R70 ;  /* 0x0003bc4601007387 */ /* 0x0001e80000100800 */
[----:B------:R1:W5:Y:S01]  /*9730*/  @!P3 LDG.E.U16 R37, desc[UR20][R4.64] ;  /* 0x000000140425b981 */ /* 0x000362000c1e1500 */
[----:B------:R-:W-:-:S02]  /*9740*/  ISETP.GE.U32.AND P4, PT, R6, 0x7fffff62, PT ;  /* 0x7fffff620600780c */ /* 0x000fc40003f86070 */
[----:B0-----:R-:W-:Y:S01]  /*9750*/  IADD3 R70, P6, PT, R16, R2, RZ ;  /* 0x0000000210467210 */ /* 0x001fe20007fde0ff */
[----:B-1----:R-:W-:Y:S01]  /*9760*/  IMAD R4, R68, 0x1f, RZ ;  /* 0x0000001f44047824 */ /* 0x002fe200078e02ff */
[----:B------:R0:W-:Y:S01]  /*9770*/  STL [R1+0x3b8], R3 ;  /* 0x0003b80301007387 */ /* 0x0001e20000100800 */
[----:B------:R-:W-:-:S03]  /*9780*/  VIADD R5, R7, 0xffffffe4 ;  /* 0xffffffe407057836 */ /* 0x000fc60000000000 */
[----:B------:R-:W-:Y:S01]  /*9790*/  LEA.HI.X.SX32 R4, R4, R0, 0x1, P6 ;  /* 0x0000000004047211 */ /* 0x000fe200030f0eff */
[----:B------:R1:W-:Y:S01]  /*97a0*/  STL [R1+0x3b4], R15 ;  /* 0x0003b40f01007387 */ /* 0x0003e20000100800 */
[----:B------:R-:W-:Y:S02]  /*97b0*/  ISETP.GE.U32.AND P3, PT, R5, 0x7fffff65, PT ;  /* 0x7fffff650500780c */ /* 0x000fe40003f66070 */
[----:B------:R-:W-:Y:S01]  /*97c0*/  PRMT R34, RZ, 0x7610, R34 ;  /* 0x00007610ff227816 */ /* 0x000fe20000000022 */
[----:B------:R-:W-:Y:S01]  /*97d0*/  STL [R1+0x3b0], R70 ;  /* 0x0003b04601007387 */ /* 0x000fe20000100800 */
[----:B0-----:R-:W-:Y:S01]  /*97e0*/  IADD3 R3, P6, PT, R8, R2, RZ ;  /* 0x0000000208037210 */ /* 0x001fe20007fde0ff */
[----:B------:R-:W-:Y:S02]  /*97f0*/  @!P0 IMAD.MOV.U32 R5, RZ, RZ, R4 ;  /* 0x000000ffff058224 */ /* 0x000fe400078e0004 */
[----:B-1----:R-:W-:Y:S01]  /*9800*/  IMAD R15, R68, 0x1e, RZ ;  /* 0x0000001e440f7824 */ /* 0x002fe200078e02ff */
[----:B------:R0:W-:Y:S04]  /*9810*/  STL [R1+0x3ac], R4 ;  /* 0x0003ac0401007387 */ /* 0x0001e80000100800 */
[----:B------:R-:W-:Y:S01]  /*9820*/  LEA.HI.X.SX32 R69, R15, R0, 0x1, P6 ;  /* 0x000000000f457211 */ /* 0x000fe200030f0eff */
[----:B0-----:R-:W-:Y:S01]  /*9830*/  @!P0 IMAD.MOV.U32 R4, RZ, RZ, R70 ;  /* 0x000000ffff048224 */ /* 0x001fe200078e0046 */
[----:B------:R-:W-:-:S04]  /*9840*/  PRMT R35, RZ, 0x7610, R35 ;  /* 0x00007610ff237816 */ /* 0x000fc80000000023 */
[----:B------:R0:W5:Y:S01]  /*9850*/  @!P0 LDG.E.U16 R34, desc[UR20][R4.64] ;  /* 0x0000001404228981 */ /* 0x000162000c1e1500 */
[----:B------:R-:W-:-:S03]  /*9860*/  VIADD R6, R7, 0xffffffe3 ;  /* 0xffffffe307067836 */ /* 0x000fc60000000000 */
[----:B------:R-:W-:Y:S01]  /*9870*/  STL [R1+0x3a8], R3 ;  /* 0x0003a80301007387 */ /* 0x000fe20000100800 */
[----:B0-----:R-:W-:Y:S02]  /*9880*/  @!P4 IMAD.MOV.U32 R4, RZ, RZ, R3 ;  /* 0x000000ffff04c224 */ /* 0x001fe400078e0003 */
[----:B------:R-:W-:Y:S01]  /*9890*/  @!P4 IMAD.MOV.U32 R5, RZ, RZ, R69 ;  /* 0x000000ffff05c224 */ /* 0x000fe200078e0045 */
[----:B------:R0:W-:Y:S04]  /*98a0*/  STL [R1+0x3a4], R69 ;  /* 0x0003a44501007387 */ /* 0x0001e80000100800 */
[----:B------:R1:W5:Y:S01]  /*98b0*/  @!P4 LDG.E.U16 R35, desc[UR20][R4.64] ;  /* 0x000000140423c981 */ /* 0x000362000c1e1500 */
[----:B------:R-:W-:Y:S02]  /*98c0*/  ISETP.GE.U32.AND P5, PT, R6, 0x7fffff64, PT ;  /* 0x7fffff640600780c */ /* 0x000fe40003fa6070 */
[----:B0-----:R-:W-:Y:S01]  /*98d0*/  IADD3 R69, P6, PT, R12, R2, RZ ;  /* 0x000000020c457210 */ /* 0x001fe20007fde0ff */
[----:B-1----:R-:W-:-:S02]  /*98e0*/  IMAD R4, R68, 0x1d, RZ ;  /* 0x0000001d44047824 */ /* 0x002fc400078e02ff */
[----:B------:R-:W-:Y:S02]  /*98f0*/  VIADD R5, R7, 0xffffffe6 ;  /* 0xffffffe607057836 */ /* 0x000fe40000000000 */
[----:B------:R-:W-:Y:S01]  /*9900*/  IMAD R12, R68, 0x1c, RZ ;  /* 0x0000001c440c7824 */ /* 0x000fe200078e02ff */
[----:B------:R-:W-:Y:S02]  /*9910*/  LEA.HI.X.SX32 R70, R4, R0, 0x1, P6 ;  /* 0x0000000004467211 */ /* 0x000fe400030f0eff */
[----:B------:R-:W-:Y:S01]  /*9920*/  IADD3 R3, P6, PT, R9, R2, RZ ;  /* 0x0000000209037210 */ /* 0x000fe20007fde0ff */
[----:B------:R-:W-:Y:S01]  /*9930*/  @!P1 IMAD.MOV.U32 R4, RZ, RZ, R69 ;  /* 0x000000ffff049224 */ /* 0x000fe200078e0045 */
[----:B------:R-:W-:Y:S01]  /*9940*/  ISETP.GE.U32.AND P4, PT, R5, 0x7fffff67, PT ;  /* 0x7fffff670500780c */ /* 0x000fe20003f86070 */
[----:B------:R-:W-:Y:S01]  /*9950*/  @!P1 IMAD.MOV.U32 R5, RZ, RZ, R70 ;  /* 0x000000ffff059224 */ /* 0x000fe200078e0046 */
[----:B------:R-:W-:Y:S02]  /*9960*/  PRMT R32, RZ, 0x7610, R32 ;  /* 0x00007610ff207816 */ /* 0x000fe40000000020 */
[----:B------:R-:W-:-:S02]  /*9970*/  LEA.HI.X.SX32 R8, R12, R0, 0x1, P6 ;  /* 0x000000000c087211 */ /* 0x000fc400030f0eff */
[----:B------:R-:W-:Y:S02]  /*9980*/  PRMT R33, RZ, 0x7610, R33 ;  /* 0x00007610ff217816 */ /* 0x000fe40000000021 */
[----:B------:R0:W5:Y:S01]  /*9990*/  @!P1 LDG.E.U16 R32, desc[UR20][R4.64] ;  /* 0x0000001404209981 */ /* 0x000162000c1e1500 */
[----:B------:R-:W-:-:S03]  /*99a0*/  VIADD R6, R7, 0xffffffe5 ;  /* 0xffffffe507067836 */ /* 0x000fc60000000000 */
[----:B------:R1:W-:Y:S01]  /*99b0*/  STL [R1+0x3a0], R69 ;  /* 0x0003a04501007387 */ /* 0x0003e20000100800 */
[----:B0-----:R-:W-:Y:S02]  /*99c0*/  @!P5 IMAD.MOV.U32 R4, RZ, RZ, R3 ;  /* 0x000000ffff04d224 */ /* 0x001fe400078e0003 */
[----:B------:R-:W-:Y:S01]  /*99d0*/  @!P5 IMAD.MOV.U32 R5, RZ, RZ, R8 ;  /* 0x000000ffff05d224 */ /* 0x000fe200078e0008 */
[----:B-1----:R-:W-:-:S04]  /*99e0*/  IADD3 R69, P6, PT, R14, R2, RZ ;  /* 0x000000020e457210 */ /* 0x002fc80007fde0ff */
[----:B------:R0:W5:Y:S01]  /*99f0*/  @!P5 LDG.E.U16 R33, desc[UR20][R4.64] ;  /* 0x000000140421d981 */ /* 0x000162000c1e1500 */
[----:B------:R-:W-:Y:S01]  /*9a00*/  ISETP.GE.U32.AND P0, PT, R6, 0x7fffff66, PT ;  /* 0x7fffff660600780c */ /* 0x000fe20003f06070 */
[C---:B------:R-:W-:Y:S02]  /*9a10*/  IMAD R9, R68.reuse, 0x1a, RZ ;  /* 0x0000001a44097824 */ /* 0x040fe400078e02ff */
[----:B------:R1:W-:Y:S01]  /*9a20*/  STL [R1+0x39c], R70 ;  /* 0x00039c4601007387 */ /* 0x0003e20000100800 */
[----:B0-----:R-:W-:Y:S02]  /*9a30*/  IMAD R4, R68, 0x1b, RZ ;  /* 0x0000001b44047824 */ /* 0x001fe400078e02ff */
[----:B------:R-:W-:Y:S01]  /*9a40*/  VIADD R5, R7, 0xffffffe8 ;  /* 0xffffffe807057836 */ /* 0x000fe20000000000 */
[----:B------:R0:W-:Y:S02]  /*9a50*/  STL [R1+0x398], R3 ;  /* 0x0003980301007387 */ /* 0x0001e40000100800 */
[----:B-1----:R-:W-:Y:S01]  /*9a60*/  LEA.HI.X.SX32 R70, R4, R0, 0x1, P6 ;  /* 0x0000000004467211 */ /* 0x002fe200030f0eff */
[----:B------:R-:W-:Y:S01]  /*9a70*/  @!P3 IMAD.MOV.U32 R4, RZ, RZ, R69 ;  /* 0x000000ffff04b224 */ /* 0x000fe200078e0045 */
[----:B------:R-:W-:Y:S01]  /*9a80*/  ISETP.GE.U32.AND P5, PT, R5, 0x7fffff69, PT ;  /* 0x7fffff690500780c */ /* 0x000fe20003fa6070 */
[----:B------:R1:W-:Y:S01]  /*9a90*/  STL [R1+0x394], R8 ;  /* 0x0003940801007387 */ /* 0x0003e20000100800 */
[----:B------:R-:W-:Y:S01]  /*9aa0*/  PRMT R30, RZ, 0x7610, R30 ;  /* 0x00007610ff1e7816 */ /* 0x000fe2000000001e */
[----:B------:R-:W-:Y:S01]  /*9ab0*/  @!P3 IMAD.MOV.U32 R5, RZ, RZ, R70 ;  /* 0x000000ffff05b224 */ /* 0x000fe200078e0046 */
[----:B0-----:R-:W-:-:S02]  /*9ac0*/  IADD3 R3, P6, PT, R10, R2, RZ ;  /* 0x000000020a037210 */ /* 0x001fc40007fde0ff */
[----:B------:R-:W-:Y:S02]  /*9ad0*/  PRMT R31, RZ, 0x7610, R31 ;  /* 0x00007610ff1f7816 */ /* 0x000fe4000000001f */
[----:B------:R0:W5:Y:S01]  /*9ae0*/  @!P3 LDG.E.U16 R30, desc[UR20][R4.64] ;  /* 0x00000014041eb981 */ /* 0x000162000c1e1500 */
[----:B-1----:R-:W-:Y:S01]  /*9af0*/  LEA.HI.X.SX32 R8, R9, R0, 0x1, P6 ;  /* 0x0000000009087211 */ /* 0x002fe200030f0eff */
[----:B------:R-:W-:Y:S02]  /*9b00*/  VIADD R6, R7, 0xffffffe7 ;  /* 0xffffffe707067836 */ /* 0x000fe40000000000 */
[----:B------:R1:W-:Y:S01]  /*9b10*/  STL [R1+0x390], R69 ;  /* 0x0003904501007387 */ /* 0x0003e20000100800 */
[----:B0-----:R-:W-:Y:S02]  /*9b20*/  @!P0 IMAD.MOV.U32 R4, RZ, RZ, R3 ;  /* 0x000000ffff048224 */ /* 0x001fe400078e0003 */
[----:B------:R-:W-:Y:S01]  /*9b30*/  @!P0 IMAD.MOV.U32 R5, RZ, RZ, R8 ;  /* 0x000000ffff058224 */ /* 0x000fe200078e0008 */
[----:B-1----:R-:W-:-:S04]  /*9b40*/  IADD3 R69, P6, PT, R17, R2, RZ ;  /* 0x0000000211457210 */ /* 0x002fc80007fde0ff */
[----:B------:R0:W5:Y:S01]  /*9b50*/  @!P0 LDG.E.U16 R31, desc[UR20][R4.64] ;  /* 0x00000014041f8981 */ /* 0x000162000c1e1500 */
[----:B------:R-:W-:-:S03]  /*9b60*/  ISETP.GE.U32.AND P1, PT, R6, 0x7fffff68, PT ;  /* 0x7fffff680600780c */ /* 0x000fc60003f26070 */
[----:B------:R1:W-:Y:S01]  /*9b70*/  STL [R1+0x38c], R70 ;  /* 0x00038c4601007387 */ /* 0x0003e20000100800 */
[----:B0-----:R-:W-:-:S03]  /*9b80*/  IMAD R4, R68, 0x19, RZ ;  /* 0x0000001944047824 */ /* 0x001fc600078e02ff */
[----:B------:R0:W-:Y:S01]  /*9b90*/  STL [R1+0x388], R3 ;  /* 0x0003880301007387 */ /* 0x0001e20000100800 */
[----:B------:R-:W-:-:S03]  /*9ba0*/  VIADD R5, R7, 0xffffffea ;  /* 0xffffffea07057836 */ /* 0x000fc60000000000 */
[----:B------:R2:W-:Y:S01]  /*9bb0*/  STL [R1+0x384], R8 ;  /* 0x0003840801007387 */ /* 0x0005e20000100800 */
[----:B-1----:R-:W-:Y:S01]  /*9bc0*/  LEA.HI.X.SX32 R70, R4, R0, 0x1, P6 ;  /* 0x0000000004467211 */ /* 0x002fe200030f0eff */
[----:B------:R-:W-:Y:S01]  /*9bd0*/  @!P4 IMAD.MOV.U32 R4, RZ, RZ, R69 ;  /* 0x000000ffff04c224 */ /* 0x000fe200078e0045 */
[----:B------:R-:W-:Y:S02]  /*9be0*/  ISETP.GE.U32.AND P0, PT, R5, 0x7fffff6b, PT ;  /* 0x7fffff6b0500780c */ /* 0x000fe40003f06070 */
[----:B0-----:R-:W-:Y:S01]  /*9bf0*/  IADD3 R3, P6, PT, R11, R2, RZ ;  /* 0x000000020b037210 */ /* 0x001fe20007fde0ff */
[----:B--2---:R-:W-:Y:S01]  /*9c00*/  IMAD R8, R68, 0x18, RZ ;  /* 0x0000001844087824 */ /* 0x004fe200078e02ff */
[----:B------:R-:W-:Y:S01]  /*9c10*/  PRMT R28, RZ, 0x7610, R28 ;  /* 0x00007610ff1c7816 */ /* 0x000fe2000000001c */
[----:B------:R-:W-:-:S03]  /*9c20*/  @!P4 IMAD.MOV.U32 R5, RZ, RZ, R70 ;  /* 0x000000ffff05c224 */ /* 0x000fc600078e0046 */
[----:B------:R-:W-:Y:S02]  /*9c30*/  LEA.HI.X.SX32 R10, R8, R0, 0x1, P6 ;  /* 0x00000000080a7211 */ /* 0x000fe400030f0eff */
[----:B------:R-:W-:Y:S01]  /*9c40*/  PRMT R29, RZ, 0x7610, R29 ;  /* 0x00007610ff1d7816 */ /* 0x000fe2000000001d */
        /* <DEDUP_REMOVED lines=19> */
[----:B0-----:R-:W-:Y:S01]  /*9d80*/  IADD3 R3, P6, PT, R13, R2, RZ ;  /* 0x000000020d037210 */ /* 0x001fe20007fde0ff */
[----:B------:R-:W-:Y:S01]  /*9d90*/  VIADD R6, R7, 0xffffffeb ;  /* 0xffffffeb07067836 */ /* 0x000fe20000000000 */
[----:B------:R-:W-:-:S02]  /*9da0*/  PRMT R27, RZ, 0x7610, R27 ;  /* 0x00007610ff1b7816 */ /* 0x000fc4000000001b */
[----:B------:R0:W5:Y:S01]  /*9db0*/  @!P5 LDG.E.U16 R26, desc[UR20][R4.64] ;  /* 0x00000014041ad981 */ /* 0x000162000c1e1500 */
[----:B-1----:R-:W-:Y:S02]  /*9dc0*/  LEA.HI.X.SX32 R10, R11, R0, 0x1, P6 ;  /* 0x000000000b0a7211 */ /* 0x002fe400030f0eff */
[----:B------:R-:W-:Y:S01]  /*9dd0*/  ISETP.GE.U32.AND P4, PT, R6, 0x7fffff6c, PT ;  /* 0x7fffff6c0600780c */ /* 0x000fe20003f86070 */
[----:B0-----:R-:W-:Y:S02]  /*9de0*/  @!P3 IMAD.MOV.U32 R4, RZ, RZ, R3 ;  /* 0x000000ffff04b224 */ /* 0x001fe400078e0003 */
[----:B------:R-:W-:Y:S01]  /*9df0*/  @!P3 IMAD.MOV.U32 R5, RZ, RZ, R10 ;  /* 0x000000ffff05b224 */ /* 0x000fe200078e000a */
[----:B------:R0:W-:Y:S01]  /*9e00*/  STL [R1+0x370], R69 ;  /* 0x0003704501007387 */ /* 0x0001e20000100800 */
[----:B------:R-:W-:-:S03]  /*9e10*/  VIADD R6, R7, 0xffffffed ;  /* 0xffffffed07067836 */ /* 0x000fc60000000000 */
[----:B------:R1:W5:Y:S02]  /*9e20*/  @!P3 LDG.E.U16 R27, desc[UR20][R4.64] ;  /* 0x00000014041bb981 */ /* 0x000364000c1e1500 */
[----:B------:R-:W-:Y:S02]  /*9e30*/  ISETP.GE.U32.AND P5, PT, R6, 0x7fffff6e, PT ;  /* 0x7fffff6e0600780c */ /* 0x000fe40003fa6070 */
[----:B0-----:R-:W-:Y:S01]  /*9e40*/  IADD3 R69, P6, PT, R23, R2, RZ ;  /* 0x0000000217457210 */ /* 0x001fe20007fde0ff */
[C---:B-1----:R-:W-:Y:S01]  /*9e50*/  IMAD R4, R68.reuse, 0x15, RZ ;  /* 0x0000001544047824 */ /* 0x042fe200078e02ff */
[----:B------:R0:W-:Y:S01]  /*9e60*/  STL [R1+0x36c], R70 ;  /* 0x00036c4601007387 */ /* 0x0001e20000100800 */
[----:B------:R-:W-:Y:S02]  /*9e70*/  VIADD R5, R7, 0xffffffee ;  /* 0xffffffee07057836 */ /* 0x000fe40000000000 */
[----:B------:R-:W-:Y:S01]  /*9e80*/  IMAD R6, R68, 0x14, RZ ;  /* 0x0000001444067824 */ /* 0x000fe200078e02ff */
[----:B------:R1:W-:Y:S01]  /*9e90*/  STL [R1+0x368], R3 ;  /* 0x0003680301007387 */ /* 0x0003e20000100800 */
[----:B------:R-:W-:-:S02]  /*9ea0*/  PRMT R24, RZ, 0x7610, R24 ;  /* 0x00007610ff187816 */ /* 0x000fc40000000018 */
[----:B0-----:R-:W-:Y:S01]  /*9eb0*/  LEA.HI.X.SX32 R70, R4, R0, 0x1, P6 ;  /* 0x0000000004467211 */ /* 0x001fe200030f0eff */
[----:B------:R-:W-:Y:S01]  /*9ec0*/  @!P0 IMAD.MOV.U32 R4, RZ, RZ, R69 ;  /* 0x000000ffff048224 */ /* 0x000fe200078e0045 */
[----:B------:R-:W-:Y:S02]  /*9ed0*/  ISETP.GE.U32.AND P3, PT, R5, 0x7fffff6f, PT ;  /* 0x7fffff6f0500780c */ /* 0x000fe40003f66070 */
[----:B-1----:R-:W-:Y:S01]  /*9ee0*/  IADD3 R3, P6, PT, R18, R2, RZ ;  /* 0x0000000212037210 */ /* 0x002fe20007fde0ff */
[----:B------:R-:W-:-:S03]  /*9ef0*/  @!P0 IMAD.MOV.U32 R5, RZ, RZ, R70 ;  /* 0x000000ffff058224 */ /* 0x000fc600078e0046 */
[----:B------:R-:W-:Y:S02]  /*9f00*/  LEA.HI.X.SX32 R13, R6, R0, 0x1, P6 ;  /* 0x00000000060d7211 */ /* 0x000fe400030f0eff */
[----:B------:R-:W-:Y:S01]  /*9f10*/  PRMT R25, RZ, 0x7610, R25 ;  /* 0x00007610ff197816 */ /* 0x000fe20000000019 */
[----:B------:R0:W5:Y:S01]  /*9f20*/  @!P0 LDG.E.U16 R24, desc[UR20][R4.64] ;  /* 0x0000001404188981 */ /* 0x000162000c1e1500 */
[----:B------:R-:W-:-:S03]  /*9f30*/  IADD3 R67, P6, PT, R67, R2, RZ ;  /* 0x0000000243437210 */ /* 0x000fc60007fde0ff */
[----:B------:R1:W-:Y:S01]  /*9f40*/  STL [R1+0x364], R10 ;  /* 0x0003640a01007387 */ /* 0x0003e20000100800 */
[----:B0-----:R-:W-:Y:S02]  /*9f50*/  @!P4 IMAD.MOV.U32 R4, RZ, RZ, R3 ;  /* 0x000000ffff04c224 */ /* 0x001fe400078e0003 */
[----:B------:R-:W-:Y:S02]  /*9f60*/  @!P4 IMAD.MOV.U32 R5, RZ, RZ, R13 ;  /* 0x000000ffff05c224 */ /* 0x000fe400078e000d */
[----:B-1----:R-:W-:-:S03]  /*9f70*/  VIADD R10, R7, 0xffffffef ;  /* 0xffffffef070a7836 */ /* 0x002fc60000000000 */
[----:B------:R0:W5:Y:S02]  /*9f80*/  @!P4 LDG.E.U16 R25, desc[UR20][R4.64] ;  /* 0x000000140419c981 */ /* 0x000164000c1e1500 */
[----:B------:R-:W-:Y:S02]  /*9f90*/  ISETP.GE.U32.AND P0, PT, R10, 0x7fffff70, PT ;  /* 0x7fffff700a00780c */ /* 0x000fe40003f06070 */
[----:B------:R-:W-:Y:S01]  /*9fa0*/  STL [R1+0x360], R69 ;  /* 0x0003604501007387 */ /* 0x000fe20000100800 */
[----:B0-----:R-:W-:-:S03]  /*9fb0*/  IMAD R4, R68, 0x13, RZ ;  /* 0x0000001344047824 */ /* 0x001fc600078e02ff */
[----:B------:R0:W-:Y:S01]  /*9fc0*/  STL [R1+0x35c], R70 ;  /* 0x00035c4601007387 */ /* 0x0001e20000100800 */
[----:B------:R-:W-:Y:S02]  /*9fd0*/  VIADD R5, R7, 0xfffffff0 ;  /* 0xfffffff007057836 */ /* 0x000fe40000000000 */
[----:B------:R-:W-:Y:S01]  /*9fe0*/  IMAD R10, R68, 0x12, RZ ;  /* 0x00000012440a7824 */ /* 0x000fe200078e02ff */
[----:B------:R1:W-:Y:S01]  /*9ff0*/  STL [R1+0x358], R3 ;  /* 0x0003580301007387 */ /* 0x0003e20000100800 */
[----:B------:R-:W-:Y:S02]  /*a000*/  PRMT R22, RZ, 0x7610, R22 ;  /* 0x00007610ff167816 */ /* 0x000fe40000000016 */
[----:B0-----:R-:W-:Y:S01]  /*a010*/  LEA.HI.X.SX32 R70, R4, R0, 0x1, P6 ;  /* 0x0000000004467211 */ /* 0x001fe200030f0eff */
[----:B------:R-:W-:Y:S01]  /*a020*/  @!P1 IMAD.MOV.U32 R4, RZ, RZ, R67 ;  /* 0x000000ffff049224 */ /* 0x000fe200078e0043 */
[----:B------:R-:W-:Y:S02]  /*a030*/  ISETP.GE.U32.AND P4, PT, R5, 0x7fffff71, PT ;  /* 0x7fffff710500780c */ /* 0x000fe40003f86070 */
[----:B-1----:R-:W-:Y:S01]  /*a040*/  IADD3 R3, P6, PT, R66, R2, RZ ;  /* 0x0000000242037210 */ /* 0x002fe20007fde0ff */
[----:B------:R-:W-:-:S03]  /*a050*/  @!P1 IMAD.MOV.U32 R5, RZ, RZ, R70 ;  /* 0x000000ffff059224 */ /* 0x000fc600078e0046 */
[----:B------:R-:W-:Y:S02]  /*a060*/  LEA.HI.X.SX32 R69, R10, R0, 0x1, P6 ;  /* 0x000000000a457211 */ /* 0x000fe400030f0eff */
[----:B------:R-:W-:Y:S01]  /*a070*/  PRMT R23, RZ, 0x7610, R23 ;  /* 0x00007610ff177816 */ /* 0x000fe20000000017 */
[----:B------:R0:W5:Y:S04]  /*a080*/  @!P1 LDG.E.U16 R22, desc[UR20][R4.64] ;  /* 0x0000001404169981 */ /* 0x000168000c1e1500 */
[----:B------:R-:W-:Y:S01]  /*a090*/  STL [R1+0x354], R13 ;  /* 0x0003540d01007387 */ /* 0x000fe20000100800 */
[----:B0-----:R-:W-:Y:S02]  /*a0a0*/  @!P5 IMAD.MOV.U32 R4, RZ, RZ, R3 ;  /* 0x000000ffff04d224 */ /* 0x001fe400078e0003 */
[----:B------:R-:W-:Y:S01]  /*a0b0*/  @!P5 IMAD.MOV.U32 R5, RZ, RZ, R69 ;  /* 0x000000ffff05d224 */ /* 0x000fe200078e0045 */
[----:B------:R0:W-:Y:S04]  /*a0c0*/  STL [R1+0x350], R67 ;  /* 0x0003504301007387 */ /* 0x0001e80000100800 */
[----:B------:R1:W5:Y:S04]  /*a0d0*/  @!P5 LDG.E.U16 R23, desc[UR20][R4.64] ;  /* 0x000000140417d981 */ /* 0x000368000c1e1500 */
[----:B------:R-:W-:Y:S01]  /*a0e0*/  STL [R1+0x34c], R70 ;  /* 0x00034c4601007387 */ /* 0x000fe20000100800 */
[----:B0-----:R-:W-:Y:S01]  /*a0f0*/  IADD3 R67, P6, PT, R21, R2, RZ ;  /* 0x0000000215437210 */ /* 0x001fe20007fde0ff */
[----:B-1----:R-:W-:-:S02]  /*a100*/  VIADD R5, R7, 0xfffffff2 ;  /* 0xfffffff207057836 */ /* 0x002fc40000000000 */
[C---:B------:R-:W-:Y:S01]  /*a110*/  IMAD R4, R68.reuse, 0x11, RZ ;  /* 0x0000001144047824 */ /* 0x040fe200078e02ff */
[----:B------:R-:W-:Y:S02]  /*a120*/  STL [R1+0x348], R3 ;  /* 0x0003480301007387 */ /* 0x000fe40000100800 */
[----:B------:R-:W-:Y:S01]  /*a130*/  ISETP.GE.U32.AND P5, PT, R5, 0x7fffff73, PT ;  /* 0x7fffff730500780c */ /* 0x000fe20003fa6070 */
[----:B------:R-:W-:Y:S01]  /*a140*/  IMAD.SHL.U32 R5, R68, 0x10, RZ ;  /* 0x0000001044057824 */ /* 0x000fe200078e00ff */
[----:B------:R0:W-:Y:S01]  /*a150*/  STL [R1+0x344], R69 ;  /* 0x0003444501007387 */ /* 0x0001e20000100800 */
[----:B------:R-:W-:Y:S02]  /*a160*/  PRMT R20, RZ, 0x7610, R20 ;  /* 0x00007610ff147816 */ /* 0x000fe40000000014 */
[----:B0-----:R-:W-:Y:S02]  /*a170*/  LEA.HI.X.SX32 R69, R4, R0, 0x1, P6 ;  /* 0x0000000004457211 */ /* 0x001fe400030f0eff */
[----:B------:R-:W-:Y:S01]  /*a180*/  LEA R3, P6, R68, R2, 0x5 ;  /* 0x0000000244037211 */ /* 0x000fe200078c28ff */
[----:B------:R-:W-:-:S03]  /*a190*/  @!P3 IMAD.MOV.U32 R4, RZ, RZ, R67 ;  /* 0x000000ffff04b224 */ /* 0x000fc600078e0043 */
[----:B------:R-:W-:Y:S01]  /*a1a0*/  LEA.HI.X.SX32 R66, R5, R0, 0x1, P6 ;  /* 0x0000000005427211 */ /* 0x000fe200030f0eff */
[----:B------:R-:W-:Y:S01]  /*a1b0*/  @!P3 IMAD.MOV.U32 R5, RZ, RZ, R69 ;  /* 0x000000ffff05b224 */ /* 0x000fe200078e0045 */
        /* <DEDUP_REMOVED lines=10> */
[----:B-1----:R-:W-:Y:S01]  /*a260*/  IMAD R4, R68, 0xf, RZ ;  /* 0x0000000f44047824 */ /* 0x002fe200078e02ff */
[----:B------:R0:W-:Y:S01]  /*a270*/  STL [R1+0x338], R3 ;  /* 0x0003380301007387 */ /* 0x0001e20000100800 */
[----:B------:R-:W-:-:S03]  /*a280*/  VIADD R5, R7, 0xfffffff4 ;  /* 0xfffffff407057836 */ /* 0x000fc60000000000 */
[----:B------:R1:W-:Y:S01]  /*a290*/  STL [R1+0x334], R66 ;  /* 0x0003344201007387 */ /* 0x0003e20000100800 */
[----:B------:R-:W-:Y:S01]  /*a2a0*/  LEA.HI.X.SX32 R70, R4, R0, 0x1, P6 ;  /* 0x0000000004467211 */ /* 0x000fe200030f0eff */
[----:B------:R-:W-:Y:S01]  /*a2b0*/  @!P4 IMAD.MOV.U32 R4, RZ, RZ, R69 ;  /* 0x000000ffff04c224 */ /* 0x000fe200078e0045 */
[----:B------:R-:W-:Y:S02]  /*a2c0*/  ISETP.GE.U32.AND P0, PT, R5, 0x7fffff75, PT ;  /* 0x7fffff750500780c */ /* 0x000fe40003f06070 */
[----:B0-----:R-:W-:Y:S01]  /*a2d0*/  IADD3 R3, P6, PT, R12, R2, RZ ;  /* 0x000000020c037210 */ /* 0x001fe20007fde0ff */
[----:B-1----:R-:W-:Y:S01]  /*a2e0*/  IMAD R66, R68, 0xe, RZ ;  /* 0x0000000e44427824 */ /* 0x002fe200078e02ff */
        /* <DEDUP_REMOVED lines=27> */
[C---:B------:R-:W-:Y:S02]  /*a4a0*/  VIADD R12, R7.reuse, 0xfffffff5 ;  /* 0xfffffff5070c7836 */ /* 0x040fe40000000000 */
[----:B------:R1:W-:Y:S01]  /*a4b0*/  STL [R1+0x320], R69 ;  /* 0x0003204501007387 */ /* 0x0003e20000100800 */
[----:B0-----:R-:W-:Y:S02]  /*a4c0*/  @!P3 IMAD.MOV.U32 R4, RZ, RZ, R3 ;  /* 0x000000ffff04b224 */ /* 0x001fe400078e0003 */
[----:B------:R-:W-:Y:S02]  /*a4d0*/  @!P3 IMAD.MOV.U32 R5, RZ, RZ, R67 ;  /* 0x000000ffff05b224 */ /* 0x000fe400078e0043 */
[----:B------:R-:W-:Y:S01]  /*a4e0*/  VIADD R8, R7, 0xfffffff7 ;  /* 0xfffffff707087836 */ /* 0x000fe20000000000 */
[----:B-1----:R-:W-:-:S02]  /*a4f0*/  IADD3 R69, P6, PT, R11, R2, RZ ;  /* 0x000000020b457210 */ /* 0x002fc40007fde0ff */
[----:B------:R0:W5:Y:S01]  /*a500*/  @!P3 LDG.E.U16 R17, desc[UR20][R4.64] ;  /* 0x000000140411b981 */ /* 0x000162000c1e1500 */
[----:B------:R-:W-:Y:S02]  /*a510*/  ISETP.GE.U32.AND P4, PT, R12, 0x7fffff76, PT ;  /* 0x7fffff760c00780c */ /* 0x000fe40003f86070 */
[----:B------:R-:W-:Y:S01]  /*a520*/  ISETP.GE.U32.AND P5, PT, R8, 0x7fffff78, PT ;  /* 0x7fffff780800780c */ /* 0x000fe20003fa6070 */
[----:B------:R1:W-:Y:S01]  /*a530*/  STL [R1+0x31c], R70 ;  /* 0x00031c4601007387 */ /* 0x0003e20000100800 */
[C---:B0-----:R-:W-:Y:S02]  /*a540*/  IMAD R4, R68.reuse, 0xb, RZ ;  /* 0x0000000b44047824 */ /* 0x041fe400078e02ff */
[----:B------:R-:W-:Y:S01]  /*a550*/  VIADD R5, R7, 0xfffffff8 ;  /* 0xfffffff807057836 */ /* 0x000fe20000000000 */
[----:B------:R0:W-:Y:S01]  /*a560*/  STL [R1+0x318], R3 ;  /* 0x0003180301007387 */ /* 0x0001e20000100800 */
[----:B------:R-:W-:Y:S01]  /*a570*/  IMAD R8, R68, 0xa, RZ ;  /* 0x0000000a44087824 */ /* 0x000fe200078e02ff */
        /* <DEDUP_REMOVED lines=10> */
[----:B0-----:R-:W-:-:S04]  /*a620*/  @!P4 IMAD.MOV.U32 R4, RZ, RZ, R3 ;  /* 0x000000ffff04c224 */ /* 0x001fc800078e0003 */
[----:B------:R-:W-:Y:S01]  /*a630*/  @!P4 IMAD.MOV.U32 R5, RZ, RZ, R67 ;  /* 0x000000ffff05c224 */ /* 0x000fe200078e0043 */
[----:B------:R0:W-:Y:S04]  /*a640*/  STL [R1+0x310], R69 ;  /* 0x0003104501007387 */ /* 0x0001e80000100800 */
[----:B------:R1:W5:Y:S01]  /*a650*/  @!P4 LDG.E.U16 R15, desc[UR20][R4.64] ;  /* 0x00000014040fc981 */ /* 0x000362000c1e1500 */
[----:B0-----:R-:W-:Y:S01]  /*a660*/  IADD3 R69, P6, PT, R10, R2, RZ ;  /* 0x000000020a457210 */ /* 0x001fe20007fde0ff */
[----:B-1----:R-:W-:Y:S02]  /*a670*/  VIADD R5, R7, 0xfffffffa ;  /* 0xfffffffa07057836 */ /* 0x002fe40000000000 */
[C---:B------:R-:W-:Y:S01]  /*a680*/  IMAD R4, R68.reuse, 0x9, RZ ;  /* 0x0000000944047824 */ /* 0x040fe200078e02ff */
[----:B------:R0:W-:Y:S02]  /*a690*/  STL [R1+0x30c], R70 ;  /* 0x00030c4601007387 */ /* 0x0001e40000100800 */
[----:B------:R-:W-:Y:S01]  /*a6a0*/  ISETP.GE.U32.AND P4, PT, R5, 0x7fffff7b, PT ;  /* 0x7fffff7b0500780c */ /* 0x000fe20003f86070 */
[----:B------:R-:W-:Y:S01]  /*a6b0*/  IMAD.SHL.U32 R5, R68, 0x8, RZ ;  /* 0x0000000844057824 */ /* 0x000fe200078e00ff */
[----:B------:R1:W-:Y:S01]  /*a6c0*/  STL [R1+0x308], R3 ;  /* 0x0003080301007387 */ /* 0x0003e20000100800 */
[----:B------:R-:W-:-:S02]  /*a6d0*/  PRMT R12, RZ, 0x7610, R12 ;  /* 0x00007610ff0c7816 */ /* 0x000fc4000000000c */
[----:B0-----:R-:W-:Y:S01]  /*a6e0*/  LEA.HI.X.SX32 R70, R4, R0, 0x1, P6 ;  /* 0x0000000004467211 */ /* 0x001fe200030f0eff */
[----:B------:R0:W-:Y:S01]  /*a6f0*/  STL [R1+0x304], R67 ;  /* 0x0003044301007387 */ /* 0x0001e20000100800 */
[----:B-1----:R-:W-:Y:S01]  /*a700*/  LEA R3, P6, R68, R2, 0x4 ;  /* 0x0000000244037211 */ /* 0x002fe200078c20ff */
[----:B------:R-:W-:-:S03]  /*a710*/  @!P1 IMAD.MOV.U32 R4, RZ, RZ, R69 ;  /* 0x000000ffff049224 */ /* 0x000fc600078e0045 */
[----:B0-----:R-:W-:Y:S01]  /*a720*/  LEA.HI.X.SX32 R67, R5, R0, 0x1, P6 ;  /* 0x0000000005437211 */ /* 0x001fe200030f0eff */
[----:B------:R-:W-:Y:S01]  /*a730*/  @!P1 IMAD.MOV.U32 R5, RZ, RZ, R70 ;  /* 0x000000ffff059224 */ /* 0x000fe200078e0046 */
[----:B------:R-:W-:Y:S01]  /*a740*/  PRMT R13, RZ, 0x7610, R13 ;  /* 0x00007610ff0d7816 */ /* 0x000fe2000000000d */
[----:B------:R-:W-:-:S03]  /*a750*/  VIADD R6, R7, 0xfffffff9 ;  /* 0xfffffff907067836 */ /* 0x000fc60000000000 */
[----:B------:R0:W5:Y:S02]  /*a760*/  @!P1 LDG.E.U16 R12, desc[UR20][R4.64] ;  /* 0x00000014040c9981 */ /* 0x000164000c1e1500 */
[----:B------:R-:W-:Y:S01]  /*a770*/  ISETP.GE.U32.AND P0, PT, R6, 0x7fffff7a, PT ;  /* 0x7fffff7a0600780c */ /* 0x000fe20003f06070 */
[----:B------:R-:W-:Y:S02]  /*a780*/  VIADD R6, R7, 0xfffffffb ;  /* 0xfffffffb07067836 */ /* 0x000fe40000000000 */
[----:B0-----:R-:W-:Y:S02]  /*a790*/  @!P5 IMAD.MOV.U32 R4, RZ, RZ, R3 ;  /* 0x000000ffff04d224 */ /* 0x001fe400078e0003 */
[----:B------:R-:W-:-:S05]  /*a7a0*/  @!P5 IMAD.MOV.U32 R5, RZ, RZ, R67 ;  /* 0x000000ffff05d224 */ /* 0x000fca00078e0043 */
[----:B------:R0:W5:Y:S01]  /*a7b0*/  @!P5 LDG.E.U16 R13, desc[UR20][R4.64] ;  /* 0x00000014040dd981 */ /* 0x000162000c1e1500 */
[----:B------:R-:W-:Y:S02]  /*a7c0*/  IADD3 R66, P5, PT, R66, R2, RZ ;  /* 0x0000000242427210 */ /* 0x000fe40007fbe0ff */
[----:B------:R-:W-:Y:S01]  /*a7d0*/  ISETP.GE.U32.AND P6, PT, R6, 0x7fffff7c, PT ;  /* 0x7fffff7c0600780c */ /* 0x000fe20003fc6070 */
[----:B------:R1:W-:Y:S01]  /*a7e0*/  STL [R1+0x300], R69 ;  /* 0x0003004501007387 */ /* 0x0003e20000100800 */
[----:B0-----:R-:W-:-:S03]  /*a7f0*/  IMAD R4, R68, 0x7, RZ ;  /* 0x0000000744047824 */ /* 0x001fc600078e02ff */
[----:B------:R-:W-:Y:S01]  /*a800*/  STL [R1+0x2fc], R70 ;  /* 0x0002fc4601007387 */ /* 0x000fe20000100800 */
[----:B------:R-:W-:Y:S02]  /*a810*/  VIADD R5, R7, 0xfffffffc ;  /* 0xfffffffc07057836 */ /* 0x000fe40000000000 */
[----:B------:R-:W-:Y:S01]  /*a820*/  IMAD R6, R68, 0x6, RZ ;  /* 0x0000000644067824 */ /* 0x000fe200078e02ff */
[----:B-1----:R-:W-:Y:S01]  /*a830*/  LEA.HI.X.SX32 R69, R4, R0, 0x1, P5 ;  /* 0x0000000004457211 */ /* 0x002fe200028f0eff */
[----:B------:R0:W-:Y:S01]  /*a840*/  STL [R1+0x2f8], R3 ;  /* 0x0002f80301007387 */ /* 0x0001e20000100800 */
[----:B------:R-:W-:Y:S01]  /*a850*/  ISETP.GE.U32.AND P1, PT, R5, 0x7fffff7d, PT ;  /* 0x7fffff7d0500780c */ /* 0x000fe20003f26070 */
[----:B------:R-:W-:Y:S01]  /*a860*/  @!P3 IMAD.MOV.U32 R4, RZ, RZ, R66 ;  /* 0x000000ffff04b224 */ /* 0x000fe200078e0042 */
[----:B------:R-:W-:Y:S01]  /*a870*/  PRMT R10, RZ, 0x7610, R10 ;  /* 0x00007610ff0a7816 */ /* 0x000fe2000000000a */
[----:B------:R1:W-:Y:S01]  /*a880*/  STL [R1+0x2f4], R67 ;  /* 0x0002f44301007387 */ /* 0x0003e20000100800 */
[----:B------:R-:W-:Y:S01]  /*a890*/  @!P3 IMAD.MOV.U32 R5, RZ, RZ, R69 ;  /* 0x000000ffff05b224 */ /* 0x000fe200078e0045 */
[----:B0-----:R-:W-:-:S04]  /*a8a0*/  IADD3 R3, P5, PT, R9, R2, RZ ;  /* 0x0000000209037210 */ /* 0x001fc80007fbe0ff */
[----:B------:R0:W5:Y:S01]  /*a8b0*/  @!P3 LDG.E.U16 R10, desc[UR20][R4.64] ;  /* 0x00000014040ab981 */ /* 0x000162000c1e1500 */
[----:B-1----:R-:W-:Y:S02]  /*a8c0*/  LEA.HI.X.SX32 R67, R6, R0, 0x1, P5 ;  /* 0x0000000006437211 */ /* 0x002fe400028f0eff */
[----:B------:R-:W-:Y:S01]  /*a8d0*/  PRMT R11, RZ, 0x7610, R11 ;  /* 0x00007610ff0b7816 */ /* 0x000fe2000000000b */
[----:B------:R-:W-:Y:S01]  /*a8e0*/  STL [R1+0x2f0], R66 ;  /* 0x0002f04201007387 */ /* 0x000fe20000100800 */
[----:B0-----:R-:W-:Y:S02]  /*a8f0*/  @!P0 IMAD.MOV.U32 R4, RZ, RZ, R3 ;  /* 0x000000ffff048224 */ /* 0x001fe400078e0003 */
[----:B------:R-:W-:Y:S01]  /*a900*/  @!P0 IMAD.MOV.U32 R5, RZ, RZ, R67 ;  /* 0x000000ffff058224 */ /* 0x000fe200078e0043 */
[----:B------:R-:W-:Y:S04]  /*a910*/  STL [R1+0x2ec], R69 ;  /* 0x0002ec4501007387 */ /* 0x000fe80000100800 */
[----:B------:R-:W-:Y:S04]  /*a920*/  STL [R1+0x2e8], R3 ;  /* 0x0002e80301007387 */ /* 0x000fe80000100800 */
[----:B------:R0:W5:Y:S04]  /*a930*/  @!P0 LDG.E.U16 R11, desc[UR20][R4.64] ;  /* 0x00000014040b8981 */ /* 0x000168000c1e1500 */
[----:B------:R1:W-:Y:S01]  /*a940*/  STL [R1+0x2e4], R67 ;  /* 0x0002e44301007387 */ /* 0x0003e20000100800 */
[----:B0-----:R-:W-:Y:S01]  /*a950*/  IMAD R4, R68, 0x5, RZ ;  /* 0x0000000544047824 */ /* 0x001fe200078e02ff */
[-C--:B-1----:R-:W-:Y:S01]  /*a960*/  IADD3 R67, P5, PT, R8, R2.reuse, RZ ;  /* 0x0000000208437210 */ /* 0x082fe20007fbe0ff */
[----:B------:R-:W-:Y:S01]  /*a970*/  VIADD R8, R7, 0xffffffff ;  /* 0xffffffff07087836 */ /* 0x000fe20000000000 */
[C---:B------:R-:W-:Y:S01]  /*a980*/  LEA R3, P0, R68.reuse, R2, 0x3 ;  /* 0x0000000244037211 */ /* 0x040fe200078018ff */
[----:B------:R-:W-:Y:S01]  /*a990*/  IMAD.SHL.U32 R5, R68, 0x4, RZ ;  /* 0x0000000444057824 */ /* 0x000fe200078e00ff */
[----:B------:R-:W-:-:S02]  /*a9a0*/  LEA.HI.X.SX32 R69, R4, R0, 0x1, P5 ;  /* 0x0000000004457211 */ /* 0x000fc400028f0eff */
[----:B------:R-:W-:Y:S01]  /*a9b0*/  ISETP.GE.U32.AND P5, PT, R8, 0x7fffff80, PT ;  /* 0x7fffff800800780c */ /* 0x000fe20003fa6070 */
[----:B------:R-:W-:Y:S01]  /*a9c0*/  @!P4 IMAD.MOV.U32 R4, RZ, RZ, R67 ;  /* 0x000000ffff04c224 */ /* 0x000fe200078e0043 */
[----:B------:R-:W-:Y:S02]  /*a9d0*/  PRMT R8, RZ, 0x7610, R8 ;  /* 0x00007610ff087816 */ /* 0x000fe40000000008 */
[----:B------:R-:W-:Y:S01]  /*a9e0*/  LEA.HI.X.SX32 R66, R5, R0, 0x1, P0 ;  /* 0x0000000005427211 */ /* 0x000fe200000f0eff */
[----:B------:R-:W-:Y:S01]  /*a9f0*/  @!P4 IMAD.MOV.U32 R5, RZ, RZ, R69 ;  /* 0x000000ffff05c224 */ /* 0x000fe200078e0045 */
[----:B------:R-:W-:Y:S04]  /*aa00*/  STL [R1+0x2e0], R67 ;  /* 0x0002e04301007387 */ /* 0x000fe80000100800 */
[----:B------:R-:W-:Y:S04]  /*aa10*/  STL [R1+0x2d8], R3 ;  /* 0x0002d80301007387 */ /* 0x000fe80000100800 */
[----:B------:R-:W-:Y:S04]  /*aa20*/  STL [R1+0x2dc], R69 ;  /* 0x0002dc4501007387 */ /* 0x000fe80000100800 */
[----:B------:R0:W5:Y:S01]  /*aa30*/  @!P4 LDG.E.U16 R8, desc[UR20][R4.64] ;  /* 0x000000140408c981 */ /* 0x000162000c1e1500 */
[----:B------:R-:W-:-:S03]  /*aa40*/  VIADD R9, R7, 0xfffffffd ;  /* 0xfffffffd07097836 */ /* 0x000fc60000000000 */
[----:B------:R1:W-:Y:S01]  /*aa50*/  STL [R1+0x2d4], R66 ;  /* 0x0002d44201007387 */ /* 0x0003e20000100800 */
[----:B0-----:R-:W-:Y:S02]  /*aa60*/  @!P6 IMAD.MOV.U32 R5, RZ, RZ, R66 ;  /* 0x000000ffff05e224 */ /* 0x001fe400078e0042 */
[----:B-1----:R-:W0:Y:S01]  /*aa70*/  S2R R66, SR_TID.X ;  /* 0x0000000000427919 */ /* 0x002e220000002100 */
[----:B------:R-:W-:Y:S01]  /*aa80*/  ISETP.GE.U32.AND P3, PT, R9, 0x7fffff7e, PT ;  /* 0x7fffff7e0900780c */ /* 0x000fe20003f66070 */
[----:B------:R-:W-:Y:S01]  /*aa90*/  @!P6 IMAD.MOV.U32 R4, RZ, RZ, R3 ;  /* 0x000000ffff04e224 */ /* 0x000fe200078e0003 */
[----:B------:R-:W-:Y:S02]  /*aaa0*/  PRMT R9, RZ, 0x7610, R9 ;  /* 0x00007610ff097816 */ /* 0x000fe40000000009 */
[----:B------:R-:W-:-:S04]  /*aab0*/  IADD3 R3, P0, PT, R6, R2, RZ ;  /* 0x0000000206037210 */ /* 0x000fc80007f1e0ff */
[----:B------:R1:W5:Y:S02]  /*aac0*/  @!P6 LDG.E.U16 R9, desc[UR20][R4.64] ;  /* 0x000000140409e981 */ /* 0x000364000c1e1500 */
[----:B-1----:R-:W-:Y:S02]  /*aad0*/  IMAD R4, R68, 0x3, RZ ;  /* 0x0000000344047824 */ /* 0x002fe400078e02ff */
[----:B------:R-:W-:-:S03]  /*aae0*/  VIADD R5, R7, 0xfffffffe ;  /* 0xfffffffe07057836 */ /* 0x000fc60000000000 */
[----:B------:R-:W-:Y:S01]  /*aaf0*/  LEA.HI.X.SX32 R4, R4, R0, 0x1, P0 ;  /* 0x0000000004047211 */ /* 0x000fe200000f0eff */
[----:B------:R-:W-:Y:S01]  /*ab00*/  STL [R1+0x2d0], R3 ;  /* 0x0002d00301007387 */ /* 0x000fe20000100800 */
[----:B------:R-:W-:Y:S02]  /*ab10*/  ISETP.GE.U32.AND P6, PT, R5, 0x7fffff7f, PT ;  /* 0x7fffff7f0500780c */ /* 0x000fe40003fc6070 */
[----:B------:R-:W-:Y:S01]  /*ab20*/  PRMT R6, RZ, 0x7610, R6 ;  /* 0x00007610ff067816 */ /* 0x000fe20000000006 */
[----:B------:R1:W-:Y:S01]  /*ab30*/  STL [R1+0x2cc], R4 ;  /* 0x0002cc0401007387 */ /* 0x0003e20000100800 */
[----:B------:R-:W-:Y:S02]  /*ab40*/  @!P1 IMAD.MOV.U32 R5, RZ, RZ, R4 ;  /* 0x000000ffff059224 */ /* 0x000fe400078e0004 */
[----:B------:R-:W-:Y:S01]  /*ab50*/  VIADD R67, R7, 0x7f ;  /* 0x0000007f07437836 */ /* 0x000fe20000000000 */
[----:B0-----:R-:W-:Y:S01]  /*ab60*/  LOP3.LUT R70, R66, 0x7f, RZ, 0xc0, !PT ;  /* 0x0000007f42467812 */ /* 0x001fe200078ec0ff */
[----:B-1----:R-:W-:-:S03]  /*ab70*/  @!P1 IMAD.MOV.U32 R4, RZ, RZ, R3 ;  /* 0x000000ffff049224 */ /* 0x002fc600078e0003 */
[----:B------:R-:W-:Y:S02]  /*ab80*/  ISETP.GT.AND P4, PT, R67, 0x7f, PT ;  /* 0x0000007f4300780c */ /* 0x000fe40003f84270 */
[----:B------:R0:W5:Y:S01]  /*ab90*/  @!P1 LDG.E.U16 R6, desc[UR20][R4.64] ;  /* 0x0000001404069981 */ /* 0x000162000c1e1500 */
[----:B------:R-:W-:Y:S01]  /*aba0*/  LEA R69, P1, R68, R2, 0x2 ;  /* 0x0000000244457211 */ /* 0x000fe200078210ff */
[----:B------:R-:W-:Y:S01]  /*abb0*/  @!P5 IMAD.MOV.U32 R66, RZ, RZ, R2 ;  /* 0x000000ffff42d224 */ /* 0x000fe200078e0002 */
[----:B------:R-:W-:Y:S01]  /*abc0*/  ISETP.LT.AND P0, PT, R70, R7, P4 ;  /* 0x000000074600720c */ /* 0x000fe20002701270 */
[----:B------:R-:W-:Y:S02]  /*abd0*/  @!P5 IMAD.MOV.U32 R67, RZ, RZ, R0 ;  /* 0x000000ffff43d224 */ /* 0x000fe400078e0000 */
[----:B0-----:R-:W-:Y:S01]  /*abe0*/  IMAD.SHL.U32 R4, R68, 0x2, RZ ;  /* 0x0000000244047824 */ /* 0x001fe200078e00ff */
[----:B------:R-:W-:-:S04]  /*abf0*/  PRMT R5, RZ, 0x7610, R5 ;  /* 0x00007610ff057816 */ /* 0x000fc80000000005 */
[----:B------:R-:W-:Y:S02]  /*ac00*/  LEA.HI.X.SX32 R70, R4, R0, 0x1, P1 ;  /* 0x0000000004467211 */ /* 0x000fe400008f0eff */
[----:B------:R0:W5:Y:S03]  /*ac10*/  @!P5 LDG.E.U16 R5, desc[UR20][R66.64] ;  /* 0x000000144205d981 */ /* 0x000166000c1e1500 */
[----:B0-----:R-:W-:Y:S02]  /*ac20*/  IMAD.MOV.U32 R66, RZ, RZ, R70 ;  /* 0x000000ffff427224 */ /* 0x001fe400078e0046 */
[----:B------:R-:W-:-:S05]  /*ac30*/  IMAD.MOV.U32 R67, RZ, RZ, R69 ;  /* 0x000000ffff437224 */ /* 0x000fca00078e0045 */
[----:B------:R-:W-:Y:S02]  /*ac40*/  @!P3 LOP3.LUT R67, R67, R66, RZ, 0x3c, !PT ;  /* 0x000000424343b212 */ /* 0x000fe400078e3cff */
[----:B------:R-:W-:Y:S02]  /*ac50*/  IADD3 R3, P1, PT, R4, R2, RZ ;  /* 0x0000000204037210 */ /* 0x000fe40007f3e0ff */
[C---:B------:R-:W-:Y:S01]  /*ac60*/  @!P3 LOP3.LUT R66, R67.reuse, R66, RZ, 0x3c, !PT ;  /* 0x000000424342b212 */ /* 0x040fe200078e3cff */
[----:B------:R0:W-:Y:S01]  /*ac70*/  STL [R1+0x2c8], R69 ;  /* 0x0002c84501007387 */ /* 0x0001e20000100800 */
[----:B------:R-:W-:Y:S02]  /*ac80*/  PRMT R7, RZ, 0x7610, R7 ;  /* 0x00007610ff077816 */ /* 0x000fe40000000007 */
[----:B------:R-:W-:Y:S01]  /*ac90*/  @!P3 LOP3.LUT R67, R67, R66, RZ, 0x3c, !PT ;  /* 0x000000424343b212 */ /* 0x000fe200078e3cff */
[----:B------:R1:W-:Y:S04]  /*aca0*/  STL [R1+0x2c4], R70 ;  /* 0x0002c44601007387 */ /* 0x0003e80000100800 */
[----:B------:R2:W5:Y:S01]  /*acb0*/  @!P3 LDG.E.U16 R7, desc[UR20][R66.64] ;  /* 0x000000144207b981 */ /* 0x000562000c1e1500 */
[----:B0-----:R-:W-:-:S03]  /*acc0*/  LEA.HI.X.SX32 R69, R68, R0, 0x1, P1 ;  /* 0x0000000044457211 */ /* 0x001fc600008f0eff */
[----:B-1----:R0:W5:Y:S04]  /*acd0*/  LDL.LU R70, [R1+0x7dc] ;  /* 0x0007dc0001467983 */ /* 0x0021680000300800 */
[----:B------:R-:W-:Y:S01]  /*ace0*/  STL [R1+0x2c0], R3 ;  /* 0x0002c00301007387 */ /* 0x000fe20000100800 */
[----:B--2---:R-:W-:Y:S02]  /*acf0*/  @!P6 IMAD.MOV.U32 R67, RZ, RZ, R69 ;  /* 0x000000ffff43e224 */ /* 0x004fe400078e0045 */
[----:B------:R-:W-:Y:S01]  /*ad00*/  @!P6 IMAD.MOV.U32 R66, RZ, RZ, R3 ;  /* 0x000000ffff42e224 */ /* 0x000fe200078e0003 */
[----:B------:R1:W-:Y:S04]  /*ad10*/  STL [R1+0x2bc], R69 ;  /* 0x0002bc4501007387 */ /* 0x0003e80000100800 */
[----:B-1----:R0:W5:Y:S04]  /*ad20*/  LDL.LU R69, [R1+0x7d8] ;  /* 0x0007d80001457983 */ /* 0x0021680000300800 */
[----:B------:R0:W5:Y:S01]  /*ad30*/  LDL.LU R3, [R1+0x7d4] ;  /* 0x0007d40001037983 */ /* 0x0001620000300800 */
[----:B------:R-:W-:-:S04]  /*ad40*/  @!UP1 UIADD3 UR4, UPT, UPT, -UR7, 0x100000, URZ ;  /* 0x0010000007049890 */ /* 0x000fc8000fffe1ff */
[----:B------:R-:W-:Y:S02]  /*ad50*/  @!UP1 USHF.L.U32 UR5, UR4, 0xb, URZ ;  /* 0x0000000b04059899 */ /* 0x000fe400080006ff */
[----:B------:R-:W-:Y:S01]  /*ad60*/  @!UP1 USHF.L.U32 UR4, UR4, 0x1, URZ ;  /* 0x0000000104049899 */ /* 0x000fe200080006ff */
[----:B------:R-:W-:Y:S01]  /*ad70*/  VOTEU.ALL UP1, P2 ;  /* 0x0000000000ff7886 */ /* 0x000fe20001020000 */
[----:B------:R-:W-:-:S06]  /*ad80*/  PRMT R4, RZ, 0x7610, R4 ;  /* 0x00007610ff047816 */ /* 0x000fcc0000000004 */
[----:B------:R0:W5:Y:S04]  /*ad90*/  @!P6 LDG.E.U16 R4, desc[UR20][R66.64] ;  /* 0x000000144204e981 */ /* 0x000168000c1e1500 */
[----:B------:R0:W1:Y:S01]  /*ada0*/  @!UP1 SYNCS.EXCH.64 URZ, [UR9+0x8008], UR4 ;  /* 0x0080080409ff95b2 */ /* 0x0000620008000100 */
[----:B----4-:R-:W-:Y:S05]  /*adb0*/  @!P4 BRA `(.L_x_6) ;  /* 0x0000000400b0c947 */ /* 0x010fea0003800000 */
[----:B-----5:R-:W-:Y:S01]  /*adc0*/  PRMT R4, R5, 0x5410, R4 ;  /* 0x0000541005047816 */ /* 0x020fe20000000004 */
[----:B0-----:R-:W2:Y:S01]  /*add0*/  LDL.LU R66, [R1+0xa0] ;  /* 0x0000a00001427983 */ /* 0x001ea20000300800 */
[----:B------:R-:W-:Y:S02]  /*ade0*/  PRMT R5, R7, 0x5410, R6 ;  /* 0x0000541007057816 */ /* 0x000fe40000000006 */
[----:B------:R-:W-:Y:S01]  /*adf0*/  PRMT R6, R9, 0x5410, R8 ;  /* 0x0000541009067816 */ /* 0x000fe20000000008 */
[----:B------:R-:W3:Y:S01]  /*ae00*/  LDL.LU R67, [R1+0xa8] ;  /* 0x0000a80001437983 */ /* 0x000ee20000300800 */
[----:B------:R-:W-:Y:S02]  /*ae10*/  PRMT R9, R15, 0x5410, R14 ;  /* 0x000054100f097816 */ /* 0x000fe4000000000e */
[----:B------:R-:W-:Y:S02]  /*ae20*/  PRMT R14, R25, 0x5410, R24 ;  /* 0x00005410190e7816 */ /* 0x000fe40000000018 */
[----:B------:R-:W-:-:S02]  /*ae30*/  PRMT R25, R46, 0x5410, R47 ;  /* 0x000054102e197816 */ /* 0x000fc4000000002f */
[----:B------:R-:W-:Y:S01]  /*ae40*/  PRMT R15, R27, 0x5410, R26 ;  /* 0x000054101b0f7816 */ /* 0x000fe2000000001a */
[----:B------:R-:W4:Y:S01]  /*ae50*/  LDL.LU R46, [R1] ;  /* 0x00000000012e7983 */ /* 0x000f220000300800 */
[----:B------:R-:W-:Y:S02]  /*ae60*/  PRMT R26, R48, 0x5410, R49 ;  /* 0x00005410301a7816 */ /* 0x000fe40000000031 */
[----:B------:R-:W-:Y:S01]  /*ae70*/  PRMT R7, R11, 0x5410, R10 ;  /* 0x000054100b077816 */ /* 0x000fe2000000000a */
[----:B------:R-:W2:Y:S01]  /*ae80*/  LDL.LU R47, [R1+0x4] ;  /* 0x00000400012f7983 */ /* 0x000ea20000300800 */
[----:B------:R-:W-:Y:S02]  /*ae90*/  PRMT R10, R17, 0x5410, R16 ;  /* 0x00005410110a7816 */ /* 0x000fe40000000010 */
[----:B------:R-:W-:Y:S01]  /*aea0*/  PRMT R27, R50, 0x5410, R51 ;  /* 0x00005410321b7816 */ /* 0x000fe20000000033 */
[----:B------:R-:W2:Y:S01]  /*aeb0*/  LDL.LU R48, [R1+0xc] ;  /* 0x00000c0001307983 */ /* 0x000ea20000300800 */
[----:B------:R-:W-:-:S02]  /*aec0*/  PRMT R16, R29, 0x5410, R28 ;  /* 0x000054101d107816 */ /* 0x000fc4000000001c */
[----:B------:R-:W-:Y:S01]  /*aed0*/  PRMT R17, R31, 0x5410, R30 ;  /* 0x000054101f117816 */ /* 0x000fe2000000001e */
[----:B------:R-:W2:Y:S01]  /*aee0*/  LDL.LU R49, [R1+0x14] ;  /* 0x0000140001317983 */ /* 0x000ea20000300800 */
        /* <DEDUP_REMOVED lines=33> */
[----:B------:R-:W-:-:S03]  /*b100*/  PRMT R24, R44, 0x5410, R45 ;  /* 0x000054102c187816 */ /* 0x000fc6000000002d */
[----:B------:R-:W2:Y:S04]  /*b110*/  LDL.LU R61, [R1+0x78] ;  /* 0x00007800013d7983 */ /* 0x000ea80000300800 */
[----:B------:R-:W2:Y:S04]  /*b120*/  LDL.LU R62, [R1+0x80] ;  /* 0x00008000013e7983 */ /* 0x000ea80000300800 */
[----:B------:R-:W2:Y:S04]  /*b130*/  LDL.LU R63, [R1+0x88] ;  /* 0x00008800013f7983 */ /* 0x000ea80000300800 */
[----:B------:R-:W2:Y:S04]  /*b140*/  LDL.LU R64, [R1+0x90] ;  /* 0x0000900001407983 */ /* 0x000ea80000300800 */
[----:B------:R-:W2:Y:S04]  /*b150*/  LDL.LU R65, [R1+0x98] ;  /* 0x0000980001417983 */ /* 0x000ea80000300800 */
[----:B------:R-:W2:Y:S04]  /*b160*/  LDL.LU R71, [R1+0x9c] ;  /* 0x00009c0001477983 */ /* 0x000ea80000300800 */
[----:B------:R-:W3:Y:S04]  /*b170*/  LDL.LU R72, [R1+0xa4] ;  /* 0x0000a40001487983 */ /* 0x000ee80000300800 */
[----:B------:R-:W3:Y:S04]  /*b180*/  LDL.LU R73, [R1+0x8c] ;  /* 0x00008c0001497983 */ /* 0x000ee80000300800 */
[----:B------:R-:W3:Y:S04]  /*b190*/  LDL.LU R74, [R1+0x94] ;  /* 0x00009400014a7983 */ /* 0x000ee80000300800 */
[----:B------:R-:W3:Y:S04]  /*b1a0*/  LDL.LU R75, [R1+0x7c] ;  /* 0x00007c00014b7983 */ /* 0x000ee80000300800 */
[----:B------:R-:W3:Y:S01]  /*b1b0*/  LDL.LU R76, [R1+0x84] ;  /* 0x00008400014c7983 */ /* 0x000ee20000300800 */
[----:B------:R-:W-:-:S03]  /*b1c0*/  PRMT R40, R81, 0x5410, R82 ;  /* 0x0000541051287816 */ /* 0x000fc60000000052 */
        /* <DEDUP_REMOVED lines=16> */
[----:B------:R-:W3:Y:S04]  /*b2d0*/  LDL.LU R88, [R1+0x28] ;  /* 0x0000280001587983 */ /* 0x000ee80000300800 */
[----:B------:R-:W3:Y:S04]  /*b2e0*/  LDL.LU R89, [R1+0x10] ;  /* 0x0000100001597983 */ /* 0x000ee80000300800 */
[----:B------:R-:W3:Y:S04]  /*b2f0*/  LDL.LU R90, [R1+0x18] ;  /* 0x00001800015a7983 */ /* 0x000ee80000300800 */
[----:B------:R-:W3:Y:S01]  /*b300*/  LDL.LU R92, [R1+0x8] ;  /* 0x00000800015c7983 */ /* 0x000ee20000300800 */
[----:B----4-:R-:W-:-:S02]  /*b310*/  PRMT R46, R93, 0x5410, R46 ;  /* 0x000054105d2e7816 */ /* 0x010fc4000000002e */
[----:B--2---:R-:W-:Y:S02]  /*b320*/  PRMT R66, R66, 0x5410, R71 ;  /* 0x0000541042427816 */ /* 0x004fe40000000047 */
[----:B---3--:R-:W-:Y:S02]  /*b330*/  PRMT R67, R67, 0x5410, R72 ;  /* 0x0000541043437816 */ /* 0x008fe40000000048 */
[----:B------:R-:W-:Y:S02]  /*b340*/  PRMT R64, R64, 0x5410, R73 ;  /* 0x0000541040407816 */ /* 0x000fe40000000049 */
[----:B------:R-:W-:Y:S02]  /*b350*/  PRMT R65, R65, 0x5410, R74 ;  /* 0x0000541041417816 */ /* 0x000fe4000000004a */
[----:B------:R-:W-:Y:S02]  /*b360*/  PRMT R62, R62, 0x5410, R75 ;  /* 0x000054103e3e7816 */ /* 0x000fe4000000004b */
[----:B------:R-:W-:-:S02]  /*b370*/  PRMT R63, R63, 0x5410, R76 ;  /* 0x000054103f3f7816 */ /* 0x000fc4000000004c */
[----:B------:R-:W-:Y:S02]  /*b380*/  PRMT R60, R60, 0x5410, R77 ;  /* 0x000054103c3c7816 */ /* 0x000fe4000000004d */
[----:B------:R-:W-:Y:S02]  /*b390*/  PRMT R61, R61, 0x5410, R78 ;  /* 0x000054103d3d7816 */ /* 0x000fe4000000004e */
        /* <DEDUP_REMOVED lines=12> */
[----:B------:R-:W-:-:S04]  /*b460*/  PRMT R47, R47, 0x5410, R92 ;  /* 0x000054102f2f7816 */ /* 0x000fc8000000005c */
[----:B------:R2:W-:Y:S03]  /*b470*/  STTM.x64 tmem[UR10+0x40], R4 ;  /* 0x00004004000079ed */ /* 0x0005e6000834000a */
.L_x_6:
[----:B--2--5:R-:W2:Y:S01]  /*b480*/  LDL.LU R4, [R1+0xac] ;  /* 0x0000ac0001047983 */ /* 0x024ea20000300800 */
[----:B0-----:R-:W0:Y:S03]  /*b490*/  LDCU UR4, c[0x0][0x3b0] ;  /* 0x00007600ff0477ac */ /* 0x001e260008000800 */
[----:B------:R-:W3:Y:S04]  /*b4a0*/  LDL.LU R5, [R1+0xb0] ;  /* 0x0000b00001057983 */ /* 0x000ee80000300800 */
[----:B------:R-:W4:Y:S04]  /*b4b0*/  LDL.LU R6, [R1+0xb4] ;  /* 0x0000b40001067983 */ /* 0x000f280000300800 */
[----:B------:R-:W-:Y:S04]  /*b4c0*/  STL [R1+0x7e0], R69 ;  /* 0x0007e04501007387 */ /* 0x000fe80000100800 */
[----:B------:R-:W-:Y:S04]  /*b4d0*/  STL [R1+0x7dc], R68 ;  /* 0x0007dc4401007387 */ /* 0x000fe80000100800 */
[----:B------:R-:W-:Y:S04]  /*b4e0*/  STL [R1+0x7d8], R2 ;  /* 0x0007d80201007387 */ /* 0x000fe80000100800 */
[----:B------:R1:W-:Y:S04]  /*b4f0*/  STL [R1+0x7d4], R0 ;  /* 0x0007d40001007387 */ /* 0x0003e80000100800 */
[----:B------:R-:W4:Y:S04]  /*b500*/  LDL.LU R7, [R1+0xbc] ;  /* 0x0000bc0001077983 */ /* 0x000f280000300800 */
        /* <DEDUP_REMOVED lines=59> */
[----:B------:R-:W0:Y:S01]  /*b8c0*/  LDL.LU R67, [R1+0x1ac] ;  /* 0x0001ac0001437983 */ /* 0x000e220000300800 */
[----:B------:R-:W0:Y:S01]  /*b8d0*/  FENCE.VIEW.ASYNC.T ;  /* 0x00000000000073c6 */ /* 0x000e220000000200 */
[----:B--2---:R-:W-:-:S02]  /*b8e0*/  IMAD R4, R4, UR11, RZ ;  /* 0x0000000b04047c24 */ /* 0x004fc4000f8e02ff */
[----:B---3--:R-:W-:-:S03]  /*b8f0*/  IMAD R5, R5, UR11, RZ ;  /* 0x0000000b05057c24 */ /* 0x008fc6000f8e02ff */
[----:B-1----:R-:W-:Y:S01]  /*b900*/  LEA R0, P1, R4, R70, 0x1 ;  /* 0x0000004604007211 */ /* 0x002fe200078208ff */
[----:B----4-:R-:W-:-:S03]  /*b910*/  IMAD R6, R6, UR11, RZ ;  /* 0x0000000b06067c24 */ /* 0x010fc6000f8e02ff */
[----:B------:R-:W-:Y:S01]  /*b920*/  LEA.HI.X.SX32 R4, R4, R3, 0x1, P1 ;  /* 0x0000000304047211 */ /* 0x000fe200008f0eff */
[----:B------:R1:W-:Y:S01]  /*b930*/  STL [R1+0xc0], R0 ;  /* 0x0000c00001007387 */ /* 0x0003e20000100800 */
[----:B------:R-:W-:-:S03]  /*b940*/  LEA R2, P3, R5, R70, 0x1 ;  /* 0x0000004605027211 */ /* 0x000fc600078608ff */
[----:B------:R2:W-:Y:S01]  /*b950*/  STL [R1+0xbc], R4 ;  /* 0x0000bc0401007387 */ /* 0x0005e20000100800 */
[----:B-1----:R-:W-:-:S03]  /*b960*/  LEA R0, P4, R6, R70, 0x1 ;  /* 0x0000004606007211 */ /* 0x002fc600078808ff */
[----:B------:R1:W-:Y:S01]  /*b970*/  STL [R1+0xc8], R2 ;  /* 0x0000c80201007387 */ /* 0x0003e20000100800 */
[----:B------:R-:W-:Y:S02]  /*b980*/  IMAD R7, R7, UR11, RZ ;  /* 0x0000000b07077c24 */ /* 0x000fe4000f8e02ff */
[----:B------:R-:W-:-:S03]  /*b990*/  IMAD R8, R8, UR11, RZ ;  /* 0x0000000b08087c24 */ /* 0x000fc6000f8e02ff */
[-C--:B--2---:R-:W-:Y:S01]  /*b9a0*/  LEA R4, P5, R7, R70.reuse, 0x1 ;  /* 0x0000004607047211 */ /* 0x084fe200078a08ff */
[----:B------:R-:W-:Y:S01]  /*b9b0*/  IMAD R9, R9, UR11, RZ ;  /* 0x0000000b09097c24 */ /* 0x000fe2000f8e02ff */
[----:B-1----:R-:W-:Y:S01]  /*b9c0*/  LEA R2, P6, R8, R70, 0x1 ;  /* 0x0000004608027211 */ /* 0x002fe200078c08ff */
[----:B------:R1:W-:Y:S01]  /*b9d0*/  STL [R1+0xd0], R0 ;  /* 0x0000d00001007387 */ /* 0x0003e20000100800 */
[----:B------:R-:W-:-:S03]  /*b9e0*/  IMAD R10, R10, UR11, RZ ;  /* 0x0000000b0a0a7c24 */ /* 0x000fc6000f8e02ff */
[----:B------:R2:W-:Y:S01]  /*b9f0*/  STL [R1+0xd8], R4 ;  /* 0x0000d80401007387 */ /* 0x0005e20000100800 */
[----:B-1----:R-:W-:-:S03]  /*ba00*/  LEA R0, P1, R9, R70, 0x1 ;  /* 0x0000004609007211 */ /* 0x002fc600078208ff */
[----:B------:R1:W-:Y:S01]  /*ba10*/  STL [R1+0xe0], R2 ;  /* 0x0000e00201007387 */ /* 0x0003e20000100800 */
[----:B--2---:R-:W-:-:S03]  /*ba20*/  LEA.HI.X.SX32 R4, R5, R3, 0x1, P3 ;  /* 0x0000000305047211 */ /* 0x004fc600018f0eff */
[----:B------:R2:W-:Y:S01]  /*ba30*/  STL [R1+0xe8], R0 ;  /* 0x0000e80001007387 */ /* 0x0005e20000100800 */
[----:B-1----:R-:W-:-:S03]  /*ba40*/  LEA R2, P3, R10, R70, 0x1 ;  /* 0x000000460a027211 */ /* 0x002fc600078608ff */
[----:B------:R-:W-:Y:S01]  /*ba50*/  STL [R1+0xc4], R4 ;  /* 0x0000c40401007387 */ /* 0x000fe20000100800 */
[----:B--2---:R-:W-:-:S03]  /*ba60*/  LEA.HI.X.SX32 R0, R6, R3, 0x1, P4 ;  /* 0x0000000306007211 */ /* 0x004fc600020f0eff */
[----:B------:R-:W-:Y:S01]  /*ba70*/  STL [R1+0x864], R6 ;  /* 0x0008640601007387 */ /* 0x000fe20000100800 */
[----:B------:R-:W-:-:S03]  /*ba80*/  IMAD R12, R12, UR11, RZ ;  /* 0x0000000b0c0c7c24 */ /* 0x000fc6000f8e02ff */
[----:B------:R-:W-:Y:S01]  /*ba90*/  STL [R1+0xf0], R2 ;  /* 0x0000f00201007387 */ /* 0x000fe20000100800 */
[----:B------:R-:W-:-:S03]  /*baa0*/  IMAD R11, R11, UR11, RZ ;  /* 0x0000000b0b0b7c24 */ /* 0x000fc6000f8e02ff */
[----:B------:R1:W-:Y:S02]  /*bab0*/  STL [R1+0xcc], R0 ;  /* 0x0000cc0001007387 */ /* 0x0003e40000100800 */
[-C--:B------:R-:W-:Y:S02]  /*bac0*/  LEA R85, P4, R11, R70.reuse, 0x1 ;  /* 0x000000460b557211 */ /* 0x080fe400078808ff */
[----:B------:R-:W-:Y:S01]  /*bad0*/  STL [R1+0x888], R7 ;  /* 0x0008880701007387 */ /* 0x000fe20000100800 */
[-C--:B-1----:R-:W-:Y:S02]  /*bae0*/  LEA.HI.X.SX32 R0, R7, R3.reuse, 0x1, P5 ;  /* 0x0000000307007211 */ /* 0x082fe400028f0eff */
[----:B------:R-:W-:Y:S01]  /*baf0*/  LEA R2, P5, R12, R70, 0x1 ;  /* 0x000000460c027211 */ /* 0x000fe200078a08ff */
[----:B------:R-:W-:Y:S02]  /*bb00*/  IMAD R13, R13, UR11, RZ ;  /* 0x0000000b0d0d7c24 */ /* 0x000fe4000f8e02ff */
[----:B------:R1:W-:Y:S04]  /*bb10*/  STL [R1+0xd4], R0 ;  /* 0x0000d40001007387 */ /* 0x0003e80000100800 */
[----:B------:R-:W-:Y:S01]  /*bb20*/  STL [R1+0x8a8], R8 ;  /* 0x0008a80801007387 */ /* 0x000fe20000100800 */
[----:B-1----:R-:W-:-:S03]  /*bb30*/  LEA.HI.X.SX32 R0, R8, R3, 0x1, P6 ;  /* 0x0000000308007211 */ /* 0x002fc600030f0eff */
[----:B------:R1:W-:Y:S01]  /*bb40*/  STL [R1+0x100], R2 ;  /* 0x0001000201007387 */ /* 0x0003e20000100800 */
[----:B------:R-:W-:-:S03]  /*bb50*/  IMAD R14, R14, UR11, RZ ;  /* 0x0000000b0e0e7c24 */ /* 0x000fc6000f8e02ff */
[----:B------:R-:W-:Y:S04]  /*bb60*/  STL [R1+0xf8], R85 ;  /* 0x0000f85501007387 */ /* 0x000fe80000100800 */
[----:B------:R2:W-:Y:S01]  /*bb70*/  STL [R1+0xdc], R0 ;  /* 0x0000dc0001007387 */ /* 0x0005e20000100800 */
[----:B-1----:R-:W-:-:S03]  /*bb80*/  LEA.HI.X.SX32 R2, R9, R3, 0x1, P1 ;  /* 0x0000000309027211 */ /* 0x002fc600008f0eff */
[----:B------:R-:W-:Y:S01]  /*bb90*/  STL [R1+0x7e4], R85 ;  /* 0x0007e45501007387 */ /* 0x000fe20000100800 */
[----:B--2---:R-:W-:-:S03]  /*bba0*/  LEA R0, P6, R13, R70, 0x1 ;  /* 0x000000460d007211 */ /* 0x004fc600078c08ff */
[----:B------:R-:W-:Y:S01]  /*bbb0*/  STL [R1+0x82c], R9 ;  /* 0x00082c0901007387 */ /* 0x000fe20000100800 */
[----:B------:R-:W-:-:S03]  /*bbc0*/  IMAD R15, R15, UR11, RZ ;  /* 0x0000000b0f0f7c24 */ /* 0x000fc6000f8e02ff */
[----:B------:R1:W-:Y:S04]  /*bbd0*/  STL [R1+0x108], R0 ;  /* 0x0001080001007387 */ /* 0x0003e80000100800 */
[----:B------:R2:W-:Y:S01]  /*bbe0*/  STL [R1+0xe4], R2 ;  /* 0x0000e40201007387 */ /* 0x0005e20000100800 */
[----:B-1----:R-:W-:-:S03]  /*bbf0*/  LEA R0, P1, R14, R70, 0x1 ;  /* 0x000000460e007211 */ /* 0x002fc600078208ff */
[----:B------:R-:W-:Y:S01]  /*bc00*/  STL [R1+0x848], R10 ;  /* 0x0008480a01007387 */ /* 0x000fe20000100800 */
[----:B--2---:R-:W-:-:S03]  /*bc10*/  LEA.HI.X.SX32 R2, R10, R3, 0x1, P3 ;  /* 0x000000030a027211 */ /* 0x004fc600018f0eff */
[----:B------:R1:W-:Y:S01]  /*bc20*/  STL [R1+0x110], R0 ;  /* 0x0001100001007387 */ /* 0x0003e20000100800 */
[----:B------:R-:W-:Y:S02]  /*bc30*/  IMAD R16, R16, UR11, RZ ;  /* 0x0000000b10107c24 */ /* 0x000fe4000f8e02ff */
[----:B------:R-:W-:Y:S01]  /*bc40*/  IMAD R17, R17, UR11, RZ ;  /* 0x0000000b11117c24 */ /* 0x000fe2000f8e02ff */
[----:B------:R2:W-:Y:S01]  /*bc50*/  STL [R1+0xec], R2 ;  /* 0x0000ec0201007387 */ /* 0x0005e20000100800 */
[-C--:B------:R-:W-:Y:S02]  /*bc60*/  LEA.HI.X.SX32 R86, R11, R3.reuse, 0x1, P4 ;  /* 0x000000030b567211 */ /* 0x080fe400020f0eff */
[-C--:B-1----:R-:W-:Y:S01]  /*bc70*/  LEA R0, P3, R15, R70.reuse, 0x1 ;  /* 0x000000460f007211 */ /* 0x082fe200078608ff */
[----:B------:R-:W-:Y:S01]  /*bc80*/  STL [R1+0x868], R11 ;  /* 0x0008680b01007387 */ /* 0x000fe20000100800 */
[-C--:B------:R-:W-:Y:S02]  /*bc90*/  LEA R9, P4, R16, R70.reuse, 0x1 ;  /* 0x0000004610097211 */ /* 0x080fe400078808ff */
[----:B--2---:R-:W-:Y:S01]  /*bca0*/  LEA.HI.X.SX32 R2, R12, R3, 0x1, P5 ;  /* 0x000000030c027211 */ /* 0x004fe200028f0eff */
[----:B------:R1:W-:Y:S04]  /*bcb0*/  STL [R1+0x130], R0 ;  /* 0x0001300001007387 */ /* 0x0003e80000100800 */
[----:B------:R-:W-:Y:S04]  /*bcc0*/  STL [R1+0x88c], R12 ;  /* 0x00088c0c01007387 */ /* 0x000fe80000100800 */
[----:B------:R-:W-:Y:S01]  /*bcd0*/  STL [R1+0xfc], R2 ;  /* 0x0000fc0201007387 */ /* 0x000fe20000100800 */
[----:B-1----:R-:W-:-:S03]  /*bce0*/  LEA R0, P5, R17, R70, 0x1 ;  /* 0x0000004611007211 */ /* 0x002fc600078a08ff */
[----:B------:R-:W-:Y:S04]  /*bcf0*/  STL [R1+0xf4], R86 ;  /* 0x0000f45601007387 */ /* 0x000fe80000100800 */
[----:B------:R-:W-:Y:S04]  /*bd00*/  STL [R1+0x138], R9 ;  /* 0x0001380901007387 */ /* 0x000fe80000100800 */
[----:B------:R1:W-:Y:S04]  /*bd10*/  STL [R1+0x140], R0 ;  /* 0x0001400001007387 */ /* 0x0003e80000100800 */
[----:B------:R-:W-:Y:S01]  /*bd20*/  STL [R1+0x838], R9 ;  /* 0x0008380901007387 */ /* 0x000fe20000100800 */
[----:B-1----:R-:W-:-:S03]  /*bd30*/  LEA.HI.X.SX32 R0, R13, R3, 0x1, P6 ;  /* 0x000000030d007211 */ /* 0x002fc600030f0eff */
[----:B------:R1:W-:Y:S01]  /*bd40*/  STL [R1+0x7e8], R86 ;  /* 0x0007e85601007387 */ /* 0x0003e20000100800 */
[----:B------:R-:W-:-:S03]  /*bd50*/  IMAD R18, R18, UR12, RZ ;  /* 0x0000000c12127c24 */ /* 0x000fc6000f8e02ff */
[----:B------:R-:W-:Y:S04]  /*bd60*/  STL [R1+0x8ac], R13 ;  /* 0x0008ac0d01007387 */ /* 0x000fe80000100800 */
[----:B------:R2:W-:Y:S01]  /*bd70*/  STL [R1+0x104], R0 ;  /* 0x0001040001007387 */ /* 0x0005e20000100800 */
[----:B------:R-:W-:Y:S01]  /*bd80*/  IMAD R19, R19, UR13, RZ ;  /* 0x0000000d13137c24 */ /* 0x000fe2000f8e02ff */
[----:B-1----:R-:W-:Y:S01]  /*bd90*/  LEA R86, P6, R18, R70, 0x1 ;  /* 0x0000004612567211 */ /* 0x002fe200078c08ff */
[----:B------:R-:W-:Y:S01]  /*bda0*/  IMAD R20, R20, UR14, RZ ;  /* 0x0000000e14147c24 */ /* 0x000fe2000f8e02ff */
[----:B------:R-:W-:Y:S01]  /*bdb0*/  STL [R1+0x830], R14 ;  /* 0x0008300e01007387 */ /* 0x000fe20000100800 */
[----:B--2---:R-:W-:-:S05]  /*bdc0*/  LEA.HI.X.SX32 R0, R14, R3, 0x1, P1 ;  /* 0x000000030e007211 */ /* 0x004fca00008f0eff */
[----:B------:R1:W-:Y:S01]  /*bdd0*/  STL [R1+0x10c], R0 ;  /* 0x00010c0001007387 */ /* 0x0003e20000100800 */
[----:B------:R-:W-:Y:S01]  /*bde0*/  LEA R71, P1, R19, R70, 0x1 ;  /* 0x0000004613477211 */ /* 0x000fe200078208ff */
[----:B------:R-:W-:Y:S02]  /*bdf0*/  IMAD R21, R21, UR15, RZ ;  /* 0x0000000f15157c24 */ /* 0x000fe4000f8e02ff */
[----:B------:R-:W-:Y:S01]  /*be00*/  STL [R1+0x84c], R15 ;  /* 0x00084c0f01007387 */ /* 0x000fe20000100800 */
[----:B-1----:R-:W-:-:S03]  /*be10*/  LEA.HI.X.SX32 R0, R15, R3, 0x1, P3 ;  /* 0x000000030f007211 */ /* 0x002fc600018f0eff */
[----:B------:R-:W-:Y:S01]  /*be20*/  STL [R1+0x148], R86 ;  /* 0x0001485601007387 */ /* 0x000fe20000100800 */
[-C--:B------:R-:W-:Y:S01]  /*be30*/  LEA R13, P3, R20, R70.reuse, 0x1 ;  /* 0x00000046140d7211 */ /* 0x080fe200078608ff */
[----:B------:R-:W-:Y:S01]  /*be40*/  IMAD R22, R22, UR16, RZ ;  /* 0x0000001016167c24 */ /* 0x000fe2000f8e02ff */
[----:B------:R-:W-:Y:S01]  /*be50*/  LEA.HI.X.SX32 R14, R16, R3, 0x1, P4 ;  /* 0x00000003100e7211 */ /* 0x000fe200020f0eff */
[----:B------:R1:W-:Y:S01]  /*be60*/  STL [R1+0x12c], R0 ;  /* 0x00012c0001007387 */ /* 0x0003e20000100800 */
[----:B------:R-:W-:-:S03]  /*be70*/  LEA R12, P4, R21, R70, 0x1 ;  /* 0x00000046150c7211 */ /* 0x000fc600078808ff */
[----:B------:R-:W-:Y:S01]  /*be80*/  STL [R1+0x7f8], R86 ;  /* 0x0007f85601007387 */ /* 0x000fe20000100800 */
[----:B------:R-:W-:-:S03]  /*be90*/  IMAD R23, R23, UR17, RZ ;  /* 0x0000001117177c24 */ /* 0x000fc6000f8e02ff */
[----:B------:R-:W-:Y:S01]  /*bea0*/  STL [R1+0x86c], R16 ;  /* 0x00086c1001007387 */ /* 0x000fe20000100800 */
[----:B-1----:R-:W-:-:S03]  /*beb0*/  LEA.HI.X.SX32 R0, R17, R3, 0x1, P5 ;  /* 0x0000000311007211 */ /* 0x002fc600028f0eff */
[----:B------:R-:W-:Y:S01]  /*bec0*/  STL [R1+0x150], R71 ;  /* 0x0001504701007387 */ /* 0x000fe20000100800 */
[----:B------:R-:W-:-:S03]  /*bed0*/  IMAD R24, R24, UR18, RZ ;  /* 0x0000001218187c24 */ /* 0x000fc6000f8e02ff */
[----:B------:R-:W-:Y:S01]  /*bee0*/  STL [R1+0x158], R13 ;  /* 0x0001580d01007387 */ /* 0x000fe20000100800 */
[----:B------:R-:W-:-:S03]  /*bef0*/  LEA R11, P5, R22, R70, 0x1 ;  /* 0x00000046160b7211 */ /* 0x000fc600078a08ff */
[----:B------:R1:W-:Y:S04]  /*bf00*/  STL [R1+0x7ec], R71 ;  /* 0x0007ec4701007387 */ /* 0x0003e80000100800 */
[----:B------:R-:W-:Y:S04]  /*bf10*/  STL [R1+0x134], R14 ;  /* 0x0001340e01007387 */ /* 0x000fe80000100800 */
[----:B------:R-:W-:Y:S01]  /*bf20*/  STL [R1+0x83c], R14 ;  /* 0x00083c0e01007387 */ /* 0x000fe20000100800 */
[----:B-1----:R-:W-:-:S03]  /*bf30*/  LEA.HI.X.SX32 R71, R18, R3, 0x1, P6 ;  /* 0x0000000312477211 */ /* 0x002fc600030f0eff */
[----:B------:R-:W-:Y:S01]  /*bf40*/  STL [R1+0x890], R17 ;  /* 0x0008901101007387 */ /* 0x000fe20000100800 */
[----:B------:R-:W-:-:S03]  /*bf50*/  LEA R10, P6, R23, R70, 0x1 ;  /* 0x00000046170a7211 */ /* 0x000fc600078c08ff */
[----:B------:R-:W-:Y:S01]  /*bf60*/  STL [R1+0x160], R12 ;  /* 0x0001600c01007387 */ /* 0x000fe20000100800 */
[----:B------:R-:W-:-:S03]  /*bf70*/  LEA.HI.X.SX32 R84, R19, R3, 0x1, P1 ;  /* 0x0000000313547211 */ /* 0x000fc600008f0eff */
[----:B------:R1:W-:Y:S01]  /*bf80*/  STL [R1+0x13c], R0 ;  /* 0x00013c0001007387 */ /* 0x0003e20000100800 */
[----:B------:R-:W-:-:S03]  /*bf90*/  IMAD R25, R25, UR19, RZ ;  /* 0x0000001319197c24 */ /* 0x000fc6000f8e02ff */
[----:B------:R-:W-:Y:S04]  /*bfa0*/  STL [R1+0x894], R12 ;  /* 0x0008940c01007387 */ /* 0x000fe80000100800 */
[----:B------:R-:W-:Y:S01]  /*bfb0*/  STL [R1+0x168], R11 ;  /* 0x0001680b01007387 */ /* 0x000fe20000100800 */
[----:B-1----:R-:W-:-:S03]  /*bfc0*/  LEA R0, P1, R24, R70, 0x1 ;  /* 0x0000004618007211 */ /* 0x002fc600078208ff */
[----:B------:R-:W-:Y:S01]  /*bfd0*/  STL [R1+0x870], R11 ;  /* 0x0008700b01007387 */ /* 0x000fe20000100800 */
[----:B------:R-:W-:-:S03]  /*bfe0*/  LEA.HI.X.SX32 R2, R20, R3, 0x1, P3 ;  /* 0x0000000314027211 */ /* 0x000fc600018f0eff */
[----:B------:R-:W-:Y:S04]  /*bff0*/  STL [R1+0x834], R19 ;  /* 0x0008341301007387 */ /* 0x000fe80000100800 */
[----:B------:R-:W-:Y:S04]  /*c000*/  STL [R1+0x170], R10 ;  /* 0x0001700a01007387 */ /* 0x000fe80000100800 */
[----:B------:R-:W-:Y:S04]  /*c010*/  STL [R1+0x850], R10 ;  /* 0x0008500a01007387 */ /* 0x000fe80000100800 */
[----:B------:R1:W-:Y:S04]  /*c020*/  STL [R1+0x178], R0 ;  /* 0x0001780001007387 */ /* 0x0003e80000100800 */
[----:B------:R-:W-:Y:S04]  /*c030*/  STL [R1+0x144], R71 ;  /* 0x0001444701007387 */ /* 0x000fe80000100800 */
[----:B------:R-:W-:Y:S01]  /*c040*/  STL [R1+0x7fc], R71 ;  /* 0x0007fc4701007387 */ /* 0x000fe20000100800 */
[----:B-1----:R-:W-:-:S03]  /*c050*/  LEA R0, P3, R25, R70, 0x1 ;  /* 0x0000004619007211 */ /* 0x002fc600078608ff */
[----:B------:R-:W-:Y:S04]  /*c060*/  STL [R1+0x854], R20 ;  /* 0x0008541401007387 */ /* 0x000fe80000100800 */
[----:B------:R-:W-:Y:S04]  /*c070*/  STL [R1+0x154], R2 ;  /* 0x0001540201007387 */ /* 0x000fe80000100800 */
[----:B------:R-:W-:Y:S04]  /*c080*/  STL [R1+0x14c], R84 ;  /* 0x00014c5401007387 */ /* 0x000fe80000100800 */
[----:B------:R-:W-:Y:S04]  /*c090*/  STL [R1+0x7f0], R84 ;  /* 0x0007f05401007387 */ /* 0x000fe80000100800 */
[----:B------:R1:W-:Y:S01]  /*c0a0*/  STL [R1+0x180], R0 ;  /* 0x0001800001007387 */ /* 0x0003e20000100800 */
[----:B------:R-:W-:-:S03]  /*c0b0*/  IMAD R26, R26, UR22, RZ ;  /* 0x000000161a1a7c24 */ /* 0x000fc6000f8e02ff */
[----:B------:R-:W-:Y:S01]  /*c0c0*/  STL [R1+0x874], R21 ;  /* 0x0008741501007387 */ /* 0x000fe20000100800 */
[----:B-1----:R-:W-:-:S05]  /*c0d0*/  LEA.HI.X.SX32 R0, R21, R3, 0x1, P4 ;  /* 0x0000000315007211 */ /* 0x002fca00020f0eff */
[----:B------:R1:W-:Y:S01]  /*c0e0*/  STL [R1+0x15c], R0 ;  /* 0x00015c0001007387 */ /* 0x0003e20000100800 */
[----:B------:R-:W-:Y:S01]  /*c0f0*/  LEA R69, P4, R26, R70, 0x1 ;  /* 0x000000461a457211 */ /* 0x000fe200078808ff */
[----:B------:R-:W-:Y:S02]  /*c100*/  IMAD R27, R27, UR23, RZ ;  /* 0x000000171b1b7c24 */ /* 0x000fe4000f8e02ff */
[----:B------:R-:W-:Y:S01]  /*c110*/  STL [R1+0x898], R22 ;  /* 0x0008981601007387 */ /* 0x000fe20000100800 */
[----:B-1----:R-:W-:-:S05]  /*c120*/  LEA.HI.X.SX32 R0, R22, R3, 0x1, P5 ;  /* 0x0000000316007211 */ /* 0x002fca00028f0eff */
[----:B------:R1:W-:Y:S01]  /*c130*/  STL [R1+0x164], R0 ;  /* 0x0001640001007387 */ /* 0x0003e20000100800 */
[----:B------:R-:W-:-:S03]  /*c140*/  LEA R82, P5, R27, R70, 0x1 ;  /* 0x000000461b527211 */ /* 0x000fc600078a08ff */
[----:B------:R-:W-:Y:S01]  /*c150*/  STL [R1+0x188], R69 ;  /* 0x0001884501007387 */ /* 0x000fe20000100800 */
[----:B-1----:R-:W-:-:S03]  /*c160*/  LEA.HI.X.SX32 R0, R23, R3, 0x1, P6 ;  /* 0x0000000317007211 */ /* 0x002fc600030f0eff */
[----:B------:R-:W-:Y:S01]  /*c170*/  STL [R1+0x7f4], R69 ;  /* 0x0007f44501007387 */ /* 0x000fe20000100800 */
[----:B------:R-:W-:-:S03]  /*c180*/  IMAD R28, R28, UR24, RZ ;  /* 0x000000181c1c7c24 */ /* 0x000fc6000f8e02ff */
[----:B------:R1:W-:Y:S01]  /*c190*/  STL [R1+0x16c], R0 ;  /* 0x00016c0001007387 */ /* 0x0003e20000100800 */
[----:B------:R-:W-:Y:S01]  /*c1a0*/  IMAD R29, R29, UR25, RZ ;  /* 0x000000191d1d7c24 */ /* 0x000fe2000f8e02ff */
[-C--:B------:R-:W-:Y:S02]  /*c1b0*/  LEA R8, P6, R28, R70.reuse, 0x1 ;  /* 0x000000461c087211 */ /* 0x080fe400078c08ff */
[----:B------:R-:W-:Y:S01]  /*c1c0*/  STL [R1+0x190], R82 ;  /* 0x0001905201007387 */ /* 0x000fe20000100800 */
[----:B------:R-:W-:Y:S01]  /*c1d0*/  IMAD R30, R30, UR26, RZ ;  /* 0x0000001a1e1e7c24 */ /* 0x000fe2000f8e02ff */
[----:B-1----:R-:W-:Y:S02]  /*c1e0*/  LEA.HI.X.SX32 R0, R24, R3, 0x1, P1 ;  /* 0x0000000318007211 */ /* 0x002fe400008f0eff */
[----:B------:R-:W-:Y:S01]  /*c1f0*/  STL [R1+0x800], R82 ;  /* 0x0008005201007387 */ /* 0x000fe20000100800 */
[----:B------:R-:W-:Y:S01]  /*c200*/  IMAD R31, R31, UR27, RZ ;  /* 0x0000001b1f1f7c24 */ /* 0x000fe2000f8e02ff */
[----:B------:R-:W-:-:S02]  /*c210*/  LEA R7, P1, R29, R70, 0x1 ;  /* 0x000000461d077211 */ /* 0x000fc400078208ff */
[----:B------:R1:W-:Y:S01]  /*c220*/  STL [R1+0x174], R0 ;  /* 0x0001740001007387 */ /* 0x0003e20000100800 */
[----:B------:R-:W-:-:S03]  /*c230*/  LEA.HI.X.SX32 R85, R26, R3, 0x1, P4 ;  /* 0x000000031a557211 */ /* 0x000fc600020f0eff */
[----:B------:R-:W-:Y:S01]  /*c240*/  STL [R1+0x198], R8 ;  /* 0x0001980801007387 */ /* 0x000fe20000100800 */
[----:B-1----:R-:W-:Y:S02]  /*c250*/  LEA.HI.X.SX32 R0, R25, R3, 0x1, P3 ;  /* 0x0000000319007211 */ /* 0x002fe400018f0eff */
[-C--:B------:R-:W-:Y:S01]  /*c260*/  LEA R6, P3, R30, R70.reuse, 0x1 ;  /* 0x000000461e067211 */ /* 0x080fe200078608ff */
[----:B------:R-:W-:Y:S02]  /*c270*/  IMAD R32, R32, UR28, RZ ;  /* 0x0000001c20207c24 */ /* 0x000fe4000f8e02ff */
[----:B------:R1:W-:Y:S04]  /*c280*/  STL [R1+0x17c], R0 ;  /* 0x00017c0001007387 */ /* 0x0003e80000100800 */
[----:B------:R-:W-:Y:S04]  /*c290*/  STL [R1+0x1a0], R7 ;  /* 0x0001a00701007387 */ /* 0x000fe80000100800 */
[----:B------:R-:W-:Y:S01]  /*c2a0*/  STL [R1+0x89c], R7 ;  /* 0x00089c0701007387 */ /* 0x000fe20000100800 */
[----:B-1----:R-:W-:-:S03]  /*c2b0*/  LEA R0, P4, R31, R70, 0x1 ;  /* 0x000000461f007211 */ /* 0x002fc600078808ff */
[----:B------:R-:W-:Y:S01]  /*c2c0*/  STL [R1+0x858], R26 ;  /* 0x0008581a01007387 */ /* 0x000fe20000100800 */
[----:B------:R-:W-:-:S03]  /*c2d0*/  LEA.HI.X.SX32 R83, R27, R3, 0x1, P5 ;  /* 0x000000031b537211 */ /* 0x000fc600028f0eff */
[----:B------:R-:W-:Y:S01]  /*c2e0*/  STL [R1+0x1a8], R6 ;  /* 0x0001a80601007387 */ /* 0x000fe20000100800 */
[----:B------:R-:W-:-:S03]  /*c2f0*/  IMAD R33, R33, UR29, RZ ;  /* 0x0000001d21217c24 */ /* 0x000fc6000f8e02ff */
[----:B------:R-:W-:Y:S04]  /*c300*/  STL [R1+0x878], R6 ;  /* 0x0008780601007387 */ /* 0x000fe80000100800 */
[----:B------:R1:W-:Y:S01]  /*c310*/  STL [R1+0x1b0], R0 ;  /* 0x0001b00001007387 */ /* 0x0003e20000100800 */
[----:B------:R-:W-:-:S03]  /*c320*/  LEA.HI.X.SX32 R2, R28, R3, 0x1, P6 ;  /* 0x000000031c027211 */ /* 0x000fc600030f0eff */
[----:B------:R-:W-:Y:S01]  /*c330*/  STL [R1+0x87c], R27 ;  /* 0x00087c1b01007387 */ /* 0x000fe20000100800 */
[----:B-1----:R-:W-:-:S03]  /*c340*/  LEA R0, P5, R32, R70, 0x1 ;  /* 0x0000004620007211 */ /* 0x002fc600078a08ff */
[----:B------:R-:W-:Y:S04]  /*c350*/  STL [R1+0x184], R85 ;  /* 0x0001845501007387 */ /* 0x000fe80000100800 */
[----:B------:R-:W-:Y:S04]  /*c360*/  STL [R1+0x804], R85 ;  /* 0x0008045501007387 */ /* 0x000fe80000100800 */
[----:B------:R1:W-:Y:S01]  /*c370*/  STL [R1+0x1b8], R0 ;  /* 0x0001b80001007387 */ /* 0x0003e20000100800 */
[----:B------:R-:W-:-:S03]  /*c380*/  LEA.HI.X.SX32 R4, R29, R3, 0x1, P1 ;  /* 0x000000031d047211 */ /* 0x000fc600008f0eff */
[----:B------:R-:W-:Y:S04]  /*c390*/  STL [R1+0x8a0], R28 ;  /* 0x0008a01c01007387 */ /* 0x000fe80000100800 */
[----:B------:R2:W-:Y:S01]  /*c3a0*/  STL [R1+0x194], R2 ;  /* 0x0001940201007387 */ /* 0x0005e20000100800 */
[----:B-1----:R-:W-:-:S03]  /*c3b0*/  LEA R0, P6, R33, R70, 0x1 ;  /* 0x0000004621007211 */ /* 0x002fc600078c08ff */
[----:B------:R-:W-:Y:S01]  /*c3c0*/  STL [R1+0x18c], R83 ;  /* 0x00018c5301007387 */ /* 0x000fe20000100800 */
[----:B------:R-:W-:-:S03]  /*c3d0*/  IMAD R34, R34, UR30, RZ ;  /* 0x0000001e22227c24 */ /* 0x000fc6000f8e02ff */
[----:B------:R-:W-:Y:S04]  /*c3e0*/  STL [R1+0x808], R83 ;  /* 0x0008085301007387 */ /* 0x000fe80000100800 */
[----:B------:R1:W-:Y:S01]  /*c3f0*/  STL [R1+0x1c0], R0 ;  /* 0x0001c00001007387 */ /* 0x0003e20000100800 */
[----:B--2---:R-:W-:-:S03]  /*c400*/  LEA R2, P1, R34, R70, 0x1 ;  /* 0x0000004622027211 */ /* 0x004fc600078208ff */
[----:B------:R-:W-:Y:S01]  /*c410*/  STL [R1+0x19c], R4 ;  /* 0x00019c0401007387 */ /* 0x000fe20000100800 */
[----:B-1----:R-:W-:-:S03]  /*c420*/  LEA.HI.X.SX32 R0, R30, R3, 0x1, P3 ;  /* 0x000000031e007211 */ /* 0x002fc600018f0eff */
[----:B------:R-:W-:Y:S01]  /*c430*/  STL [R1+0x818], R30 ;  /* 0x0008181e01007387 */ /* 0x000fe20000100800 */
[----:B------:R-:W-:-:S03]  /*c440*/  IMAD R36, R36, UR32, RZ ;  /* 0x0000002024247c24 */ /* 0x000fc6000f8e02ff */
[----:B------:R1:W-:Y:S01]  /*c450*/  STL [R1+0x1a4], R0 ;  /* 0x0001a40001007387 */ /* 0x0003e20000100800 */
[----:B------:R-:W-:-:S03]  /*c460*/  IMAD R35, R35, UR31, RZ ;  /* 0x0000001f23237c24 */ /* 0x000fc6000f8e02ff */
[----:B------:R-:W-:Y:S01]  /*c470*/  STL [R1+0x840], R31 ;  /* 0x0008401f01007387 */ /* 0x000fe20000100800 */
[----:B-1----:R-:W-:-:S03]  /*c480*/  LEA.HI.X.SX32 R0, R31, R3, 0x1, P4 ;  /* 0x000000031f007211 */ /* 0x002fc600020f0eff */
[----:B------:R-:W-:Y:S01]  /*c490*/  STL [R1+0x1c8], R2 ;  /* 0x0001c80201007387 */ /* 0x000fe20000100800 */
[----:B------:R-:W-:-:S03]  /*c4a0*/  LEA R80, P3, R35, R70, 0x1 ;  /* 0x0000004623507211 */ /* 0x000fc600078608ff */
[----:B------:R1:W-:Y:S04]  /*c4b0*/  STL [R1+0x1ac], R0 ;  /* 0x0001ac0001007387 */ /* 0x0003e80000100800 */
[----:B------:R2:W-:Y:S01]  /*c4c0*/  STL [R1+0x80c], R2 ;  /* 0x00080c0201007387 */ /* 0x0005e20000100800 */
[----:B------:R-:W-:-:S03]  /*c4d0*/  IMAD R37, R37, UR33, RZ ;  /* 0x0000002125257c24 */ /* 0x000fc6000f8e02ff */
[----:B------:R-:W-:Y:S01]  /*c4e0*/  STL [R1+0x85c], R32 ;  /* 0x00085c2001007387 */ /* 0x000fe20000100800 */
[----:B-1----:R-:W-:Y:S02]  /*c4f0*/  LEA.HI.X.SX32 R0, R32, R3, 0x1, P5 ;  /* 0x0000000320007211 */ /* 0x002fe400028f0eff */
[----:B--2---:R-:W-:Y:S01]  /*c500*/  LEA R2, P4, R36, R70, 0x1 ;  /* 0x0000004624027211 */ /* 0x004fe200078808ff */
[----:B------:R-:W-:-:S04]  /*c510*/  IMAD R38, R38, UR34, RZ ;  /* 0x0000002226267c24 */ /* 0x000fc8000f8e02ff */
[----:B------:R1:W-:Y:S01]  /*c520*/  STL [R1+0x1d8], R2 ;  /* 0x0001d80201007387 */ /* 0x0003e20000100800 */
[----:B------:R-:W-:-:S03]  /*c530*/  IMAD R39, R39, UR35, RZ ;  /* 0x0000002327277c24 */ /* 0x000fc6000f8e02ff */
[----:B------:R-:W-:Y:S04]  /*c540*/  STL [R1+0x1d0], R80 ;  /* 0x0001d05001007387 */ /* 0x000fe80000100800 */
[----:B------:R2:W-:Y:S01]  /*c550*/  STL [R1+0x1b4], R0 ;  /* 0x0001b40001007387 */ /* 0x0005e20000100800 */
[----:B-1----:R-:W-:-:S03]  /*c560*/  LEA.HI.X.SX32 R2, R33, R3, 0x1, P6 ;  /* 0x0000000321027211 */ /* 0x002fc600030f0eff */
[----:B------:R-:W-:Y:S01]  /*c570*/  STL [R1+0x810], R80 ;  /* 0x0008105001007387 */ /* 0x000fe20000100800 */
[-C--:B------:R-:W-:Y:S02]  /*c580*/  LEA R32, P6, R38, R70.reuse, 0x1 ;  /* 0x0000004626207211 */ /* 0x080fe400078c08ff */
[-C--:B--2---:R-:W-:Y:S01]  /*c590*/  LEA R0, P5, R37, R70.reuse, 0x1 ;  /* 0x0000004625007211 */ /* 0x084fe200078a08ff */
[----:B------:R-:W-:Y:S01]  /*c5a0*/  STL [R1+0x880], R33 ;  /* 0x0008802101007387 */ /* 0x000fe20000100800 */
[-C--:B------:R-:W-:Y:S02]  /*c5b0*/  LEA.HI.X.SX32 R68, R34, R3.reuse, 0x1, P1 ;  /* 0x0000000322447211 */ /* 0x080fe400008f0eff */
[----:B------:R-:W-:Y:S01]  /*c5c0*/  LEA R31, P1, R39, R70, 0x1 ;  /* 0x00000046271f7211 */ /* 0x000fe200078208ff */
[----:B------:R1:W-:Y:S04]  /*c5d0*/  STL [R1+0x1e0], R0 ;  /* 0x0001e00001007387 */ /* 0x0003e80000100800 */
[----:B------:R2:W-:Y:S04]  /*c5e0*/  STL [R1+0x8a4], R34 ;  /* 0x0008a42201007387 */ /* 0x0005e80000100800 */
[----:B------:R-:W-:Y:S04]  /*c5f0*/  STL [R1+0x1bc], R2 ;  /* 0x0001bc0201007387 */ /* 0x000fe80000100800 */
[----:B------:R-:W-:Y:S04]  /*c600*/  STL [R1+0x1e8], R32 ;  /* 0x0001e82001007387 */ /* 0x000fe80000100800 */
[----:B------:R3:W-:Y:S04]  /*c610*/  STL [R1+0x884], R32 ;  /* 0x0008842001007387 */ /* 0x0007e80000100800 */
[----:B------:R-:W-:Y:S04]  /*c620*/  STL [R1+0x814], R2 ;  /* 0x0008140201007387 */ /* 0x000fe80000100800 */
[----:B------:R-:W-:Y:S04]  /*c630*/  STL [R1+0x1f0], R31 ;  /* 0x0001f01f01007387 */ /* 0x000fe80000100800 */
[----:B------:R4:W-:Y:S04]  /*c640*/  STL [R1+0x860], R31 ;  /* 0x0008601f01007387 */ /* 0x0009e80000100800 */
[----:B------:R-:W4:Y:S04]  /*c650*/  LDL R5, [R1+0xbc] ;  /* 0x0000bc0001057983 */ /* 0x000f280000100800 */
[----:B------:R-:W4:Y:S01]  /*c660*/  LDL R4, [R1+0xc0] ;  /* 0x0000c00001047983 */ /* 0x000f220000100800 */
[----:B------:R-:W-:Y:S01]  /*c670*/  IMAD R40, R40, UR36, RZ ;  /* 0x0000002428287c24 */ /* 0x000fe2000f8e02ff */
[----:B------:R-:W-:Y:S01]  /*c680*/  LEA.HI.X.SX32 R81, R35, R3, 0x1, P3 ;  /* 0x0000000323517211 */ /* 0x000fe200018f0eff */
[----:B------:R-:W-:-:S03]  /*c690*/  IMAD R41, R41, UR37, RZ ;  /* 0x0000002529297c24 */ /* 0x000fc6000f8e02ff */
[----:B-1----:R-:W-:Y:S01]  /*c6a0*/  LEA R0, P3, R40, R70, 0x1 ;  /* 0x0000004628007211 */ /* 0x002fe200078608ff */
[----:B------:R-:W-:Y:S01]  /*c6b0*/  IMAD R42, R42, UR38, RZ ;  /* 0x000000262a2a7c24 */ /* 0x000fe2000f8e02ff */
[----:B--2---:R-:W-:-:S03]  /*c6c0*/  LEA.HI.X.SX32 R34, R36, R3, 0x1, P4 ;  /* 0x0000000324227211 */ /* 0x004fc600020f0eff */
[----:B------:R-:W-:Y:S01]  /*c6d0*/  STL [R1+0x1f8], R0 ;  /* 0x0001f80001007387 */ /* 0x000fe20000100800 */
[----:B------:R-:W-:-:S03]  /*c6e0*/  LEA R85, P4, R41, R70, 0x1 ;  /* 0x0000004629557211 */ /* 0x000fc600078808ff */
[----:B------:R-:W-:Y:S01]  /*c6f0*/  STL [R1+0x1c4], R68 ;  /* 0x0001c44401007387 */ /* 0x000fe20000100800 */
[----:B------:R-:W-:Y:S01]  /*c700*/  IMAD R43, R43, UR39, RZ ;  /* 0x000000272b2b7c24 */ /* 0x000fe2000f8e02ff */
[----:B---3--:R-:W-:Y:S02]  /*c710*/  LEA.HI.X.SX32 R32, R37, R3, 0x1, P5 ;  /* 0x0000000325207211 */ /* 0x008fe400028f0eff */
[----:B------:R-:W-:Y:S01]  /*c720*/  STL [R1+0x81c], R68 ;  /* 0x00081c4401007387 */ /* 0x000fe20000100800 */
[----:B------:R-:W-:-:S03]  /*c730*/  IMAD R44, R44, UR40, RZ ;  /* 0x000000282c2c7c24 */ /* 0x000fc6000f8e02ff */
[----:B------:R-:W-:Y:S01]  /*c740*/  STL [R1+0x820], R36 ;  /* 0x0008202401007387 */ /* 0x000fe20000100800 */
[----:B------:R-:W-:-:S03]  /*c750*/  LEA R93, P5, R42, R70, 0x1 ;  /* 0x000000462a5d7211 */ /* 0x000fc600078a08ff */
[----:B------:R-:W-:Y:S01]  /*c760*/  STL [R1+0x1cc], R81 ;  /* 0x0001cc5101007387 */ /* 0x000fe20000100800 */
[----:B------:R-:W-:Y:S01]  /*c770*/  IMAD R45, R45, UR41, RZ ;  /* 0x000000292d2d7c24 */ /* 0x000fe2000f8e02ff */
[----:B----4-:R-:W-:Y:S02]  /*c780*/  LEA.HI.X.SX32 R31, R38, R3, 0x1, P6 ;  /* 0x00000003261f7211 */ /* 0x010fe400030f0eff */
[----:B------:R-:W-:Y:S01]  /*c790*/  STL [R1+0x1d4], R34 ;  /* 0x0001d42201007387 */ /* 0x000fe20000100800 */
[----:B------:R-:W-:-:S03]  /*c7a0*/  IMAD R46, R46, UR42, RZ ;  /* 0x0000002a2e2e7c24 */ /* 0x000fc6000f8e02ff */
[----:B------:R-:W-:Y:S01]  /*c7b0*/  STL [R1+0x824], R81 ;  /* 0x0008245101007387 */ /* 0x000fe20000100800 */
[----:B------:R-:W-:-:S03]  /*c7c0*/  LEA R78, P6, R43, R70, 0x1 ;  /* 0x000000462b4e7211 */ /* 0x000fc600078c08ff */
[----:B------:R1:W-:Y:S01]  /*c7d0*/  STL [R1+0x844], R37 ;  /* 0x0008442501007387 */ /* 0x0003e20000100800 */
[----:B------:R-:W-:-:S03]  /*c7e0*/  IMAD R47, R47, UR43, RZ ;  /* 0x0000002b2f2f7c24 */ /* 0x000fc6000f8e02ff */
[----:B------:R-:W-:Y:S01]  /*c7f0*/  STL [R1+0x200], R85 ;  /* 0x0002005501007387 */ /* 0x000fe20000100800 */
[----:B------:R-:W-:-:S03]  /*c800*/  IMAD R48, R48, UR44, RZ ;  /* 0x0000002c30307c24 */ /* 0x000fc6000f8e02ff */
[----:B------:R-:W-:Y:S01]  /*c810*/  STL [R1+0x1dc], R32 ;  /* 0x0001dc2001007387 */ /* 0x000fe20000100800 */
[----:B-1----:R-:W-:-:S03]  /*c820*/  LEA.HI.X.SX32 R37, R39, R3, 0x1, P1 ;  /* 0x0000000327257211 */ /* 0x002fc600008f0eff */
[----:B------:R1:W-:Y:S01]  /*c830*/  STL [R1+0x828], R85 ;  /* 0x0008285501007387 */ /* 0x0003e20000100800 */
[----:B------:R-:W-:-:S03]  /*c840*/  LEA R7, P1, R44, R70, 0x1 ;  /* 0x000000462c077211 */ /* 0x000fc600078208ff */
[----:B------:R-:W-:Y:S01]  /*c850*/  STL [R1+0x208], R93 ;  /* 0x0002085d01007387 */ /* 0x000fe20000100800 */
[----:B------:R-:W-:-:S03]  /*c860*/  LEA.HI.X.SX32 R83, R41, R3, 0x1, P4 ;  /* 0x0000000329537211 */ /* 0x000fc600020f0eff */
[----:B------:R-:W-:Y:S01]  /*c870*/  STL [R1+0x1e4], R31 ;  /* 0x0001e41f01007387 */ /* 0x000fe20000100800 */
[-C--:B-1----:R-:W-:Y:S02]  /*c880*/  LEA.HI.X.SX32 R85, R40, R3.reuse, 0x1, P3 ;  /* 0x0000000328557211 */ /* 0x082fe400018f0eff */
[-C--:B------:R-:W-:Y:S01]  /*c890*/  LEA R27, P3, R45, R70.reuse, 0x1 ;  /* 0x000000462d1b7211 */ /* 0x080fe200078608ff */
[----:B------:R-:W-:Y:S01]  /*c8a0*/  STL [R1+0x1ec], R37 ;  /* 0x0001ec2501007387 */ /* 0x000fe20000100800 */
[-C--:B------:R-:W-:Y:S01]  /*c8b0*/  LEA R20, P4, R46, R70.reuse, 0x1 ;  /* 0x000000462e147211 */ /* 0x080fe200078808ff */
[----:B------:R-:W-:Y:S01]  /*c8c0*/  IMAD R49, R49, UR45, RZ ;  /* 0x0000002d31317c24 */ /* 0x000fe2000f8e02ff */
[-C--:B------:R-:W-:Y:S01]  /*c8d0*/  LEA.HI.X.SX32 R0, R42, R3.reuse, 0x1, P5 ;  /* 0x000000032a007211 */ /* 0x080fe200028f0eff */
[----:B------:R-:W-:Y:S01]  /*c8e0*/  STL [R1+0x210], R78 ;  /* 0x0002104e01007387 */ /* 0x000fe20000100800 */
[-C--:B------:R-:W-:Y:S01]  /*c8f0*/  LEA R9, P5, R47, R70.reuse, 0x1 ;  /* 0x000000462f097211 */ /* 0x080fe200078a08ff */
[----:B------:R-:W-:Y:S01]  /*c900*/  IMAD R50, R50, UR46, RZ ;  /* 0x0000002e32327c24 */ /* 0x000fe2000f8e02ff */
[----:B------:R-:W-:Y:S01]  /*c910*/  LEA.HI.X.SX32 R79, R43, R3, 0x1, P6 ;  /* 0x000000032b4f7211 */ /* 0x000fe200030f0eff */
[----:B------:R-:W-:Y:S01]  /*c920*/  STL [R1+0x218], R7 ;  /* 0x0002180701007387 */ /* 0x000fe20000100800 */
[----:B------:R-:W-:-:S03]  /*c930*/  LEA R36, P6, R48, R70, 0x1 ;  /* 0x0000004630247211 */ /* 0x000fc600078c08ff */
[----:B------:R-:W-:Y:S01]  /*c940*/  STL [R1+0x1f4], R85 ;  /* 0x0001f45501007387 */ /* 0x000fe20000100800 */
[----:B------:R-:W-:-:S03]  /*c950*/  LEA.HI.X.SX32 R28, R44, R3, 0x1, P1 ;  /* 0x000000032c1c7211 */ /* 0x000fc600008f0eff */
[----:B------:R-:W-:Y:S01]  /*c960*/  STL [R1+0x220], R27 ;  /* 0x0002201b01007387 */ /* 0x000fe20000100800 */
[----:B------:R-:W-:Y:S01]  /*c970*/  IMAD R51, R51, UR47, RZ ;  /* 0x0000002f33337c24 */ /* 0x000fe2000f8e02ff */
[-C--:B------:R-:W-:Y:S02]  /*c980*/  LEA R71, P1, R49, R70.reuse, 0x1 ;  /* 0x0000004631477211 */ /* 0x080fe400078208ff */
[----:B------:R-:W-:Y:S01]  /*c990*/  STL [R1+0x1fc], R83 ;  /* 0x0001fc5301007387 */ /* 0x000fe20000100800 */
[----:B------:R-:W-:Y:S01]  /*c9a0*/  IMAD R52, R52, UR48, RZ ;  /* 0x0000003034347c24 */ /* 0x000fe2000f8e02ff */
[----:B------:R-:W-:Y:S02]  /*c9b0*/  LEA.HI.X.SX32 R33, R45, R3, 0x1, P3 ;  /* 0x000000032d217211 */ /* 0x000fe400018f0eff */
[----:B------:R-:W-:Y:S01]  /*c9c0*/  STL [R1+0x228], R20 ;  /* 0x0002281401007387 */ /* 0x000fe20000100800 */
[----:B------:R-:W-:-:S03]  /*c9d0*/  LEA R91, P3, R50, R70, 0x1 ;  /* 0x00000046325b7211 */ /* 0x000fc600078608ff */
[----:B------:R-:W-:Y:S01]  /*c9e0*/  STL [R1+0x230], R9 ;  /* 0x0002300901007387 */ /* 0x000fe20000100800 */
[----:B------:R-:W-:Y:S01]  /*c9f0*/  IMAD R53, R53, UR49, RZ ;  /* 0x0000003135357c24 */ /* 0x000fe2000f8e02ff */
[-C--:B------:R-:W-:Y:S02]  /*ca00*/  LEA.HI.X.SX32 R26, R46, R3.reuse, 0x1, P4 ;  /* 0x000000032e1a7211 */ /* 0x080fe400020f0eff */
[----:B------:R-:W-:Y:S01]  /*ca10*/  STL [R1+0x204], R0 ;  /* 0x0002040001007387 */ /* 0x000fe20000100800 */
[----:B------:R-:W-:-:S03]  /*ca20*/  LEA.HI.X.SX32 R14, R47, R3, 0x1, P5 ;  /* 0x000000032f0e7211 */ /* 0x000fc600028f0eff */
[----:B------:R-:W-:Y:S01]  /*ca30*/  STL [R1+0x238], R36 ;  /* 0x0002382401007387 */ /* 0x000fe20000100800 */
[----:B------:R-:W-:Y:S01]  /*ca40*/  IMAD R54, R54, UR50, RZ ;  /* 0x0000003236367c24 */ /* 0x000fe2000f8e02ff */
[-C--:B------:R-:W-:Y:S02]  /*ca50*/  LEA R76, P4, R51, R70.reuse, 0x1 ;  /* 0x00000046334c7211 */ /* 0x080fe400078808ff */
[----:B------:R-:W-:Y:S01]  /*ca60*/  STL [R1+0x20c], R79 ;  /* 0x00020c4f01007387 */ /* 0x000fe20000100800 */
[----:B------:R-:W-:Y:S01]  /*ca70*/  IMAD R55, R55, UR51, RZ ;  /* 0x0000003337377c24 */ /* 0x000fe2000f8e02ff */
[----:B------:R-:W-:Y:S02]  /*ca80*/  LEA R22, P5, R52, R70, 0x1 ;  /* 0x0000004634167211 */ /* 0x000fe400078a08ff */
[----:B------:R1:W-:Y:S01]  /*ca90*/  STL [R1+0x214], R28 ;  /* 0x0002141c01007387 */ /* 0x0003e20000100800 */
[----:B------:R-:W-:-:S03]  /*caa0*/  LEA.HI.X.SX32 R81, R48, R3, 0x1, P6 ;  /* 0x0000000330517211 */ /* 0x000fc600030f0eff */
[----:B------:R-:W-:Y:S01]  /*cab0*/  STL [R1+0x240], R71 ;  /* 0x0002404701007387 */ /* 0x000fe20000100800 */
[----:B------:R-:W-:Y:S01]  /*cac0*/  IMAD R56, R56, UR52, RZ ;  /* 0x0000003438387c24 */ /* 0x000fe2000f8e02ff */
[----:B------:R-:W-:Y:S02]  /*cad0*/  LEA R21, P6, R53, R70, 0x1 ;  /* 0x0000004635157211 */ /* 0x000fe400078c08ff */
[----:B------:R-:W-:Y:S01]  /*cae0*/  STL [R1+0x21c], R33 ;  /* 0x00021c2101007387 */ /* 0x000fe20000100800 */
[----:B------:R-:W-:-:S03]  /*caf0*/  LEA.HI.X.SX32 R82, R49, R3, 0x1, P1 ;  /* 0x0000000331527211 */ /* 0x000fc600008f0eff */
[----:B------:R-:W-:Y:S01]  /*cb00*/  STL [R1+0x248], R91 ;  /* 0x0002485b01007387 */ /* 0x000fe20000100800 */
[----:B------:R-:W-:-:S03]  /*cb10*/  LEA R15, P1, R54, R70, 0x1 ;  /* 0x00000046360f7211 */ /* 0x000fc600078208ff */
[----:B------:R-:W-:Y:S01]  /*cb20*/  STL [R1+0x224], R26 ;  /* 0x0002241a01007387 */ /* 0x000fe20000100800 */
[----:B------:R-:W-:Y:S01]  /*cb30*/  LEA.HI.X.SX32 R92, R50, R3, 0x1, P3 ;  /* 0x00000003325c7211 */ /* 0x000fe200018f0eff */
[----:B------:R-:W-:Y:S02]  /*cb40*/  IMAD R57, R57, UR53, RZ ;  /* 0x0000003539397c24 */ /* 0x000fe4000f8e02ff */
[----:B------:R-:W-:Y:S01]  /*cb50*/  STL [R1+0x22c], R14 ;  /* 0x00022c0e01007387 */ /* 0x000fe20000100800 */
[----:B------:R-:W-:-:S03]  /*cb60*/  LEA R24, P3, R55, R70, 0x1 ;  /* 0x0000004637187211 */ /* 0x000fc600078608ff */
[----:B------:R-:W-:Y:S01]  /*cb70*/  STL [R1+0x250], R76 ;  /* 0x0002504c01007387 */ /* 0x000fe20000100800 */
[----:B------:R-:W-:Y:S01]  /*cb80*/  LEA.HI.X.SX32 R77, R51, R3, 0x1, P4 ;  /* 0x00000003334d7211 */ /* 0x000fe200020f0eff */
[----:B------:R-:W-:Y:S02]  /*cb90*/  IMAD R58, R58, UR54, RZ ;  /* 0x000000363a3a7c24 */ /* 0x000fe4000f8e02ff */
[----:B------:R2:W-:Y:S01]  /*cba0*/  STL [R1+0x258], R22 ;  /* 0x0002581601007387 */ /* 0x0005e20000100800 */
        /* <DEDUP_REMOVED lines=12> */
[----:B------:R-:W-:-:S03]  /*cc70*/  LEA.HI.X.SX32 R10, R54, R3, 0x1, P1 ;  /* 0x00000003360a7211 */ /* 0x000fc600008f0eff */
[----:B------:R-:W-:Y:S01]  /*cc80*/  STL [R1+0x244], R92 ;  /* 0x0002445c01007387 */ /* 0x000fe20000100800 */
[----:B------:R-:W-:Y:S01]  /*cc90*/  IMAD R61, R61, UR57, RZ ;  /* 0x000000393d3d7c24 */ /* 0x000fe2000f8e02ff */
[----:B------:R-:W-:Y:S02]  /*cca0*/  LEA.HI.X.SX32 R25, R55, R3, 0x1, P3 ;  /* 0x0000000337197211 */ /* 0x000fe400018f0eff */
[----:B------:R-:W-:Y:S01]  /*ccb0*/  STL [R1+0x278], R30 ;  /* 0x0002781e01007387 */ /* 0x000fe20000100800 */
[----:B------:R-:W-:-:S03]  /*ccc0*/  LEA R73, P1, R59, R70, 0x1 ;  /* 0x000000463b497211 */ /* 0x000fc600078208ff */
[----:B------:R-:W-:Y:S01]  /*ccd0*/  STL [R1+0x24c], R77 ;  /* 0x00024c4d01007387 */ /* 0x000fe20000100800 */
[----:B------:R-:W-:Y:S01]  /*cce0*/  IMAD R62, R62, UR58, RZ ;  /* 0x0000003a3e3e7c24 */ /* 0x000fe2000f8e02ff */
[----:B------:R-:W-:Y:S02]  /*ccf0*/  LEA R17, P3, R60, R70, 0x1 ;  /* 0x000000463c117211 */ /* 0x000fe400078608ff */
[----:B------:R3:W-:Y:S01]  /*cd00*/  STL [R1+0x254], R49 ;  /* 0x0002543101007387 */ /* 0x0007e20000100800 */
[----:B------:R-:W-:-:S03]  /*cd10*/  IMAD R63, R63, UR59, RZ ;  /* 0x0000003b3f3f7c24 */ /* 0x000fc6000f8e02ff */
[----:B------:R-:W-:Y:S01]  /*cd20*/  STL [R1+0x280], R69 ;  /* 0x0002804501007387 */ /* 0x000fe20000100800 */
        /* <DEDUP_REMOVED lines=14> */
[-C--:B------:R-:W-:Y:S01]  /*ce10*/  LEA.HI.X.SX32 R75, R59, R3.reuse, 0x1, P1 ;  /* 0x000000033b4b7211 */ /* 0x080fe200008f0eff */
[----:B------:R-:W-:Y:S02]  /*ce20*/  IMAD R66, R66, UR62, RZ ;  /* 0x0000003e42427c24 */ /* 0x000fe4000f8e02ff */
[----:B------:R-:W4:Y:S01]  /*ce30*/  LDL R57, [R1+0x1d8] ;  /* 0x0001d80001397983 */ /* 0x000f220000100800 */
[----:B------:R-:W-:Y:S01]  /*ce40*/  LEA R80, P1, R64, R70, 0x1 ;  /* 0x0000004640507211 */ /* 0x000fe200078208ff */
[----:B0-----:R-:W-:Y:S02]  /*ce50*/  IMAD R67, R67, UR4, RZ ;  /* 0x0000000443437c24 */ /* 0x001fe4000f8e02ff */
[----:B------:R-:W-:Y:S01]  /*ce60*/  STL [R1+0x274], R68 ;  /* 0x0002744401007387 */ /* 0x000fe20000100800 */
[----:B------:R-:W-:-:S03]  /*ce70*/  LEA.HI.X.SX32 R12, R60, R3, 0x1, P3 ;  /* 0x000000033c0c7211 */ /* 0x000fc600018f0eff */
[----:B------:R-:W-:Y:S01]  /*ce80*/  STL [R1+0x2a0], R16 ;  /* 0x0002a01001007387 */ /* 0x000fe20000100800 */
[----:B------:R-:W-:-:S03]  /*ce90*/  LEA R84, P3, R65, R70, 0x1 ;  /* 0x0000004641547211 */ /* 0x000fc600078608ff */
        /* <DEDUP_REMOVED lines=11> */
[----:B------:R-:W-:-:S03]  /*cf50*/  LEA.HI.X.SX32 R2, R64, R3, 0x1, P1 ;  /* 0x0000000340027211 */ /* 0x000fc600008f0eff */
[----:B------:R0:W-:Y:S01]  /*cf60*/  STL [R1+0x294], R12 ;  /* 0x0002940c01007387 */ /* 0x0001e20000100800 */
[----:B------:R-:W-:-:S03]  /*cf70*/  LEA.HI.X.SX32 R65, R65, R3, 0x1, P3 ;  /* 0x0000000341417211 */ /* 0x000fc600018f0eff */
[----:B------:R-:W-:Y:S01]  /*cf80*/  STL [R1+0x2b4], R84 ;  /* 0x0002b45401007387 */ /* 0x000fe20000100800 */
[----:B------:R-:W-:-:S03]  /*cf90*/  LEA.HI.X.SX32 R88, R66, R3, 0x1, P4 ;  /* 0x0000000342587211 */ /* 0x000fc600020f0eff */
[----:B------:R0:W-:Y:S01]  /*cfa0*/  STL [R1+0x29c], R11 ;  /* 0x00029c0b01007387 */ /* 0x0001e20000100800 */
[----:B------:R-:W-:Y:S01]  /*cfb0*/  PRMT R47, RZ, 0x7610, R47 ;  /* 0x00007610ff2f7816 */ /* 0x000fe2000000002f */
[----:B------:R-:W-:Y:S01]  /*cfc0*/  BAR.SYNC.DEFER_BLOCKING 0x0 ;  /* 0x0000000000007b1d */ /* 0x000fe20000010000 */
[----:B------:R-:W-:-:S05]  /*cfd0*/  LEA.HI.X.SX32 R74, R67, R3, 0x1, P5 ;  /* 0x00000003434a7211 */ /* 0x000fca00028f0eff */
[----:B------:R-:W-:Y:S04]  /*cfe0*/  STL [R1+0x2b8], R87 ;  /* 0x0002b85701007387 */ /* 0x000fe80000100800 */
[----:B------:R0:W-:Y:S04]  /*cff0*/  STL [R1+0x2a4], R53 ;  /* 0x0002a43501007387 */ /* 0x0001e80000100800 */
[----:B------:R0:W-:Y:S04]  /*d000*/  STL [R1+0x114], R70 ;  /* 0x0001144601007387 */ /* 0x0001e80000100800 */
[----:B------:R-:W-:Y:S04]  /*d010*/  STL [R1+0x128], R72 ;  /* 0x0001284801007387 */ /* 0x000fe80000100800 */
[----:B------:R0:W-:Y:S04]  /*d020*/  STL [R1+0x11c], R2 ;  /* 0x00011c0201007387 */ /* 0x0001e80000100800 */
[----:B------:R-:W2:Y:S04]  /*d030*/  LDL R3, [R1+0x194] ;  /* 0x0001940001037983 */ /* 0x000ea80000100800 */
[----:B------:R0:W-:Y:S04]  /*d040*/  STL [R1+0x120], R65 ;  /* 0x0001204101007387 */ /* 0x0001e80000100800 */
[----:B------:R-:W-:Y:S04]  /*d050*/  STL [R1+0x124], R88 ;  /* 0x0001245801007387 */ /* 0x000fe80000100800 */
[----:B------:R-:W2:Y:S04]  /*d060*/  LDL R64, [R1+0xc4] ;  /* 0x0000c40001407983 */ /* 0x000ea80000100800 */
[----:B------:R-:W2:Y:S04]  /*d070*/  LDL R48, [R1+0xc8] ;  /* 0x0000c80001307983 */ /* 0x000ea80000100800 */
[----:B------:R-:W2:Y:S04]  /*d080*/  LDL R56, [R1+0x108] ;  /* 0x0001080001387983 */ /* 0x000ea80000100800 */
[----:B------:R-:W-:Y:S04]  /*d090*/  STL [R1+0x118], R74 ;  /* 0x0001184a01007387 */ /* 0x000fe80000100800 */
[----:B------:R0:W2:Y:S04]  /*d0a0*/  @P0 LDG.E.U16 R47, desc[UR20][R4.64] ;  /* 0x00000014042f0981 */ /* 0x0000a8000c1e1500 */
[----:B------:R-:W0:Y:S04]  /*d0b0*/  LDL R4, [R1+0xfc] ;  /* 0x0000fc0001047983 */ /* 0x000e280000100800 */
[----:B------:R-:W0:Y:S01]  /*d0c0*/  LDL R5, [R1+0x100] ;  /* 0x0001000001057983 */ /* 0x000e220000100800 */
[----:B------:R-:W-:-:S02]  /*d0d0*/  PRMT R41, RZ, 0x7610, R41 ;  /* 0x00007610ff297816 */ /* 0x000fc40000000029 */
[----:B0-----:R-:W-:-:S04]  /*d0e0*/  @P0 LOP3.LUT R5, R5, R4, RZ, 0x3c, !PT ;  /* 0x0000000405050212 */ /* 0x001fc800078e3cff */
[----:B------:R-:W-:-:S04]  /*d0f0*/  @P0 LOP3.LUT R4, R5, R4, RZ, 0x3c, !PT ;  /* 0x0000000405040212 */ /* 0x000fc800078e3cff */
[----:B------:R-:W-:-:S05]  /*d100*/  @P0 LOP3.LUT R5, R5, R4, RZ, 0x3c, !PT ;  /* 0x0000000405050212 */ /* 0x000fca00078e3cff */
[----:B------:R0:W2:Y:S04]  /*d110*/  @P0 LDG.E.U16 R41, desc[UR20][R4.64] ;  /* 0x0000001404290981 */ /* 0x0000a8000c1e1500 */
[----:B------:R-:W2:Y:S01]  /*d120*/  LDL R5, [R1+0x154] ;  /* 0x0001540001057983 */ /* 0x000ea20000100800 */
[----:B------:R-:W-:Y:S01]  /*d130*/  PRMT R35, RZ, 0x7610, R35 ;  /* 0x00007610ff237816 */ /* 0x000fe20000000023 */
[----:B0-----:R-:W-:Y:S02]  /*d140*/  @P0 IMAD.MOV.U32 R4, RZ, RZ, R13 ;  /* 0x000000ffff040224 */ /* 0x001fe400078e000d */
[----:B------:R-:W3:Y:S01]  /*d150*/  LDL.LU R13, [R1+0x8ac] ;  /* 0x0008ac00010d7983 */ /* 0x000ee20000300800 */
[----:B------:R-:W-:Y:S02]  /*d160*/  PRMT R29, RZ, 0x7610, R29 ;  /* 0x00007610ff1d7816 */ /* 0x000fe4000000001d */
[----:B------:R-:W-:-:S02]  /*d170*/  PRMT R23, RZ, 0x7610, R23 ;  /* 0x00007610ff177816 */ /* 0x000fc40000000017 */
[----:B------:R-:W-:Y:S01]  /*d180*/  PRMT R18, RZ, 0x7610, R18 ;  /* 0x00007610ff127816 */ /* 0x000fe20000000012 */
[----:B--2---:R0:W2:Y:S02]  /*d190*/  @P0 LDG.E.U16 R35, desc[UR20][R4.64] ;  /* 0x0000001404230981 */ /* 0x0040a4000c1e1500 */
[----:B0-----:R-:W-:Y:S02]  /*d1a0*/  @P0 IMAD.MOV.U32 R4, RZ, RZ, R8 ;  /* 0x000000ffff040224 */ /* 0x001fe400078e0008 */
[----:B------:R-:W2:Y:S01]  /*d1b0*/  LDL.LU R8, [R1+0x8a8] ;  /* 0x0008a80001087983 */ /* 0x000ea20000300800 */
[----:B------:R-:W-:Y:S01]  /*d1c0*/  @P0 IMAD.MOV.U32 R5, RZ, RZ, R3 ;  /* 0x000000ffff050224 */ /* 0x000fe200078e0003 */
[----:B---3--:R-:W-:Y:S02]  /*d1d0*/  PRMT R13, RZ, 0x7610, R13 ;  /* 0x00007610ff0d7816 */ /* 0x008fe4000000000d */
[----:B------:R-:W3:Y:S04]  /*d1e0*/  LDL R3, [R1+0x1e0] ;  /* 0x0001e00001037983 */ /* 0x000ee80000100800 */
[----:B------:R4:W3:Y:S02]  /*d1f0*/  @P0 LDG.E.U16 R29, desc[UR20][R4.64] ;  /* 0x00000014041d0981 */ /* 0x0008e4000c1e1500 */
[----:B----4-:R-:W-:-:S02]  /*d200*/  @P0 IMAD.MOV.U32 R4, RZ, RZ, R57 ;  /* 0x000000ffff040224 */ /* 0x010fc400078e0039 */
[----:B------:R-:W-:Y:S01]  /*d210*/  @P0 IMAD.MOV.U32 R5, RZ, RZ, R34 ;  /* 0x000000ffff050224 */ /* 0x000fe200078e0022 */
[----:B------:R-:W-:Y:S01]  /*d220*/  PRMT R46, RZ, 0x7610, R46 ;  /* 0x00007610ff2e7816 */ /* 0x000fe2000000002e */
[----:B------:R-:W4:Y:S04]  /*d230*/  LDL.LU R34, [R1+0x8a4] ;  /* 0x0008a40001227983 */ /* 0x000f280000300800 */
[----:B------:R0:W3:Y:S02]  /*d240*/  @P0 LDG.E.U16 R23, desc[UR20][R4.64] ;  /* 0x0000001404170981 */ /* 0x0000e4000c1e1500 */
[----:B0-----:R-:W-:Y:S02]  /*d250*/  @P0 IMAD.MOV.U32 R4, RZ, RZ, R7 ;  /* 0x000000ffff040224 */ /* 0x001fe400078e0007 */
[----:B------:R-:W-:-:S02]  /*d260*/  @P0 IMAD.MOV.U32 R5, RZ, RZ, R28 ;  /* 0x000000ffff050224 */ /* 0x000fc400078e001c */
[----:B-1----:R-:W3:Y:S04]  /*d270*/  LDL.LU R28, [R1+0x8a0] ;  /* 0x0008a000011c7983 */ /* 0x002ee80000300800 */
[----:B------:R0:W3:Y:S04]  /*d280*/  @P0 LDG.E.U16 R18, desc[UR20][R4.64] ;  /* 0x0000001404120981 */ /* 0x0000e8000c1e1500 */
[----:B------:R-:W3:Y:S01]  /*d290*/  LDL.LU R7, [R1+0x89c] ;  /* 0x00089c0001077983 */ /* 0x000ee20000300800 */
[----:B0-----:R-:W-:Y:S02]  /*d2a0*/  @P0 IMAD.MOV.U32 R4, RZ, RZ, R22 ;  /* 0x000000ffff040224 */ /* 0x001fe400078e0016 */
[----:B------:R-:W-:Y:S01]  /*d2b0*/  @P0 IMAD.MOV.U32 R5, RZ, RZ, R49 ;  /* 0x000000ffff050224 */ /* 0x000fe200078e0031 */
[----:B------:R-:W3:Y:S04]  /*d2c0*/  LDL.LU R22, [R1+0x898] ;  /* 0x0008980001167983 */ /* 0x000ee80000300800 */
[----:B------:R0:W3:Y:S04]  /*d2d0*/  @P0 LDG.E.U16 R13, desc[UR20][R4.64] ;  /* 0x00000014040d0981 */ /* 0x0000e8000c1e1500 */
[----:B------:R-:W3:Y:S04]  /*d2e0*/  LDL R57, [R1+0xcc] ;  /* 0x0000cc0001397983 */ /* 0x000ee80000100800 */
[----:B------:R-:W3:Y:S01]  /*d2f0*/  LDL R49, [R1+0xd0] ;  /* 0x0000d00001317983 */ /* 0x000ee20000100800 */
[----:B0-----:R-:W-:-:S02]  /*d300*/  @P0 IMAD.MOV.U32 R4, RZ, RZ, R17 ;  /* 0x000000ffff040224 */ /* 0x001fc400078e0011 */
[----:B------:R-:W-:Y:S02]  /*d310*/  @P0 IMAD.MOV.U32 R5, RZ, RZ, R12 ;  /* 0x000000ffff050224 */ /* 0x000fe400078e000c */
[----:B------:R-:W3:Y:S04]  /*d320*/  LDL.LU R12, [R1+0x894] ;  /* 0x00089400010c7983 */ /* 0x000ee80000300800 */
[----:B------:R-:W3:Y:S01]  /*d330*/  LDL.LU R17, [R1+0x890] ;  /* 0x0008900001117983 */ /* 0x000ee20000300800 */
[----:B--2---:R-:W-:-:S06]  /*d340*/  PRMT R8, RZ, 0x7610, R8 ;  /* 0x00007610ff087816 */ /* 0x004fcc0000000008 */
[----:B------:R0:W2:Y:S02]  /*d350*/  @P0 LDG.E.U16 R8, desc[UR20][R4.64] ;  /* 0x0000001404080981 */ /* 0x0000a4000c1e1500 */
[----:B0-----:R-:W-:Y:S02]  /*d360*/  @P0 IMAD.MOV.U32 R4, RZ, RZ, R48 ;  /* 0x000000ffff040224 */ /* 0x001fe400078e0030 */
[----:B------:R-:W-:Y:S01]  /*d370*/  @P0 IMAD.MOV.U32 R5, RZ, RZ, R64 ;  /* 0x000000ffff050224 */ /* 0x000fe200078e0040 */
[----:B------:R-:W-:Y:S01]  /*d380*/  PRMT R40, RZ, 0x7610, R40 ;  /* 0x00007610ff287816 */ /* 0x000fe20000000028 */
[----:B------:R-:W2:Y:S04]  /*d390*/  LDL R64, [R1+0x10c] ;  /* 0x00010c0001407983 */ /* 0x000ea80000100800 */
[----:B------:R0:W2:Y:S01]  /*d3a0*/  @P0 LDG.E.U16 R46, desc[UR20][R4.64] ;  /* 0x00000014042e0981 */ /* 0x0000a2000c1e1500 */
[----:B----4-:R-:W-:-:S03]  /*d3b0*/  PRMT R34, RZ, 0x7610, R34 ;  /* 0x00007610ff227816 */ /* 0x010fc60000000022 */
[----:B------:R-:W4:Y:S04]  /*d3c0*/  LDL R48, [R1+0x110] ;  /* 0x0001100001307983 */ /* 0x000f280000100800 */
[----:B------:R-:W2:Y:S01]  /*d3d0*/  LDL R5, [R1+0x104] ;  /* 0x0001040001057983 */ /* 0x000ea20000100800 */
[----:B0-----:R-:W-:-:S03]  /*d3e0*/  @P0 IMAD.MOV.U32 R4, RZ, RZ, R56 ;  /* 0x000000ffff040224 */ /* 0x001fc600078e0038 */
[----:B------:R-:W3:Y:S04]  /*d3f0*/  LDL R56, [R1+0x164] ;  /* 0x0001640001387983 */ /* 0x000ee80000100800 */
[----:B--2---:R3:W2:Y:S04]  /*d400*/  @P0 LDG.E.U16 R40, desc[UR20][R4.64] ;  /* 0x0000001404280981 */ /* 0x0046a8000c1e1500 */
[----:B------:R-:W2:Y:S01]  /*d410*/  LDL R5, [R1+0x15c] ;  /* 0x00015c0001057983 */ /* 0x000ea20000100800 */
[----:B---3--:R-:W-:-:S03]  /*d420*/  @P0 IMAD.MOV.U32 R4, RZ, RZ, R12 ;  /* 0x000000ffff040224 */ /* 0x008fc600078e000c */
[----:B------:R-:W3:Y:S01]  /*d430*/  LDL.LU R12, [R1+0x88c] ;  /* 0x00088c00010c7983 */ /* 0x000ee20000300800 */
[----:B------:R-:W-:-:S03]  /*d440*/  PRMT R28, RZ, 0x7610, R28 ;  /* 0x00007610ff1c7816 */ /* 0x000fc6000000001c */
[----:B--2---:R0:W2:Y:S04]  /*d450*/  @P0 LDG.E.U16 R34, desc[UR20][R4.64] ;  /* 0x0000001404220981 */ /* 0x0040a8000c1e1500 */
[----:B------:R-:W2:Y:S01]  /*d460*/  LDL R5, [R1+0x19c] ;  /* 0x00019c0001057983 */ /* 0x000ea20000100800 */
[----:B0-----:R-:W-:Y:S01]  /*d470*/  @P0 IMAD.MOV.U32 R4, RZ, RZ, R7 ;  /* 0x000000ffff040224 */ /* 0x001fe200078e0007 */
[----:B------:R-:W-:Y:S02]  /*d480*/  PRMT R22, RZ, 0x7610, R22 ;  /* 0x00007610ff167816 */ /* 0x000fe40000000016 */
[----:B------:R-:W4:Y:S01]  /*d490*/  LDL.LU R7, [R1+0x888] ;  /* 0x0008880001077983 */ /* 0x000f220000300800 */
[----:B------:R-:W-:Y:S02]  /*d4a0*/  PRMT R17, RZ, 0x7610, R17 ;  /* 0x00007610ff117816 */ /* 0x000fe40000000011 */
[----:B---3--:R-:W-:Y:S01]  /*d4b0*/  PRMT R12, RZ, 0x7610, R12 ;  /* 0x00007610ff0c7816 */ /* 0x008fe2000000000c */
[----:B--2---:R0:W2:Y:S02]  /*d4c0*/  @P0 LDG.E.U16 R28, desc[UR20][R4.64] ;  /* 0x00000014041c0981 */ /* 0x0040a4000c1e1500 */
[----:B0-----:R-:W-:-:S02]  /*d4d0*/  @P0 IMAD.MOV.U32 R4, RZ, RZ, R3 ;  /* 0x000000ffff040224 */ /* 0x001fc400078e0003 */
[----:B------:R-:W-:Y:S02]  /*d4e0*/  @P0 IMAD.MOV.U32 R5, RZ, RZ, R32 ;  /* 0x000000ffff050224 */ /* 0x000fe400078e0020 */
[----:B------:R-:W3:Y:S04]  /*d4f0*/  LDL.LU R32, [R1+0x884] ;  /* 0x0008840001207983 */ /* 0x000ee80000300800 */
[----:B------:R0:W2:Y:S02]  /*d500*/  @P0 LDG.E.U16 R22, desc[UR20][R4.64] ;  /* 0x0000001404160981 */ /* 0x0000a4000c1e1500 */
[----:B0-----:R-:W-:Y:S02]  /*d510*/  @P0 IMAD.MOV.U32 R4, RZ, RZ, R27 ;  /* 0x000000ffff040224 */ /* 0x001fe400078e001b */
[----:B------:R-:W-:-:S02]  /*d520*/  @P0 IMAD.MOV.U32 R5, RZ, RZ, R33 ;  /* 0x000000ffff050224 */ /* 0x000fc400078e0021 */
[----:B------:R-:W2:Y:S04]  /*d530*/  LDL.LU R33, [R1+0x880] ;  /* 0x0008800001217983 */ /* 0x000ea80000300800 */
[----:B------:R0:W3:Y:S04]  /*d540*/  @P0 LDG.E.U16 R17, desc[UR20][R4.64] ;  /* 0x0000001404110981 */ /* 0x0000e8000c1e1500 */
[----:B------:R-:W3:Y:S01]  /*d550*/  LDL.LU R27, [R1+0x87c] ;  /* 0x00087c00011b7983 */ /* 0x000ee20000300800 */
[----:B0-----:R-:W-:Y:S02]  /*d560*/  @P0 IMAD.MOV.U32 R4, RZ, RZ, R21 ;  /* 0x000000ffff040224 */ /* 0x001fe400078e0015 */
[----:B------:R-:W-:-:S02]  /*d570*/  @P0 IMAD.MOV.U32 R5, RZ, RZ, R6 ;  /* 0x000000ffff050224 */ /* 0x000fc400078e0006 */
[----:B------:R-:W3:Y:S04]  /*d580*/  LDL.LU R6, [R1+0x878] ;  /* 0x0008780001067983 */ /* 0x000ee80000300800 */
[----:B------:R0:W3:Y:S04]  /*d590*/  @P0 LDG.E.U16 R12, desc[UR20][R4.64] ;  /* 0x00000014040c0981 */ /* 0x0000e8000c1e1500 */
[----:B------:R-:W3:Y:S01]  /*d5a0*/  LDL.LU R21, [R1+0x874] ;  /* 0x0008740001157983 */ /* 0x000ee20000300800 */
[----:B0-----:R-:W-:-:S03]  /*d5b0*/  @P0 IMAD.MOV.U32 R5, RZ, RZ, R11 ;  /* 0x000000ffff050224 */ /* 0x001fc600078e000b */
[----:B------:R-:W3:Y:S01]  /*d5c0*/  LDL.LU R11, [R1+0x870] ;  /* 0x00087000010b7983 */ /* 0x000ee20000300800 */
[----:B----4-:R-:W-:Y:S01]  /*d5d0*/  PRMT R7, RZ, 0x7610, R7 ;  /* 0x00007610ff077816 */ /* 0x010fe20000000007 */
[----:B------:R-:W-:Y:S01]  /*d5e0*/  @P0 IMAD.MOV.U32 R4, RZ, RZ, R16 ;  /* 0x000000ffff040224 */ /* 0x000fe200078e0010 */
[----:B------:R-:W-:Y:S01]  /*d5f0*/  PRMT R45, RZ, 0x7610, R45 ;  /* 0x00007610ff2d7816 */ /* 0x000fe2000000002d */
[----:B------:R-:W4:Y:S04]  /*d600*/  LDL.LU R16, [R1+0x86c] ;  /* 0x00086c0001107983 */ /* 0x000f280000300800 */
[----:B------:R0:W4:Y:S01]  /*d610*/  @P0 LDG.E.U16 R7, desc[UR20][R4.64] ;  /* 0x0000001404070981 */ /* 0x000122000c1e1500 */
[----:B------:R-:W-:-:S03]  /*d620*/  PRMT R39, RZ, 0x7610, R39 ;  /* 0x00007610ff277816 */ /* 0x000fc60000000027 */
[----:B------:R-:W4:Y:S01]  /*d630*/  LDL R3, [R1+0xd8] ;  /* 0x0000d80001037983 */ /* 0x000f220000100800 */
[----:B0-----:R-:W-:Y:S02]  /*d640*/  @P0 IMAD.MOV.U32 R4, RZ, RZ, R49 ;  /* 0x000000ffff040224 */ /* 0x001fe400078e0031 */
[----:B------:R-:W-:Y:S01]  /*d650*/  @P0 IMAD.MOV.U32 R5, RZ, RZ, R57 ;  /* 0x000000ffff050224 */ /* 0x000fe200078e0039 */
[----:B------:R-:W4:Y:S04]  /*d660*/  LDL R49, [R1+0x130] ;  /* 0x0001300001317983 */ /* 0x000f280000100800 */
[----:B------:R0:W4:Y:S04]  /*d670*/  @P0 LDG.E.U16 R45, desc[UR20][R4.64] ;  /* 0x00000014042d0981 */ /* 0x000128000c1e1500 */
[----:B------:R-:W4:Y:S01]  /*d680*/  LDL R57, [R1+0x12c] ;  /* 0x00012c0001397983 */ /* 0x000f220000100800 */
[----:B0-----:R-:W-:-:S02]  /*d690*/  @P0 IMAD.MOV.U32 R4, RZ, RZ, R48 ;  /* 0x000000ffff040224 */ /* 0x001fc400078e0030 */
[----:B------:R-:W-:Y:S01]  /*d6a0*/  @P0 IMAD.MOV.U32 R5, RZ, RZ, R64 ;  /* 0x000000ffff050224 */ /* 0x000fe200078e0040 */
[----:B------:R-:W4:Y:S04]  /*d6b0*/  LDL R48, [R1+0x16c] ;  /* 0x00016c0001307983 */ /* 0x000f280000100800 */
[----:B------:R0:W4:Y:S02]  /*d6c0*/  @P0 LDG.E.U16 R39, desc[UR20][R4.64] ;  /* 0x0000001404270981 */ /* 0x000124000c1e1500 */
[----:B0-----:R-:W-:Y:S01]  /*d6d0*/  @P0 IMAD.MOV.U32 R5, RZ, RZ, R56 ;  /* 0x000000ffff050224 */ /* 0x001fe200078e0038 */
[----:B--2---:R-:W-:Y:S01]  /*d6e0*/  PRMT R33, RZ, 0x7610, R33 ;  /* 0x00007610ff217816 */ /* 0x004fe20000000021 */
[----:B---3--:R-:W-:Y:S02]  /*d6f0*/  @P0 IMAD.MOV.U32 R4, RZ, RZ, R11 ;  /* 0x000000ffff040224 */ /* 0x008fe400078e000b */
[----:B------:R-:W2:Y:S04]  /*d700*/  LDL.LU R11, [R1+0x868] ;  /* 0x00086800010b7983 */ /* 0x000ea80000300800 */
[----:B------:R0:W3:Y:S04]  /*d710*/  @P0 LDG.E.U16 R33, desc[UR20][R4.64] ;  /* 0x0000001404210981 */ /* 0x0000e8000c1e1500 */
[----:B------:R-:W3:Y:S04]  /*d720*/  LDL R64, [R1+0x1ac] ;  /* 0x0001ac0001407983 */ /* 0x000ee80000100800 */
[----:B------:R-:W3:Y:S04]  /*d730*/  LDL R56, [R1+0x1b0] ;  /* 0x0001b00001387983 */ /* 0x000ee80000100800 */
[----:B------:R-:W3:Y:S01]  /*d740*/  LDL R5, [R1+0x1a4] ;  /* 0x0001a40001057983 */ /* 0x000ee20000100800 */
[----:B0-----:R-:W-:-:S03]  /*d750*/  @P0 IMAD.MOV.U32 R4, RZ, RZ, R6 ;  /* 0x000000ffff040224 */ /* 0x001fc600078e0006 */
[----:B------:R-:W3:Y:S01]  /*d760*/  LDL.LU R6, [R1+0x864] ;  /* 0x0008640001067983 */ /* 0x000ee20000300800 */
[----:B------:R-:W-:Y:S02]  /*d770*/  PRMT R27, RZ, 0x7610, R27 ;  /* 0x00007610ff1b7816 */ /* 0x000fe4000000001b */
[----:B------:R-:W-:Y:S02]  /*d780*/  PRMT R21, RZ, 0x7610, R21 ;  /* 0x00007610ff157816 */ /* 0x000fe40000000015 */
[----:B----4-:R-:W-:Y:S02]  /*d790*/  PRMT R16, RZ, 0x7610, R16 ;  /* 0x00007610ff107816 */ /* 0x010fe40000000010 */
[----:B--2---:R-:W-:Y:S01]  /*d7a0*/  PRMT R11, RZ, 0x7610, R11 ;  /* 0x00007610ff0b7816 */ /* 0x004fe2000000000b */
[----:B---3--:R0:W2:Y:S02]  /*d7b0*/  @P0 LDG.E.U16 R27, desc[UR20][R4.64] ;  /* 0x00000014041b0981 */ /* 0x0080a4000c1e1500 */
[----:B0-----:R-:W-:-:S02]  /*d7c0*/  @P0 IMAD.MOV.U32 R4, RZ, RZ, R32 ;  /* 0x000000ffff040224 */ /* 0x001fc400078e0020 */
[----:B------:R-:W-:Y:S01]  /*d7d0*/  @P0 IMAD.MOV.U32 R5, RZ, RZ, R31 ;  /* 0x000000ffff050224 */ /* 0x000fe200078e001f */
[----:B------:R-:W-:Y:S01]  /*d7e0*/  PRMT R6, RZ, 0x7610, R6 ;  /* 0x00007610ff067816 */ /* 0x000fe20000000006 */
[----:B------:R-:W3:Y:S04]  /*d7f0*/  LDL.LU R31, [R1+0x860] ;  /* 0x00086000011f7983 */ /* 0x000ee80000300800 */
[----:B------:R0:W4:Y:S04]  /*d800*/  @P0 LDG.E.U16 R21, desc[UR20][R4.64] ;  /* 0x0000001404150981 */ /* 0x000128000c1e1500 */
[----:B------:R-:W2:Y:S01]  /*d810*/  LDL.LU R32, [R1+0x85c] ;  /* 0x00085c0001207983 */ /* 0x000ea20000300800 */
[----:B0-----:R-:W-:-:S02]  /*d820*/  @P0 IMAD.MOV.U32 R4, RZ, RZ, R20 ;  /* 0x000000ffff040224 */ /* 0x001fc400078e0014 */
[----:B------:R-:W-:Y:S02]  /*d830*/  @P0 IMAD.MOV.U32 R5, RZ, RZ, R26 ;  /* 0x000000ffff050224 */ /* 0x000fe400078e001a */
[----:B------:R-:W3:Y:S04]  /*d840*/  LDL.LU R26, [R1+0x858] ;  /* 0x00085800011a7983 */ /* 0x000ee80000300800 */
[----:B------:R0:W4:Y:S04]  /*d850*/  @P0 LDG.E.U16 R16, desc[UR20][R4.64] ;  /* 0x0000001404100981 */ /* 0x000128000c1e1500 */
[----:B------:R-:W4:Y:S01]  /*d860*/  LDL.LU R20, [R1+0x854] ;  /* 0x0008540001147983 */ /* 0x000f220000300800 */
[----:B0-----:R-:W-:-:S02]  /*d870*/  @P0 IMAD.MOV.U32 R4, RZ, RZ, R15 ;  /* 0x000000ffff040224 */ /* 0x001fc400078e000f */
[----:B------:R-:W-:Y:S02]  /*d880*/  @P0 IMAD.MOV.U32 R5, RZ, RZ, R10 ;  /* 0x000000ffff050224 */ /* 0x000fe400078e000a */
[----:B------:R-:W4:Y:S04]  /*d890*/  LDL.LU R10, [R1+0x850] ;  /* 0x00085000010a7983 */ /* 0x000f280000300800 */
[----:B------:R0:W4:Y:S04]  /*d8a0*/  @P0 LDG.E.U16 R11, desc[UR20][R4.64] ;  /* 0x00000014040b0981 */ /* 0x000128000c1e1500 */
[----:B------:R-:W4:Y:S01]  /*d8b0*/  LDL.LU R15, [R1+0x84c] ;  /* 0x00084c00010f7983 */ /* 0x000f220000300800 */
[----:B0-----:R-:W-:-:S02]  /*d8c0*/  @P0 IMAD.MOV.U32 R4, RZ, RZ, R52 ;  /* 0x000000ffff040224 */ /* 0x001fc400078e0034 */
[----:B------:R-:W-:Y:S01]  /*d8d0*/  @P0 IMAD.MOV.U32 R5, RZ, RZ, R53 ;  /* 0x000000ffff050224 */ /* 0x000fe200078e0035 */
[----:B------:R-:W-:Y:S01]  /*d8e0*/  PRMT R44, RZ, 0x7610, R44 ;  /* 0x00007610ff2c7816 */ /* 0x000fe2000000002c */
[----:B------:R-:W4:Y:S04]  /*d8f0*/  LDL R53, [R1+0xdc] ;  /* 0x0000dc0001357983 */ /* 0x000f280000100800 */
[----:B------:R0:W4:Y:S01]  /*d900*/  @P0 LDG.E.U16 R6, desc[UR20][R4.64] ;  /* 0x0000001404060981 */ /* 0x000122000c1e1500 */
[----:B------:R-:W-:-:S03]  /*d910*/  PRMT R38, RZ, 0x7610, R38 ;  /* 0x00007610ff267816 */ /* 0x000fc60000000026 */
[----:B------:R-:W4:Y:S04]  /*d920*/  LDL R52, [R1+0xe0] ;  /* 0x0000e00001347983 */ /* 0x000f280000100800 */
[----:B------:R-:W4:Y:S01]  /*d930*/  LDL R5, [R1+0xd4] ;  /* 0x0000d40001057983 */ /* 0x000f220000100800 */
[----:B0-----:R-:W-:Y:S01]  /*d940*/  @P0 IMAD.MOV.U32 R4, RZ, RZ, R3 ;  /* 0x000000ffff040224 */ /* 0x001fe200078e0003 */
[----:B--2---:R-:W-:Y:S02]  /*d950*/  PRMT R32, RZ, 0x7610, R32 ;  /* 0x00007610ff207816 */ /* 0x004fe40000000020 */
[----:B---3--:R-:W-:Y:S02]  /*d960*/  PRMT R26, RZ, 0x7610, R26 ;  /* 0x00007610ff1a7816 */ /* 0x008fe4000000001a */
[----:B----4-:R-:W-:Y:S01]  /*d970*/  PRMT R20, RZ, 0x7610, R20 ;  /* 0x00007610ff147816 */ /* 0x010fe20000000014 */
[----:B------:R0:W2:Y:S02]  /*d980*/  @P0 LDG.E.U16 R44, desc[UR20][R4.64] ;  /* 0x00000014042c0981 */ /* 0x0000a4000c1e1500 */
[----:B0-----:R-:W-:-:S02]  /*d990*/  @P0 IMAD.MOV.U32 R4, RZ, RZ, R49 ;  /* 0x000000ffff040224 */ /* 0x001fc400078e0031 */
[----:B------:R-:W-:-:S05]  /*d9a0*/  @P0 IMAD.MOV.U32 R5, RZ, RZ, R57 ;  /* 0x000000ffff050224 */ /* 0x000fca00078e0039 */
[----:B------:R0:W3:Y:S02]  /*d9b0*/  @P0 LDG.E.U16 R38, desc[UR20][R4.64] ;  /* 0x0000001404260981 */ /* 0x0000e4000c1e1500 */
[----:B0-----:R-:W-:Y:S02]  /*d9c0*/  @P0 IMAD.MOV.U32 R4, RZ, RZ, R10 ;  /* 0x000000ffff040224 */ /* 0x001fe400078e000a */
[----:B------:R-:W-:Y:S01]  /*d9d0*/  @P0 IMAD.MOV.U32 R5, RZ, RZ, R48 ;  /* 0x000000ffff050224 */ /* 0x000fe200078e0030 */
[----:B------:R-:W4:Y:S04]  /*d9e0*/  LDL.LU R10, [R1+0x848] ;  /* 0x00084800010a7983 */ /* 0x000f280000300800 */
[----:B------:R0:W2:Y:S04]  /*d9f0*/  @P0 LDG.E.U16 R32, desc[UR20][R4.64] ;  /* 0x0000001404200981 */ /* 0x0000a8000c1e1500 */
[----:B------:R-:W2:Y:S04]  /*da00*/  LDL R49, [R1+0x174] ;  /* 0x0001740001317983 */ /* 0x000ea80000100800 */
[----:B------:R-:W2:Y:S01]  /*da10*/  LDL R48, [R1+0x178] ;  /* 0x0001780001307983 */ /* 0x000ea20000100800 */
[----:B0-----:R-:W-:-:S02]  /*da20*/  @P0 IMAD.MOV.U32 R4, RZ, RZ, R56 ;  /* 0x000000ffff040224 */ /* 0x001fc400078e0038 */
[----:B------:R-:W-:Y:S01]  /*da30*/  @P0 IMAD.MOV.U32 R5, RZ, RZ, R64 ;  /* 0x000000ffff050224 */ /* 0x000fe200078e0040 */
[----:B------:R-:W2:Y:S04]  /*da40*/  LDL R57, [R1+0x1b8] ;  /* 0x0001b80001397983 */ /* 0x000ea80000100800 */
[----:B------:R0:W2:Y:S04]  /*da50*/  @P0 LDG.E.U16 R26, desc[UR20][R4.64] ;  /* 0x00000014041a0981 */ /* 0x0000a8000c1e1500 */
[----:B------:R-:W2:Y:S01]  /*da60*/  LDL R56, [R1+0x1f8] ;  /* 0x0001f80001387983 */ /* 0x000ea20000100800 */
[----:B0-----:R-:W-:-:S02]  /*da70*/  @P0 IMAD.MOV.U32 R4, RZ, RZ, R31 ;  /* 0x000000ffff040224 */ /* 0x001fc400078e001f */
[----:B------:R-:W-:Y:S02]  /*da80*/  @P0 IMAD.MOV.U32 R5, RZ, RZ, R37 ;  /* 0x000000ffff050224 */ /* 0x000fe400078e0025 */
[----:B------:R-:W2:Y:S04]  /*da90*/  LDL.LU R37, [R1+0x844] ;  /* 0x0008440001257983 */ /* 0x000ea80000300800 */
[----:B------:R-:W2:Y:S04]  /*daa0*/  LDL.LU R31, [R1+0x840] ;  /* 0x00084000011f7983 */ /* 0x000ea80000300800 */
[----:B------:R0:W3:Y:S02]  /*dab0*/  @P0 LDG.E.U16 R20, desc[UR20][R4.64] ;  /* 0x0000001404140981 */ /* 0x0000e4000c1e1500 */
[----:B0-----:R-:W-:-:S02]  /*dac0*/  @P0 IMAD.MOV.U32 R5, RZ, RZ, R14 ;  /* 0x000000ffff050224 */ /* 0x001fc400078e000e */
[----:B------:R-:W-:Y:S01]  /*dad0*/  @P0 IMAD.MOV.U32 R4, RZ, RZ, R9 ;  /* 0x000000ffff040224 */ /* 0x000fe200078e0009 */
[----:B------:R-:W3:Y:S04]  /*dae0*/  LDL.LU R14, [R1+0x83c] ;  /* 0x00083c00010e7983 */ /* 0x000ee80000300800 */
[----:B------:R-:W3:Y:S01]  /*daf0*/  LDL.LU R9, [R1+0x838] ;  /* 0x0008380001097983 */ /* 0x000ee20000300800 */
[----:B------:R-:W-:-:S06]  /*db00*/  PRMT R15, RZ, 0x7610, R15 ;  /* 0x00007610ff0f7816 */ /* 0x000fcc000000000f */
[----:B------:R0:W3:Y:S01]  /*db10*/  @P0 LDG.E.U16 R15, desc[UR20][R4.64] ;  /* 0x00000014040f0981 */ /* 0x0000e2000c1e1500 */
[----:B------:R-:W-:Y:S02]  /*db20*/  PRMT R43, RZ, 0x7610, R43 ;  /* 0x00007610ff2b7816 */ /* 0x000fe4000000002b */
[----:B0-----:R-:W-:Y:S02]  /*db30*/  PRMT R5, RZ, 0x7610, R5 ;  /* 0x00007610ff057816 */ /* 0x001fe40000000005 */
[----:B----4-:R-:W-:-:S06]  /*db40*/  PRMT R10, RZ, 0x7610, R10 ;  /* 0x00007610ff0a7816 */ /* 0x010fcc000000000a */
[----:B------:R0:W4:Y:S02]  /*db50*/  @P0 LDG.E.U16 R10, desc[UR20][R24.64] ;  /* 0x00000014180a0981 */ /* 0x000124000c1e1500 */
[----:B0-----:R-:W-:Y:S02]  /*db60*/  @P0 IMAD.MOV.U32 R24, RZ, RZ, R19 ;  /* 0x000000ffff180224 */ /* 0x001fe400078e0013 */
[----:B------:R-:W-:Y:S01]  /*db70*/  @P0 IMAD.MOV.U32 R25, RZ, RZ, R70 ;  /* 0x000000ffff190224 */ /* 0x000fe200078e0046 */
[----:B------:R-:W4:Y:S04]  /*db80*/  LDL.LU R19, [R1+0x834] ;  /* 0x0008340001137983 */ /* 0x000f280000300800 */
[----:B------:R0:W4:Y:S04]  /*db90*/  @P0 LDG.E.U16 R5, desc[UR20][R24.64] ;  /* 0x0000001418050981 */ /* 0x000128000c1e1500 */
[----:B------:R-:W4:Y:S04]  /*dba0*/  LDL R3, [R1+0x13c] ;  /* 0x00013c0001037983 */ /* 0x000f280000100800 */
[----:B------:R-:W4:Y:S01]  /*dbb0*/  LDL R64, [R1+0x140] ;  /* 0x0001400001407983 */ /* 0x000f220000100800 */
[----:B0-----:R-:W-:-:S02]  /*dbc0*/  @P0 IMAD.MOV.U32 R24, RZ, RZ, R52 ;  /* 0x000000ffff180224 */ /* 0x001fc400078e0034 */
[----:B------:R-:W-:Y:S01]  /*dbd0*/  @P0 IMAD.MOV.U32 R25, RZ, RZ, R53 ;  /* 0x000000ffff190224 */ /* 0x000fe200078e0035 */
[----:B------:R-:W4:Y:S01]  /*dbe0*/  LDL R70, [R1+0x17c] ;  /* 0x00017c0001467983 */ /* 0x000f220000100800 */
[----:B--2---:R-:W-:-:S03]  /*dbf0*/  PRMT R31, RZ, 0x7610, R31 ;  /* 0x00007610ff1f7816 */ /* 0x004fc6000000001f */
[----:B------:R3:W2:Y:S04]  /*dc00*/  @P0 LDG.E.U16 R43, desc[UR20][R24.64] ;  /* 0x00000014182b0981 */ /* 0x0006a8000c1e1500 */
[----:B------:R-:W2:Y:S04]  /*dc10*/  LDL R53, [R1+0x180] ;  /* 0x0001800001357983 */ /* 0x000ea80000100800 */
[----:B------:R0:W2:Y:S01]  /*dc20*/  @P0 LDG.E.U16 R31, desc[UR20][R48.64] ;  /* 0x00000014301f0981 */ /* 0x0000a2000c1e1500 */
[----:B---3--:R-:W-:-:S03]  /*dc30*/  @P0 IMAD.MOV.U32 R25, RZ, RZ, R14 ;  /* 0x000000ffff190224 */ /* 0x008fc600078e000e */
[----:B------:R-:W3:Y:S01]  /*dc40*/  LDL.LU R14, [R1+0x830] ;  /* 0x00083000010e7983 */ /* 0x000ee20000300800 */
[----:B------:R-:W-:-:S03]  /*dc50*/  @P0 IMAD.MOV.U32 R24, RZ, RZ, R9 ;  /* 0x000000ffff180224 */ /* 0x000fc600078e0009 */
[----:B------:R-:W2:Y:S04]  /*dc60*/  LDL.LU R9, [R1+0x82c] ;  /* 0x00082c0001097983 */ /* 0x000ea80000300800 */
[----:B------:R-:W2:Y:S01]  /*dc70*/  LDL R49, [R1+0x1b4] ;  /* 0x0001b40001317983 */ /* 0x000ea20000100800 */
[----:B------:R-:W-:Y:S01]  /*dc80*/  PRMT R37, RZ, 0x7610, R37 ;  /* 0x00007610ff257816 */ /* 0x000fe20000000025 */
[----:B0-----:R-:W-:Y:S02]  /*dc90*/  @P0 IMAD.MOV.U32 R48, RZ, RZ, R57 ;  /* 0x000000ffff300224 */ /* 0x001fe400078e0039 */
[----:B------:R-:W2:Y:S04]  /*dca0*/  LDL R52, [R1+0x1c0] ;  /* 0x0001c00001347983 */ /* 0x000ea80000100800 */
[----:B------:R0:W2:Y:S02]  /*dcb0*/  @P0 LDG.E.U16 R37, desc[UR20][R24.64] ;  /* 0x0000001418250981 */ /* 0x0000a4000c1e1500 */
[----:B0-----:R-:W-:-:S02]  /*dcc0*/  PRMT R25, RZ, 0x7610, R25 ;  /* 0x00007610ff197816 */ /* 0x001fc40000000019 */
[----:B------:R-:W-:Y:S02]  /*dcd0*/  PRMT R4, RZ, 0x7610, R4 ;  /* 0x00007610ff047816 */ /* 0x000fe40000000004 */
[----:B----4-:R-:W-:Y:S02]  /*dce0*/  PRMT R19, RZ, 0x7610, R19 ;  /* 0x00007610ff137816 */ /* 0x010fe40000000013 */
[----:B---3--:R-:W-:Y:S01]  /*dcf0*/  PRMT R14, RZ, 0x7610, R14 ;  /* 0x00007610ff0e7816 */ /* 0x008fe2000000000e */
[----:B--2---:R0:W2:Y:S02]  /*dd00*/  @P0 LDG.E.U16 R25, desc[UR20][R48.64] ;  /* 0x0000001430190981 */ /* 0x0040a4000c1e1500 */
[----:B0-----:R-:W-:Y:S02]  /*dd10*/  @P0 IMAD.MOV.U32 R48, RZ, RZ, R56 ;  /* 0x000000ffff300224 */ /* 0x001fe400078e0038 */
[----:B------:R-:W-:Y:S01]  /*dd20*/  @P0 IMAD.MOV.U32 R49, RZ, RZ, R85 ;  /* 0x000000ffff310224 */ /* 0x000fe200078e0055 */
[----:B------:R-:W-:Y:S01]  /*dd30*/  PRMT R9, RZ, 0x7610, R9 ;  /* 0x00007610ff097816 */ /* 0x000fe20000000009 */
[----:B------:R-:W3:Y:S04]  /*dd40*/  LDL.LU R85, [R1+0x828] ;  /* 0x0008280001557983 */ /* 0x000ee80000300800 */
[----:B------:R0:W4:Y:S02]  /*dd50*/  @P0 LDG.E.U16 R19, desc[UR20][R48.64] ;  /* 0x0000001430130981 */ /* 0x000124000c1e1500 */
[----:B0-----:R-:W-:-:S02]  /*dd60*/  @P0 IMAD.MOV.U32 R48, RZ, RZ, R36 ;  /* 0x000000ffff300224 */ /* 0x001fc400078e0024 */
[----:B------:R-:W-:Y:S02]  /*dd70*/  @P0 IMAD.MOV.U32 R49, RZ, RZ, R81 ;  /* 0x000000ffff310224 */ /* 0x000fe400078e0051 */
[----:B------:R-:W2:Y:S04]  /*dd80*/  LDL.LU R81, [R1+0x824] ;  /* 0x0008240001517983 */ /* 0x000ea80000300800 */
[----:B------:R0:W2:Y:S04]  /*dd90*/  @P0 LDG.E.U16 R14, desc[UR20][R48.64] ;  /* 0x00000014300e0981 */ /* 0x0000a8000c1e1500 */
[----:B------:R-:W2:Y:S04]  /*dda0*/  LDL.LU R36, [R1+0x820] ;  /* 0x0008200001247983 */ /* 0x000ea80000300800 */
[----:B------:R-:W3:Y:S01]  /*ddb0*/  LDL R57, [R1+0xec] ;  /* 0x0000ec0001397983 */ /* 0x000ee20000100800 */
[----:B0-----:R-:W-:-:S02]  /*ddc0*/  @P0 IMAD.MOV.U32 R48, RZ, RZ, R30 ;  /* 0x000000ffff300224 */ /* 0x001fc400078e001e */
[----:B------:R-:W-:Y:S01]  /*ddd0*/  @P0 IMAD.MOV.U32 R49, RZ, RZ, R68 ;  /* 0x000000ffff310224 */ /* 0x000fe200078e0044 */
[----:B------:R-:W3:Y:S04]  /*dde0*/  LDL R56, [R1+0xf0] ;  /* 0x0000f00001387983 */ /* 0x000ee80000100800 */
[----:B------:R0:W3:Y:S04]  /*ddf0*/  @P0 LDG.E.U16 R9, desc[UR20][R48.64] ;  /* 0x0000001430090981 */ /* 0x0000e8000c1e1500 */
[----:B------:R-:W3:Y:S04]  /*de00*/  LDL.LU R68, [R1+0x81c] ;  /* 0x00081c0001447983 */ /* 0x000ee80000300800 */
[----:B------:R-:W3:Y:S01]  /*de10*/  LDL.LU R30, [R1+0x818] ;  /* 0x00081800011e7983 */ /* 0x000ee20000300800 */
[----:B0-----:R-:W-:-:S02]  /*de20*/  @P0 IMAD.MOV.U32 R48, RZ, RZ, R80 ;  /* 0x000000ffff300224 */ /* 0x001fc400078e0050 */
[----:B------:R-:W-:Y:S02]  /*de30*/  @P0 IMAD.MOV.U32 R49, RZ, RZ, R2 ;  /* 0x000000ffff310224 */ /* 0x000fe400078e0002 */
[----:B------:R-:W4:Y:S04]  /*de40*/  LDL.LU R2, [R1+0x814] ;  /* 0x0008140001027983 */ /* 0x000f280000300800 */
[----:B------:R-:W4:Y:S04]  /*de50*/  LDL.LU R80, [R1+0x810] ;  /* 0x0008100001507983 */ /* 0x000f280000300800 */
[----:B------:R0:W4:Y:S04]  /*de60*/  @P0 LDG.E.U16 R4, desc[UR20][R48.64] ;  /* 0x0000001430040981 */ /* 0x000128000c1e1500 */
[----:B------:R-:W0:Y:S04]  /*de70*/  LDL R48, [R1+0xe4] ;  /* 0x0000e40001307983 */ /* 0x000e280000100800 */
[----:B------:R-:W0:Y:S01]  /*de80*/  LDL R49, [R1+0xe8] ;  /* 0x0000e80001317983 */ /* 0x000e220000100800 */
[----:B------:R-:W-:-:S02]  /*de90*/  PRMT R42, RZ, 0x7610, R42 ;  /* 0x00007610ff2a7816 */ /* 0x000fc4000000002a */
[----:B------:R-:W-:Y:S02]  /*dea0*/  PRMT R24, RZ, 0x7610, R24 ;  /* 0x00007610ff187816 */ /* 0x000fe40000000018 */
[----:B------:R-:W-:Y:S02]  /*deb0*/  PRMT R50, RZ, 0x7610, R50 ;  /* 0x00007610ff327816 */ /* 0x000fe40000000032 */
[----:B--2---:R-:W-:Y:S02]  /*dec0*/  PRMT R36, RZ, 0x7610, R36 ;  /* 0x00007610ff247816 */ /* 0x004fe40000000024 */
[----:B---3--:R-:W-:Y:S02]  /*ded0*/  PRMT R30, RZ, 0x7610, R30 ;  /* 0x00007610ff1e7816 */ /* 0x008fe4000000001e */
[----:B0-----:R-:W-:-:S04]  /*dee0*/  @P0 LOP3.LUT R49, R49, R48, RZ, 0x3c, !PT ;  /* 0x0000003031310212 */ /* 0x001fc800078e3cff */
[----:B------:R-:W-:-:S04]  /*def0*/  @P0 LOP3.LUT R48, R49, R48, RZ, 0x3c, !PT ;  /* 0x0000003031300212 */ /* 0x000fc800078e3cff */
[----:B------:R-:W-:-:S05]  /*df00*/  @P0 LOP3.LUT R49, R49, R48, RZ, 0x3c, !PT ;  /* 0x0000003031310212 */ /* 0x000fca00078e3cff */
[----:B------:R0:W2:Y:S02]  /*df10*/  @P0 LDG.E.U16 R42, desc[UR20][R48.64] ;  /* 0x00000014302a0981 */ /* 0x0000a4000c1e1500 */
[----:B0-----:R-:W-:Y:S02]  /*df20*/  @P0 IMAD.MOV.U32 R48, RZ, RZ, R64 ;  /* 0x000000ffff300224 */ /* 0x001fe400078e0040 */
[----:B------:R-:W-:-:S05]  /*df30*/  @P0 IMAD.MOV.U32 R49, RZ, RZ, R3 ;  /* 0x000000ffff310224 */ /* 0x000fca00078e0003 */
[----:B------:R0:W3:Y:S02]  /*df40*/  @P0 LDG.E.U16 R36, desc[UR20][R48.64] ;  /* 0x0000001430240981 */ /* 0x0000e4000c1e1500 */
[----:B0-----:R-:W-:Y:S02]  /*df50*/  @P0 IMAD.MOV.U32 R48, RZ, RZ, R53 ;  /* 0x000000ffff300224 */ /* 0x001fe400078e0035 */
[----:B------:R-:W-:-:S05]  /*df60*/  @P0 IMAD.MOV.U32 R49, RZ, RZ, R70 ;  /* 0x000000ffff310224 */ /* 0x000fca00078e0046 */
[----:B------:R0:W2:Y:S01]  /*df70*/  @P0 LDG.E.U16 R30, desc[UR20][R48.64] ;  /* 0x00000014301e0981 */ /* 0x0000a2000c1e1500 */
[----:B------:R-:W-:Y:S02]  /*df80*/  @P0 IMAD.MOV.U32 R53, RZ, RZ, R82 ;  /* 0x000000ffff350224 */ /* 0x000fe400078e0052 */
[----:B0-----:R-:W-:Y:S02]  /*df90*/  @P0 IMAD.MOV.U32 R48, RZ, RZ, R52 ;  /* 0x000000ffff300224 */ /* 0x001fe400078e0034 */
[----:B----4-:R-:W-:Y:S02]  /*dfa0*/  @P0 IMAD.MOV.U32 R49, RZ, RZ, R2 ;  /* 0x000000ffff310224 */ /* 0x010fe400078e0002 */
[----:B------:R-:W-:Y:S01]  /*dfb0*/  @P0 IMAD.MOV.U32 R52, RZ, RZ, R71 ;  /* 0x000000ffff340224 */ /* 0x000fe200078e0047 */
[----:B------:R-:W4:Y:S04]  /*dfc0*/  LDL.LU R2, [R1+0x80c] ;  /* 0x00080c0001027983 */ /* 0x000f280000300800 */
[----:B------:R0:W2:Y:S04]  /*dfd0*/  @P0 LDG.E.U16 R24, desc[UR20][R48.64] ;  /* 0x0000001430180981 */ /* 0x0000a8000c1e1500 */
[----:B------:R1:W2:Y:S01]  /*dfe0*/  @P0 LDG.E.U16 R50, desc[UR20][R52.64] ;  /* 0x0000001434320981 */ /* 0x0002a2000c1e1500 */
[----:B0-----:R-:W-:-:S02]  /*dff0*/  @P0 IMAD.MOV.U32 R49, RZ, RZ, R83 ;  /* 0x000000ffff310224 */ /* 0x001fc400078e0053 */
[----:B------:R-:W-:Y:S01]  /*e000*/  @P0 IMAD.MOV.U32 R48, RZ, RZ, R85 ;  /* 0x000000ffff300224 */ /* 0x000fe200078e0055 */
[----:B------:R-:W2:Y:S01]  /*e010*/  LDL.LU R83, [R1+0x808] ;  /* 0x0008080001537983 */ /* 0x000ea20000300800 */
[----:B-1----:R-:W-:-:S03]  /*e020*/  @P0 IMAD.MOV.U32 R53, RZ, RZ, R86 ;  /* 0x000000ffff350224 */ /* 0x002fc600078e0056 */
[----:B------:R-:W2:Y:S04]  /*e030*/  LDL.LU R85, [R1+0x804] ;  /* 0x0008040001557983 */ /* 0x000ea80000300800 */
[----:B------:R-:W2:Y:S04]  /*e040*/  LDL.LU R82, [R1+0x800] ;  /* 0x0008000001527983 */ /* 0x000ea80000300800 */
[----:B------:R-:W2:Y:S04]  /*e050*/  LDL.LU R71, [R1+0x7fc] ;  /* 0x0007fc0001477983 */ /* 0x000ea80000300800 */
[----:B------:R-:W3:Y:S01]  /*e060*/  LDL.LU R86, [R1+0x7f8] ;  /* 0x0007f80001567983 */ /* 0x000ee20000300800 */
[----:B------:R-:W-:-:S03]  /*e070*/  @P0 IMAD.MOV.U32 R52, RZ, RZ, R69 ;  /* 0x000000ffff340224 */ /* 0x000fc600078e0045 */
[----:B------:R-:W4:Y:S01]  /*e080*/  LDL.LU R69, [R1+0x7f4] ;  /* 0x0007f40001457983 */ /* 0x000f220000300800 */
[----:B------:R-:W-:-:S06]  /*e090*/  PRMT R51, RZ, 0x7610, R51 ;  /* 0x00007610ff337816 */ /* 0x000fcc0000000033 */
[----:B------:R0:W4:Y:S02]  /*e0a0*/  @P0 LDG.E.U16 R51, desc[UR20][R48.64] ;  /* 0x0000001430330981 */ /* 0x000124000c1e1500 */
[----:B0-----:R-:W-:Y:S02]  /*e0b0*/  PRMT R49, RZ, 0x7610, R49 ;  /* 0x00007610ff317816 */ /* 0x001fe40000000031 */
[----:B------:R-:W-:-:S04]  /*e0c0*/  PRMT R48, RZ, 0x7610, R48 ;  /* 0x00007610ff307816 */ /* 0x000fc80000000030 */
[----:B------:R0:W4:Y:S01]  /*e0d0*/  @P0 LDG.E.U16 R49, desc[UR20][R52.64] ;  /* 0x0000001434310981 */ /* 0x000122000c1e1500 */
[----:B------:R-:W-:Y:S01]  /*e0e0*/  PRMT R54, RZ, 0x7610, R54 ;  /* 0x00007610ff367816 */ /* 0x000fe20000000036 */
[----:B0-----:R-:W-:Y:S02]  /*e0f0*/  @P0 IMAD.MOV.U32 R52, RZ, RZ, R84 ;  /* 0x000000ffff340224 */ /* 0x001fe400078e0054 */
[----:B------:R-:W-:Y:S01]  /*e100*/  @P0 IMAD.MOV.U32 R53, RZ, RZ, R65 ;  /* 0x000000ffff350224 */ /* 0x000fe200078e0041 */
[----:B------:R-:W4:Y:S04]  /*e110*/  LDL.LU R84, [R1+0x7f0] ;  /* 0x0007f00001547983 */ /* 0x000f280000300800 */
[----:B------:R0:W4:Y:S02]  /*e120*/  @P0 LDG.E.U16 R48, desc[UR20][R52.64] ;  /* 0x0000001434300981 */ /* 0x000124000c1e1500 */
[----:B0-----:R-:W-:-:S02]  /*e130*/  @P0 IMAD.MOV.U32 R52, RZ, RZ, R56 ;  /* 0x000000ffff340224 */ /* 0x001fc400078e0038 */
[----:B------:R-:W-:Y:S02]  /*e140*/  @P0 IMAD.MOV.U32 R53, RZ, RZ, R57 ;  /* 0x000000ffff350224 */ /* 0x000fe400078e0039 */
[----:B--2---:R-:W-:Y:S02]  /*e150*/  @P0 IMAD.MOV.U32 R57, RZ, RZ, R71 ;  /* 0x000000ffff390224 */ /* 0x004fe400078e0047 */
[----:B------:R-:W2:Y:S01]  /*e160*/  LDL.LU R71, [R1+0x7ec] ;  /* 0x0007ec0001477983 */ /* 0x000ea20000300800 */
[----:B---3--:R-:W-:-:S03]  /*e170*/  @P0 IMAD.MOV.U32 R56, RZ, RZ, R86 ;  /* 0x000000ffff380224 */ /* 0x008fc600078e0056 */
[----:B------:R-:W3:Y:S04]  /*e180*/  LDL.LU R86, [R1+0x7e8] ;  /* 0x0007e80001567983 */ /* 0x000ee80000300800 */
[----:B------:R0:W3:Y:S02]  /*e190*/  @P0 LDG.E.U16 R54, desc[UR20][R56.64] ;  /* 0x0000001438360981 */ /* 0x0000e4000c1e1500 */
[----:B0-----:R-:W-:Y:S02]  /*e1a0*/  @P0 IMAD.MOV.U32 R57, RZ, RZ, R85 ;  /* 0x000000ffff390224 */ /* 0x001fe400078e0055 */
[----:B------:R-:W3:Y:S01]  /*e1b0*/  LDL.LU R85, [R1+0x7e4] ;  /* 0x0007e40001557983 */ /* 0x000ee20000300800 */
[----:B------:R-:W-:Y:S01]  /*e1c0*/  PRMT R55, RZ, 0x7610, R55 ;  /* 0x00007610ff377816 */ /* 0x000fe20000000037 */
[----:B----4-:R-:W-:Y:S01]  /*e1d0*/  @P0 IMAD.MOV.U32 R56, RZ, RZ, R69 ;  /* 0x000000ffff380224 */ /* 0x010fe200078e0045 */
[----:B------:R-:W-:-:S02]  /*e1e0*/  PRMT R63, RZ, 0x7610, R63 ;  /* 0x00007610ff3f7816 */ /* 0x000fc4000000003f */
[----:B------:R-:W-:Y:S01]  /*e1f0*/  PRMT R61, RZ, 0x7610, R61 ;  /* 0x00007610ff3d7816 */ /* 0x000fe2000000003d */
[----:B------:R-:W-:Y:S01]  /*e200*/  @P0 IMAD.MOV.U32 R64, RZ, RZ, R89 ;  /* 0x000000ffff400224 */ /* 0x000fe200078e0059 */
[----:B------:R0:W4:Y:S01]  /*e210*/  @P0 LDG.E.U16 R55, desc[UR20][R52.64] ;  /* 0x0000001434370981 */ /* 0x000122000c1e1500 */
[----:B------:R-:W-:Y:S01]  /*e220*/  PRMT R59, RZ, 0x7610, R59 ;  /* 0x00007610ff3b7816 */ /* 0x000fe2000000003b */
[----:B------:R-:W-:Y:S01]  /*e230*/  @P0 IMAD.MOV.U32 R65, RZ, RZ, R90 ;  /* 0x000000ffff410224 */ /* 0x000fe200078e005a */
[----:B------:R-:W-:Y:S01]  /*e240*/  PRMT R67, RZ, 0x7610, R67 ;  /* 0x00007610ff437816 */ /* 0x000fe20000000043 */
[----:B------:R-:W4:Y:S04]  /*e250*/  LDL.LU R69, [R1+0x7e0] ;  /* 0x0007e00001457983 */ /* 0x000f280000300800 */
[----:B------:R-:W4:Y:S01]  /*e260*/  @P0 LDG.E.U16 R59, desc[UR20][R64.64] ;  /* 0x00000014403b0981 */ /* 0x000f22000c1e1500 */
[----:B0-----:R-:W-:-:S02]  /*e270*/  PRMT R53, RZ, 0x7610, R53 ;  /* 0x00007610ff357816 */ /* 0x001fc40000000035 */
[----:B------:R-:W-:-:S04]  /*e280*/  PRMT R52, RZ, 0x7610, R52 ;  /* 0x00007610ff347816 */ /* 0x000fc80000000034 */
[----:B------:R0:W4:Y:S02]  /*e290*/  @P0 LDG.E.U16 R53, desc[UR20][R56.64] ;  /* 0x0000001438350981 */ /* 0x000124000c1e1500 */
[----:B0-----:R-:W-:Y:S02]  /*e2a0*/  @P0 IMAD.MOV.U32 R56, RZ, RZ, R2 ;  /* 0x000000ffff380224 */ /* 0x001fe400078e0002 */
[----:B------:R-:W-:Y:S02]  /*e2b0*/  @P0 IMAD.MOV.U32 R57, RZ, RZ, R68 ;  /* 0x000000ffff390224 */ /* 0x000fe400078e0044 */
[----:B------:R-:W-:Y:S01]  /*e2c0*/  @P0 IMAD.MOV.U32 R64, RZ, RZ, R87 ;  /* 0x000000ffff400224 */ /* 0x000fe200078e0057 */
[----:B------:R-:W-:Y:S01]  /*e2d0*/  PRMT R66, RZ, 0x7610, R66 ;  /* 0x00007610ff427816 */ /* 0x000fe20000000042 */
[----:B------:R-:W-:Y:S01]  /*e2e0*/  @P0 IMAD.MOV.U32 R65, RZ, RZ, R88 ;  /* 0x000000ffff410224 */ /* 0x000fe200078e0058 */
[----:B------:R0:W4:Y:S01]  /*e2f0*/  @P0 LDG.E.U16 R52, desc[UR20][R56.64] ;  /* 0x0000001438340981 */ /* 0x000122000c1e1500 */
[----:B------:R-:W-:-:S02]  /*e300*/  PRMT R62, RZ, 0x7610, R62 ;  /* 0x00007610ff3e7816 */ /* 0x000fc4000000003e */
[----:B------:R-:W-:Y:S01]  /*e310*/  PRMT R60, RZ, 0x7610, R60 ;  /* 0x00007610ff3c7816 */ /* 0x000fe2000000003c */
[----:B------:R-:W5:Y:S01]  /*e320*/  LDL.LU R68, [R1+0x7dc] ;  /* 0x0007dc0001447983 */ /* 0x000f620000300800 */
[----:B------:R-:W-:-:S03]  /*e330*/  PRMT R58, RZ, 0x7610, R58 ;  /* 0x00007610ff3a7816 */ /* 0x000fc6000000003a */
[----:B------:R-:W5:Y:S01]  /*e340*/  LDL.LU R2, [R1+0x7d8] ;  /* 0x0007d80001027983 */ /* 0x000f620000300800 */
[----:B0-----:R-:W-:Y:S02]  /*e350*/  @P0 IMAD.MOV.U32 R56, RZ, RZ, R93 ;  /* 0x000000ffff380224 */ /* 0x001fe400078e005d */
[----:B------:R-:W-:Y:S02]  /*e360*/  @P0 IMAD.MOV.U32 R57, RZ, RZ, R0 ;  /* 0x000000ffff390224 */ /* 0x000fe400078e0000 */
[----:B------:R-:W5:Y:S04]  /*e370*/  LDL.LU R0, [R1+0x7d4] ;  /* 0x0007d40001007983 */ /* 0x000f680000300800 */
[----:B------:R0:W4:Y:S02]  /*e380*/  @P0 LDG.E.U16 R63, desc[UR20][R56.64] ;  /* 0x00000014383f0981 */ /* 0x000124000c1e1500 */
[----:B0-----:R-:W-:-:S02]  /*e390*/  @P0 IMAD.MOV.U32 R56, RZ, RZ, R91 ;  /* 0x000000ffff380224 */ /* 0x001fc400078e005b */
[----:B------:R-:W-:-:S05]  /*e3a0*/  @P0 IMAD.MOV.U32 R57, RZ, RZ, R92 ;  /* 0x000000ffff390224 */ /* 0x000fca00078e005c */
[----:B------:R0:W4:Y:S02]  /*e3b0*/  @P0 LDG.E.U16 R61, desc[UR20][R56.64] ;  /* 0x00000014383d0981 */ /* 0x000124000c1e1500 */
[----:B0-----:R-:W-:-:S06]  /*e3c0*/  PRMT R57, RZ, 0x7610, R57 ;  /* 0x00007610ff397816 */ /* 0x001fcc0000000039 */
[----:B------:R3:W4:Y:S01]  /*e3d0*/  @P0 LDG.E.U16 R57, desc[UR20][R64.64] ;  /* 0x0000001440390981 */ /* 0x000722000c1e1500 */
[----:B------:R-:W-:Y:S01]  /*e3e0*/  PRMT R56, RZ, 0x7610, R56 ;  /* 0x00007610ff387816 */ /* 0x000fe20000000038 */
[----:B--2---:R-:W-:Y:S02]  /*e3f0*/  @P0 IMAD.MOV.U32 R70, RZ, RZ, R71 ;  /* 0x000000ffff460224 */ /* 0x004fe400078e0047 */
[----:B------:R-:W-:Y:S02]  /*e400*/  @P0 IMAD.MOV.U32 R71, RZ, RZ, R84 ;  /* 0x000000ffff470224 */ /* 0x000fe400078e0054 */
[----:B---3--:R-:W-:-:S03]  /*e410*/  @P0 IMAD.MOV.U32 R65, RZ, RZ, R86 ;  /* 0x000000ffff410224 */ /* 0x008fc600078e0056 */
[----:B------:R0:W2:Y:S01]  /*e420*/  @P0 LDG.E.U16 R66, desc[UR20][R70.64] ;  /* 0x0000001446420981 */ /* 0x0000a2000c1e1500 */
[----:B------:R-:W-:Y:S02]  /*e430*/  @P0 IMAD.MOV.U32 R64, RZ, RZ, R85 ;  /* 0x000000ffff400224 */ /* 0x000fe400078e0055 */
[----:B0-----:R-:W-:-:S03]  /*e440*/  @P0 IMAD.MOV.U32 R70, RZ, RZ, R82 ;  /* 0x000000ffff460224 */ /* 0x001fc600078e0052 */
[----:B------:R0:W3:Y:S01]  /*e450*/  @P0 LDG.E.U16 R67, desc[UR20][R64.64] ;  /* 0x0000001440430981 */ /* 0x0000e2000c1e1500 */
[----:B------:R-:W-:Y:S01]  /*e460*/  @P0 IMAD.MOV.U32 R71, RZ, RZ, R83 ;  /* 0x000000ffff470224 */ /* 0x000fe200078e0053 */
[----:B0-----:R-:W-:Y:S02]  /*e470*/  PRMT R65, RZ, 0x7610, R65 ;  /* 0x00007610ff417816 */ /* 0x001fe40000000041 */
[----:B------:R-:W-:-:S04]  /*e480*/  PRMT R64, RZ, 0x7610, R64 ;  /* 0x00007610ff407816 */ /* 0x000fc80000000040 */
[----:B------:R0:W2:Y:S02]  /*e490*/  @P0 LDG.E.U16 R65, desc[UR20][R70.64] ;  /* 0x0000001446410981 */ /* 0x0000a4000c1e1500 */
[----:B0-----:R-:W-:Y:S02]  /*e4a0*/  @P0 IMAD.MOV.U32 R70, RZ, RZ, R80 ;  /* 0x000000ffff460224 */ /* 0x001fe400078e0050 */
[----:B------:R-:W-:-:S05]  /*e4b0*/  @P0 IMAD.MOV.U32 R71, RZ, RZ, R81 ;  /* 0x000000ffff470224 */ /* 0x000fca00078e0051 */
        /* <DEDUP_REMOVED lines=12> */
[----:B------:R0:W2:Y:S01]  /*e580*/  @P0 LDG.E.U16 R56, desc[UR20][R70.64] ;  /* 0x0000001446380981 */ /* 0x0000a2000c1e1500 */
[----:B------:R-:W0:Y:S02]  /*e590*/  S2R R73, SR_TID.X ;  /* 0x0000000000497919 */ /* 0x000e240000002100 */
[C---:B0-----:R-:W-:Y:S02]  /*e5a0*/  IMAD.SHL.U32 R70, R73.reuse, 0x2, RZ ;  /* 0x0000000249467824 */ /* 0x041fe400078e00ff */
[----:B------:R-:W-:-:S05]  /*e5b0*/  IMAD.SHL.U32 R3, R73, 0x80, RZ ;  /* 0x0000008049037824 */ /* 0x000fca00078e00ff */
[----:B------:R-:W-:-:S04]  /*e5c0*/  LOP3.LUT R3, R3, 0x207e, R70, 0xc8, !PT ;  /* 0x0000207e03037812 */ /* 0x000fc800078ec846 */
[C---:B------:R-:W-:Y:S01]  /*e5d0*/  LOP3.LUT R71, R3.reuse, 0x10, RZ, 0x3c, !PT ;  /* 0x0000001003477812 */ /* 0x040fe200078e3cff */
[----:B------:R-:W-:Y:S04]  /*e5e0*/  STS.U16 [R3+UR9], R47 ;  /* 0x0000002f03007988 */ /* 0x000fe80008000409 */
[----:B------:R-:W-:Y:S04]  /*e5f0*/  STS.U16 [R3+UR9+0x400], R41 ;  /* 0x0004002903007988 */ /* 0x000fe80008000409 */
[----:B------:R-:W-:Y:S04]  /*e600*/  STS.U16 [R3+UR9+0x800], R35 ;  /* 0x0008002303007988 */ /* 0x000fe80008000409 */
[----:B------:R-:W-:Y:S04]  /*e610*/  STS.U16 [R3+UR9+0xc00], R29 ;  /* 0x000c001d03007988 */ /* 0x000fe80008000409 */
[----:B------:R-:W-:Y:S04]  /*e620*/  STS.U16 [R3+UR9+0x1000], R23 ;  /* 0x0010001703007988 */ /* 0x000fe80008000409 */
[----:B------:R-:W-:Y:S04]  /*e630*/  STS.U16 [R3+UR9+0x1400], R18 ;  /* 0x0014001203007988 */ /* 0x000fe80008000409 */
[----:B------:R-:W-:Y:S04]  /*e640*/  STS.U16 [R3+UR9+0x1800], R13 ;  /* 0x0018000d03007988 */ /* 0x000fe80008000409 */
[----:B------:R-:W-:Y:S01]  /*e650*/  STS.U16 [R3+UR9+0x1c00], R8 ;  /* 0x001c000803007988 */ /* 0x000fe20008000409 */
[----:B------:R-:W-:-:S03]  /*e660*/  LOP3.LUT R70, R3, 0x20, RZ, 0x3c, !PT ;  /* 0x0000002003467812 */ /* 0x000fc600078e3cff */
[----:B------:R-:W-:Y:S04]  /*e670*/  STS.U16 [R71+UR9+0x80], R46 ;  /* 0x0000802e47007988 */ /* 0x000fe80008000409 */
[----:B------:R-:W-:Y:S04]  /*e680*/  STS.U16 [R71+UR9+0x480], R40 ;  /* 0x0004802847007988 */ /* 0x000fe80008000409 */
[----:B------:R-:W-:Y:S01]  /*e690*/  STS.U16 [R71+UR9+0x880], R34 ;  /* 0x0008802247007988 */ /* 0x000fe20008000409 */
[----:B------:R-:W-:-:S03]  /*e6a0*/  SHF.R.U32.HI R72, RZ, 0x5, R73 ;  /* 0x00000005ff487819 */ /* 0x000fc60000011649 */
[----:B------:R-:W-:Y:S04]  /*e6b0*/  STS.U16 [R71+UR9+0xc80], R28 ;  /* 0x000c801c47007988 */ /* 0x000fe80008000409 */
[----:B------:R-:W-:Y:S04]  /*e6c0*/  STS.U16 [R71+UR9+0x1080], R22 ;  /* 0x0010801647007988 */ /* 0x000fe80008000409 */
[----:B------:R-:W-:Y:S04]  /*e6d0*/  STS.U16 [R71+UR9+0x1480], R17 ;  /* 0x0014801147007988 */ /* 0x000fe80008000409 */
[----:B------:R0:W-:Y:S04]  /*e6e0*/  STS.U16 [R71+UR9+0x1880], R12 ;  /* 0x0018800c47007988 */ /* 0x0001e80008000409 */
[----:B------:R1:W-:Y:S01]  /*e6f0*/  STS.U16 [R71+UR9+0x1c80], R7 ;  /* 0x001c800747007988 */ /* 0x0003e20008000409 */
[----:B------:R-:W-:-:S02]  /*e700*/  ISETP.NE.U32.AND P0, PT, R72, RZ, PT ;  /* 0x000000ff4800720c */ /* 0x000fc40003f05070 */
[----:B------:R-:W1:Y:S01]  /*e710*/  LDC R72, c[0x0][0x3a0] ;  /* 0x0000e800ff487b82 */ /* 0x000e620000000800 */
[----:B------:R-:W-:Y:S01]  /*e720*/  STS.U16 [R70+UR9+0x100], R45 ;  /* 0x0001002d46007988 */ /* 0x000fe20008000409 */
[----:B0-----:R-:W-:-:S03]  /*e730*/  LOP3.LUT R12, R3, 0x30, RZ, 0x3c, !PT ;  /* 0x00000030030c7812 */ /* 0x001fc600078e3cff */
[----:B------:R-:W-:Y:S04]  /*e740*/  STS.U16 [R70+UR9+0x500], R39 ;  /* 0x0005002746007988 */ /* 0x000fe80008000409 */
[----:B------:R-:W-:Y:S04]  /*e750*/  STS.U16 [R70+UR9+0x900], R33 ;  /* 0x0009002146007988 */ /* 0x000fe80008000409 */
[----:B------:R-:W-:Y:S04]  /*e760*/  STS.U16 [R70+UR9+0xd00], R27 ;  /* 0x000d001b46007988 */ /* 0x000fe80008000409 */
[----:B------:R-:W-:Y:S04]  /*e770*/  STS.U16 [R70+UR9+0x1100], R21 ;  /* 0x0011001546007988 */ /* 0x000fe80008000409 */
[----:B------:R-:W-:Y:S04]  /*e780*/  STS.U16 [R70+UR9+0x1500], R16 ;  /* 0x0015001046007988 */ /* 0x000fe80008000409 */
[----:B------:R-:W-:Y:S04]  /*e790*/  STS.U16 [R70+UR9+0x1900], R11 ;  /* 0x0019000b46007988 */ /* 0x000fe80008000409 */
[----:B------:R0:W-:Y:S01]  /*e7a0*/  STS.U16 [R70+UR9+0x1d00], R6 ;  /* 0x001d000646007988 */ /* 0x0001e20008000409 */
[----:B------:R-:W-:-:S03]  /*e7b0*/  LOP3.LUT R8, R3, 0x40, RZ, 0x3c, !PT ;  /* 0x0000004003087812 */ /* 0x000fc600078e3cff */
[----:B------:R-:W-:Y:S04]  /*e7c0*/  STS.U16 [R12+UR9+0x180], R44 ;  /* 0x0001802c0c007988 */ /* 0x000fe80008000409 */
[----:B------:R-:W-:Y:S04]  /*e7d0*/  STS.U16 [R12+UR9+0x580], R38 ;  /* 0x000580260c007988 */ /* 0x000fe80008000409 */
[----:B------:R-:W-:Y:S04]  /*e7e0*/  STS.U16 [R12+UR9+0x980], R32 ;  /* 0x000980200c007988 */ /* 0x000fe80008000409 */
[----:B------:R-:W-:Y:S04]  /*e7f0*/  STS.U16 [R12+UR9+0xd80], R26 ;  /* 0x000d801a0c007988 */ /* 0x000fe80008000409 */
[----:B------:R-:W-:Y:S04]  /*e800*/  STS.U16 [R12+UR9+0x1180], R20 ;  /* 0x001180140c007988 */ /* 0x000fe80008000409 */
[----:B------:R-:W-:Y:S04]  /*e810*/  STS.U16 [R12+UR9+0x1580], R15 ;  /* 0x0015800f0c007988 */ /* 0x000fe80008000409 */
[----:B------:R-:W-:Y:S04]  /*e820*/  STS.U16 [R12+UR9+0x1980], R10 ;  /* 0x0019800a0c007988 */ /* 0x000fe80008000409 */
[----:B------:R-:W-:Y:S01]  /*e830*/  STS.U16 [R12+UR9+0x1d80], R5 ;  /* 0x001d80050c007988 */ /* 0x000fe20008000409 */
[----:B-1----:R-:W-:-:S03]  /*e840*/  LOP3.LUT R7, R3, 0x50, RZ, 0x3c, !PT ;  /* 0x0000005003077812 */ /* 0x002fc600078e3cff */
[----:B------:R-:W-:Y:S04]  /*e850*/  STS.U16 [R8+UR9+0x200], R43 ;  /* 0x0002002b08007988 */ /* 0x000fe80008000409 */
[----:B------:R-:W-:Y:S04]  /*e860*/  STS.U16 [R8+UR9+0x600], R37 ;  /* 0x0006002508007988 */ /* 0x000fe80008000409 */
[----:B------:R-:W-:Y:S04]  /*e870*/  STS.U16 [R8+UR9+0xa00], R31 ;  /* 0x000a001f08007988 */ /* 0x000fe80008000409 */
[----:B------:R-:W-:Y:S04]  /*e880*/  STS.U16 [R8+UR9+0xe00], R25 ;  /* 0x000e001908007988 */ /* 0x000fe80008000409 */
[----:B------:R-:W-:Y:S04]  /*e890*/  STS.U16 [R8+UR9+0x1200], R19 ;  /* 0x0012001308007988 */ /* 0x000fe80008000409 */
[----:B------:R-:W-:Y:S04]  /*e8a0*/  STS.U16 [R8+UR9+0x1600], R14 ;  /* 0x0016000e08007988 */ /* 0x000fe80008000409 */
[----:B------:R-:W-:Y:S04]  /*e8b0*/  STS.U16 [R8+UR9+0x1a00], R9 ;  /* 0x001a000908007988 */ /* 0x000fe80008000409 */
[----:B------:R1:W-:Y:S01]  /*e8c0*/  STS.U16 [R8+UR9+0x1e00], R4 ;  /* 0x001e000408007988 */ /* 0x0003e20008000409 */
[----:B0-----:R-:W-:-:S03]  /*e8d0*/  LOP3.LUT R6, R3, 0x60, RZ, 0x3c, !PT ;  /* 0x0000006003067812 */ /* 0x001fc600078e3cff */
[----:B------:R0:W-:Y:S01]  /*e8e0*/  STS.U16 [R7+UR9+0x280], R42 ;  /* 0x0002802a07007988 */ /* 0x0001e20008000409 */
[----:B------:R-:W-:-:S03]  /*e8f0*/  VIADD R72, R72, 0x7f ;  /* 0x0000007f48487836 */ /* 0x000fc60000000000 */
[----:B------:R0:W-:Y:S04]  /*e900*/  STS.U16 [R7+UR9+0x680], R36 ;  /* 0x0006802407007988 */ /* 0x0001e80008000409 */
[----:B------:R0:W-:Y:S04]  /*e910*/  STS.U16 [R7+UR9+0xa80], R30 ;  /* 0x000a801e07007988 */ /* 0x0001e80008000409 */
[----:B------:R0:W-:Y:S04]  /*e920*/  STS.U16 [R7+UR9+0xe80], R24 ;  /* 0x000e801807007988 */ /* 0x0001e80008000409 */
[----:B------:R0:W-:Y:S04]  /*e930*/  STS.U16 [R7+UR9+0x1280], R51 ;  /* 0x0012803307007988 */ /* 0x0001e80008000409 */
[----:B------:R0:W-:Y:S01]  /*e940*/  STS.U16 [R7+UR9+0x1680], R50 ;  /* 0x0016803207007988 */ /* 0x0001e20008000409 */
[----:B-1----:R-:W-:-:S03]  /*e950*/  SHF.R.S32.HI R4, RZ, 0x1f, R72 ;  /* 0x0000001fff047819 */ /* 0x002fc60000011448 */
[----:B------:R0:W-:Y:S04]  /*e960*/  STS.U16 [R7+UR9+0x1a80], R49 ;  /* 0x001a803107007988 */ /* 0x0001e80008000409 */
[----:B------:R0:W-:Y:S01]  /*e970*/  STS.U16 [R7+UR9+0x1e80], R48 ;  /* 0x001e803007007988 */ /* 0x0001e20008000409 */
[----:B------:R-:W-:-:S03]  /*e980*/  LOP3.LUT R5, R3, 0x70, RZ, 0x3c, !PT ;  /* 0x0000007003057812 */ /* 0x000fc600078e3cff */
[----:B----4-:R0:W-:Y:S04]  /*e990*/  STS.U16 [R6+UR9+0x300], R55 ;  /* 0x0003003706007988 */ /* 0x0101e80008000409 */
[----:B------:R0:W-:Y:S01]  /*e9a0*/  STS.U16 [R6+UR9+0x700], R54 ;  /* 0x0007003606007988 */ /* 0x0001e20008000409 */
[----:B------:R-:W-:-:S03]  /*e9b0*/  LEA.HI R4, R4, R72, RZ, 0x7 ;  /* 0x0000004804047211 */ /* 0x000fc600078f38ff */
[----:B------:R0:W-:Y:S04]  /*e9c0*/  STS.U16 [R6+UR9+0xb00], R53 ;  /* 0x000b003506007988 */ /* 0x0001e80008000409 */
[----:B------:R0:W-:Y:S04]  /*e9d0*/  STS.U16 [R6+UR9+0xf00], R52 ;  /* 0x000f003406007988 */ /* 0x0001e80008000409 */
[----:B------:R0:W-:Y:S04]  /*e9e0*/  STS.U16 [R6+UR9+0x1300], R63 ;  /* 0x0013003f06007988 */ /* 0x0001e80008000409 */
[----:B------:R0:W-:Y:S01]  /*e9f0*/  STS.U16 [R6+UR9+0x1700], R61 ;  /* 0x0017003d06007988 */ /* 0x0001e20008000409 */
[----:B------:R-:W-:-:S03]  /*ea00*/  SHF.R.S32.HI R4, RZ, 0x7, R4 ;  /* 0x00000007ff047819 */ /* 0x000fc60000011404 */
[----:B------:R0:W-:Y:S04]  /*ea10*/  STS.U16 [R6+UR9+0x1b00], R59 ;  /* 0x001b003b06007988 */ /* 0x0001e80008000409 */
[----:B------:R0:W-:Y:S04]  /*ea20*/  STS.U16 [R6+UR9+0x1f00], R57 ;  /* 0x001f003906007988 */ /* 0x0001e80008000409 */
[----:B---3--:R0:W-:Y:S04]  /*ea30*/  STS.U16 [R5+UR9+0x380], R67 ;  /* 0x0003804305007988 */ /* 0x0081e80008000409 */
[----:B--2---:R0:W-:Y:S01]  /*ea40*/  STS.U16 [R5+UR9+0x780], R66 ;  /* 0x0007804205007988 */ /* 0x0041e20008000409 */
[----:B------:R-:W-:-:S03]  /*ea50*/  VIMNMX R4, PT, PT, R4, 0x1, !PT ;  /* 0x0000000104047848 */ /* 0x000fc60007fe0100 */
[----:B------:R0:W-:Y:S04]  /*ea60*/  STS.U16 [R5+UR9+0xb80], R65 ;  /* 0x000b804105007988 */ /* 0x0001e80008000409 */
[----:B------:R0:W-:Y:S04]  /*ea70*/  STS.U16 [R5+UR9+0xf80], R64 ;  /* 0x000f804005007988 */ /* 0x0001e80008000409 */
[----:B------:R0:W-:Y:S04]  /*ea80*/  STS.U16 [R5+UR9+0x1380], R62 ;  /* 0x0013803e05007988 */ /* 0x0001e80008000409 */
[----:B------:R0:W-:Y:S04]  /*ea90*/  STS.U16 [R5+UR9+0x1780], R60 ;  /* 0x0017803c05007988 */ /* 0x0001e80008000409 */
[----:B------:R0:W-:Y:S01]  /*eaa0*/  STS.U16 [R5+UR9+0x1b80], R58 ;  /* 0x001b803a05007988 */ /* 0x0001e20008000409 */
[----:B------:R-:W-:-:S03]  /*eab0*/  VIADD R4, R4, 0xffffffff ;  /* 0xffffffff04047836 */ /* 0x000fc60000000000 */
[----:B------:R0:W-:Y:S01]  /*eac0*/  STS.U16 [R5+UR9+0x1f80], R56 ;  /* 0x001f803805007988 */ /* 0x0001e20008000409 */
[----:B------:R1:W-:Y:S06]  /*ead0*/  MEMBAR.ALL.CTA ;  /* 0x0000000000007992 */ /* 0x0003ec0000008000 */
[----:B-1----:R-:W1:Y:S01]  /*eae0*/  FENCE.VIEW.ASYNC.S ;  /* 0x00000000000073c6 */ /* 0x002e620000000000 */
[----:B------:R-:W-:-:S03]  /*eaf0*/  UIADD3 UR4, UPT, UPT, UR9, 0x4000, URZ ;  /* 0x0000400009047890 */ /* 0x000fc6000fffe0ff */
[----:B------:R0:W-:Y:S01]  /*eb00*/  STL [R1+0x6b4], R4 ;  /* 0x0006b40401007387 */ /* 0x0001e20000100800 */
[----:B------:R-:W-:Y:S01]  /*eb10*/  USHF.R.U32.HI UR4, URZ, 0x4, UR4 ;  /* 0x00000004ff047899 */ /* 0x000fe20008011604 */
[----:B-1----:R-:W-:Y:S01]  /*eb20*/  BAR.SYNC.DEFER_BLOCKING 0x0 ;  /* 0x0000000000007b1d */ /* 0x002fe20000010000 */
[----:B------:R-:W-:Y:S02]  /*eb30*/  ISETP.LT.OR P1, PT, R72, 0x80, P0 ;  /* 0x000000804800780c */ /* 0x000fe40000721670 */
[----:B------:R-:W-:-:S04]  /*eb40*/  USGXT.U32 UR12, UR4, 0xe ;  /* 0x0000000e040c789a */ /* 0x000fc80008000000 */
[----:B------:R-:W-:Y:S01]  /*eb50*/  UIADD3 UR7, UP1, UPT, UR12, 0x2, URZ ;  /* 0x000000020c077890 */ /* 0x000fe2000ff3e0ff */
[----:B------:R-:W-:Y:S01]  /*eb60*/  UMOV UR4, URZ ;  /* 0x000000ff00047c82 */ /* 0x000fe20008000000 */
[----:B------:R-:W-:Y:S02]  /*eb70*/  UIADD3 UR11, UPT, UPT, UR8, 0x40, URZ ;  /* 0x00000040080b7890 */ /* 0x000fe4000fffe0ff */
[----:B------:R-:W-:Y:S01]  /*eb80*/  UIADD3.X UR13, UPT, UPT, UR4, 0x40004040, URZ, UP1, !UPT ;  /* 0x40004040040d7890 */ /* 0x000fe20008ffe4ff */
[----:B------:R-:W-:Y:S01]  /*eb90*/  ISETP.NE.U32.AND P3, PT, R4, RZ, PT ;  /* 0x000000ff0400720c */ /* 0x000fe20003f65070 */
[----:B------:R-:W-:Y:S01]  /*eba0*/  IMAD.SHL.U32 R69, R69, 0x80, RZ ;  /* 0x0000008045457824 */ /* 0x000fe200078e00ff */
[----:B0-----:R-:W-:Y:S11]  /*ebb0*/  @P1 BRA `(.L_x_7) ;  /* 0x0000000000c01947 */ /* 0x001ff60003800000 */
[----:B------:R-:W-:Y:S01]  /*ebc0*/  USHF.R.U32.HI UR14, URZ, 0x4, UR9 ;  /* 0x00000004ff0e7899 */ /* 0x000fe20008011609 */
[----:B------:R-:W-:Y:S01]  /*ebd0*/  UMOV UR4, URZ ;  /* 0x000000ff00047c82 */ /* 0x000fe20008000000 */
[----:B------:R-:W-:Y:S02]  /*ebe0*/  UIADD3 UR16, UPT, UPT, UR8, 0x48, URZ ;  /* 0x0000004808107890 */ /* 0x000fe4000fffe0ff */
[----:B------:R-:W-:Y:S02]  /*ebf0*/  USGXT.U32 UR14, UR14, 0xe ;  /* 0x0000000e0e0e789a */ /* 0x000fe40008000000 */
[----:B------:R-:W-:Y:S02]  /*ec00*/  UIADD3 UR17, UPT, UPT, UR8, 0x50, URZ ;  /* 0x0000005008117890 */ /* 0x000fe4000fffe0ff */
[----:B------:R-:W-:Y:S02]  /*ec10*/  UIADD3 UR38, UP1, UPT, UR14, 0x2, URZ ;  /* 0x000000020e267890 */ /* 0x000fe4000ff3e0ff */
[----:B------:R-:W-:-:S02]  /*ec20*/  UIADD3 UR24, UPT, UPT, UR8, 0x58, URZ ;  /* 0x0000005808187890 */ /* 0x000fc4000fffe0ff */
[----:B------:R-:W-:Y:S02]  /*ec30*/  UIADD3.X UR39, UPT, UPT, UR4, 0x40004040, URZ, UP1, !UPT ;  /* 0x4000404004277890 */ /* 0x000fe40008ffe4ff */
[----:B------:R-:W-:Y:S02]  /*ec40*/  UIADD3 UR25, UPT, UPT, UR8, 0x60, URZ ;  /* 0x0000006008197890 */ /* 0x000fe4000fffe0ff */
[----:B------:R-:W-:Y:S02]  /*ec50*/  UIADD3.64 UR18, UPT, UPT, UR38, 0x2, URZ ;  /* 0x0000000226127897 */ /* 0x000fe4000fffe0ff */
[----:B------:R-:W-:Y:S02]  /*ec60*/  UIADD3.64 UR22, UPT, UPT, UR38, 0x4, URZ ;  /* 0x0000000426167897 */ /* 0x000fe4000fffe0ff */
[----:B------:R-:W-:Y:S02]  /*ec70*/  UIADD3.64 UR26, UPT, UPT, UR38, 0x1fe, URZ ;  /* 0x000001fe261a7897 */ /* 0x000fe4000fffe0ff */
[----:B------:R-:W-:-:S02]  /*ec80*/  UIADD3 UR30, UPT, UPT, UR8, 0x68, URZ ;  /* 0x00000068081e7890 */ /* 0x000fc4000fffe0ff */
[----:B------:R-:W-:Y:S02]  /*ec90*/  UIADD3.64 UR28, UPT, UPT, UR38, 0x200, URZ ;  /* 0x00000200261c7897 */ /* 0x000fe4000fffe0ff */
[----:B------:R-:W-:Y:S02]  /*eca0*/  UIADD3 UR31, UPT, UPT, UR8, 0x70, URZ ;  /* 0x00000070081f7890 */ /* 0x000fe4000fffe0ff */
[----:B------:R-:W-:Y:S01]  /*ecb0*/  UIADD3.64 UR32, UPT, UPT, UR38, 0x202, URZ ;  /* 0x0000020226207897 */ /* 0x000fe2000fffe0ff */
[----:B------:R-:W-:Y:S01]  /*ecc0*/  UMOV UR40, 0x0 ;  /* 0x0000000000287882 */ /* 0x000fe20000000000 */
[----:B------:R-:W-:Y:S01]  /*ecd0*/  UMOV UR41, 0x8100010 ;  /* 0x0810001000297882 */ /* 0x000fe20000000000 */
[----:B------:R-:W-:Y:S02]  /*ece0*/  UIADD3 UR36, UPT, UPT, UR8, 0x78, URZ ;  /* 0x0000007808247890 */ /* 0x000fe4000fffe0ff */
[----:B------:R-:W-:Y:S01]  /*ecf0*/  UIADD3.64 UR34, UPT, UPT, UR38, 0x204, URZ ;  /* 0x0000020426227897 */ /* 0x000fe2000fffe0ff */
[----:B------:R-:W-:Y:S01]  /*ed00*/  UMOV UR15, 0x40004040 ;  /* 0x40004040000f7882 */ /* 0x000fe20000000000 */
[----:B------:R-:W-:Y:S01]  /*ed10*/  UMOV UR42, 0x0 ;  /* 0x00000000002a7882 */ /* 0x000fe20000000000 */
[----:B------:R-:W-:Y:S01]  /*ed20*/  UMOV UR43, 0x8100010 ;  /* 0x08100010002b7882 */ /* 0x000fe20000000000 */
[----:B------:R-:W-:Y:S01]  /*ed30*/  UMOV UR44, 0x0 ;  /* 0x00000000002c7882 */ /* 0x000fe20000000000 */
[----:B------:R-:W-:Y:S01]  /*ed40*/  UMOV UR45, 0x8100010 ;  /* 0x08100010002d7882 */ /* 0x000fe20000000000 */
[----:B------:R0:W-:Y:S01]  /*ed50*/  UTCHMMA tmem[UR11], gdesc[UR14], tmem[UR8], tmem[UR40], idesc[UR41], !UPT ;  /* 0x00ff280e0b0079ea */ /* 0x0001e2000f800008 */
[----:B------:R-:W-:Y:S01]  /*ed60*/  UMOV UR46, 0x0 ;  /* 0x00000000002e7882 */ /* 0x000fe20000000000 */
[----:B------:R-:W-:Y:S01]  /*ed70*/  UMOV UR47, 0x8100010 ;  /* 0x08100010002f7882 */ /* 0x000fe20000000000 */
[----:B------:R0:W-:Y:S01]  /*ed80*/  UTCHMMA tmem[UR16], gdesc[UR38], tmem[UR8], tmem[UR42], idesc[UR43], UPT ;  /* 0x00ff2a26100079ea */ /* 0x0001e2000b800008 */
        /* <DEDUP_REMOVED lines=8> */
[----:B------:R-:W-:Y:S01]  /*ee10*/  UMOV UR4, UR6 ;  /* 0x0000000600047c82 */ /* 0x000fe20008000000 */
[----:B------:R-:W-:Y:S01]  /*ee20*/  UMOV UR5, URZ ;  /* 0x000000ff00057c82 */ /* 0x000fe20008000000 */
[----:B------:R0:W-:Y:S01]  /*ee30*/  UTCHMMA tmem[UR25], gdesc[UR26], tmem[UR8], tmem[UR48], idesc[UR49], UPT ;  /* 0x00ff301a190079ea */ /* 0x0001e2000b800008 */
[----:B------:R-:W-:Y:S01]  /*ee40*/  UMOV UR54, 0x0 ;  /* 0x0000000000367882 */ /* 0x000fe20000000000 */
[----:B------:R-:W-:Y:S01]  /*ee50*/  UMOV UR55, 0x8100010 ;  /* 0x0810001000377882 */ /* 0x000fe20000000000 */
[----:B------:R0:W-:Y:S01]  /*ee60*/  UTCHMMA tmem[UR30], gdesc[UR28], tmem[UR8], tmem[UR50], idesc[UR51], UPT ;  /* 0x00ff321c1e0079ea */ /* 0x0001e2000b800008 */
[----:B------:R-:W-:Y:S01]  /*ee70*/  UMOV UR4, UR4 ;  /* 0x0000000400047c82 */ /* 0x000fe20008000000 */
[----:B------:R0:W-:Y:S01]  /*ee80*/  UTCHMMA tmem[UR31], gdesc[UR32], tmem[UR8], tmem[UR52], idesc[UR53], UPT ;  /* 0x00ff34201f0079ea */ /* 0x0001e2000b800008 */
[----:B------:R0:W-:Y:S01]  /*ee90*/  UTCHMMA tmem[UR36], gdesc[UR34], tmem[UR8], tmem[UR54], idesc[UR55], UPT ;  /* 0x00ff3622240079ea */ /* 0x0001e2000b800008 */
[----:B------:R0:W-:Y:S01]  /*eea0*/  UTCBAR [UR4], URZ ;  /* 0x000000ff040073e9 */ /* 0x0001e200080000ff */
[----:B------:R-:W-:Y:S01]  /*eeb0*/  NOP ;  /* 0x0000000000007918 */ /* 0x000fe20000000000 */
.L_x_7:
[----:B------:R1:W-:Y:S01]  /*eec0*/  STL [R1+0xb4], RZ ;  /* 0x0000b4ff01007387 */ /* 0x0003e20000100800 */
[----:B0-----:R-:W-:Y:S01]  /*eed0*/  UMOV UR4, URZ ;  /* 0x000000ff00047c82 */ /* 0x001fe20008000000 */
[----:B------:R-:W-:Y:S01]  /*eee0*/  UMOV UR14, UR7 ;  /* 0x00000007000e7c82 */ /* 0x000fe20008000000 */
[----:B------:R-:W-:Y:S01]  /*eef0*/  UMOV UR15, UR13 ;  /* 0x0000000d000f7c82 */ /* 0x000fe20008000000 */
[----:B-----5:R-:W-:Y:S01]  /*ef00*/  IMAD.SHL.U32 R71, R68, 0x80, RZ ;  /* 0x0000008044477824 */ /* 0x020fe200078e00ff */
[----:B------:R-:W-:Y:S06]  /*ef10*/  @!P3 BRA `(.L_x_8) ;  /* 0x0000009c00e0b947 */ /* 0x000fec0003800000 */
[----:B------:R-:W-:Y:S01]  /*ef20*/  SHF.R.S32.HI R68, RZ, 0x1f, R69 ;  /* 0x0000001fff447819 */ /* 0x000fe20000011445 */
[----:B------:R-:W-:Y:S01]  /*ef30*/  UIADD3.64 UR22, UPT, UPT, UR14, 0x2, URZ ;  /* 0x000000020e167897 */ /* 0x000fe2000fffe0ff */
[----:B------:R-:W-:Y:S01]  /*ef40*/  SHF.R.S32.HI R70, RZ, 0x1f, R71 ;  /* 0x0000001fff467819 */ /* 0x000fe20000011447 */
[----:B------:R-:W-:Y:S01]  /*ef50*/  UIADD3.64 UR24, UPT, UPT, UR14, 0x4, URZ ;  /* 0x000000040e187897 */ /* 0x000fe2000fffe0ff */
[C---:B------:R-:W-:Y:S01]  /*ef60*/  SHF.L.U64.HI R68, R69.reuse, 0x1, R68 ;  /* 0x0000000145447819 */ /* 0x040fe20000010244 */
[----:B------:R-:W-:Y:S01]  /*ef70*/  IMAD.SHL.U32 R69, R69, 0x2, RZ ;  /* 0x0000000245457824 */ /* 0x000fe200078e00ff */
[C---:B------:R-:W-:Y:S01]  /*ef80*/  SHF.L.U64.HI R70, R71.reuse, 0x1, R70 ;  /* 0x0000000147467819 */ /* 0x040fe20000010246 */
[----:B------:R-:W-:Y:S01]  /*ef90*/  IMAD.SHL.U32 R71, R71, 0x2, RZ ;  /* 0x0000000247477824 */ /* 0x000fe200078e00ff */
[----:B------:R-:W-:Y:S02]  /*efa0*/  UIADD3.64 UR26, UPT, UPT, UR14, 0x1fe, URZ ;  /* 0x000001fe0e1a7897 */ /* 0x000fe4000fffe0ff */
[----:B------:R-:W-:-:S02]  /*efb0*/  UIADD3.64 UR28, UPT, UPT, UR14, 0x200, URZ ;  /* 0x000002000e1c7897 */ /* 0x000fc4000fffe0ff */
[----:B------:R-:W-:Y:S02]  /*efc0*/  UIADD3.64 UR30, UPT, UPT, UR14, 0x202, URZ ;  /* 0x000002020e1e7897 */ /* 0x000fe4000fffe0ff */
[----:B------:R-:W-:Y:S01]  /*efd0*/  UIADD3.64 UR32, UPT, UPT, UR14, 0x204, URZ ;  /* 0x000002040e207897 */ /* 0x000fe2000fffe0ff */
[----:B------:R-:W-:Y:S01]  /*efe0*/  UMOV UR18, 0x1 ;  /* 0x0000000100127882 */ /* 0x000fe20000000000 */
[----:B------:R-:W-:-:S10]  /*eff0*/  UMOV UR5, URZ ;  /* 0x000000ff00057c82 */ /* 0x000fd40008000000 */
.L_x_11:
[----:B------:R-:W2:Y:S01]  /*f000*/  LDL.LU R4, [R1+0xb4] ;  /* 0x0000b40001047983 */ /* 0x000ea20000300800 */
[----:B------:R-:W0:Y:S03]  /*f010*/  LDC R42, c[0x0][0x3a0] ;  /* 0x0000e800ff2a7b82 */ /* 0x000e260000000800 */
[----:B------:R3:W-:Y:S04]  /*f020*/  STL [R1+0x8a0], R22 ;  /* 0x0008a01601007387 */ /* 0x0007e80000100800 */
[----:B---3--:R-:W3:Y:S04]  /*f030*/  LDL.LU R22, [R1+0x2c8] ;  /* 0x0002c80001167983 */ /* 0x008ee80000300800 */
[----:B------:R4:W-:Y:S04]  /*f040*/  STL [R1+0x894], R44 ;  /* 0x0008942c01007387 */ /* 0x0009e80000100800 */
[----:B----4-:R-:W4:Y:S04]  /*f050*/  LDL.LU R44, [R1+0x2c0] ;  /* 0x0002c000012c7983 */ /* 0x010f280000300800 */
[----:B------:R-:W-:Y:S04]  /*f060*/  STL [R1+0x890], R45 ;  /* 0x0008902d01007387 */ /* 0x000fe80000100800 */
[----:B------:R-:W-:Y:S04]  /*f070*/  STL [R1+0x898], R45 ;  /* 0x0008982d01007387 */ /* 0x000fe80000100800 */
[----:B------:R1:W-:Y:S04]  /*f080*/  STL [R1+0x88c], R93 ;  /* 0x00088c5d01007387 */ /* 0x0003e80000100800 */
[----:B-1----:R-:W3:Y:S04]  /*f090*/  LDL.LU R93, [R1+0x2bc] ;  /* 0x0002bc00015d7983 */ /* 0x002ee80000300800 */
[----:B------:R-:W-:Y:S04]  /*f0a0*/  STL [R1+0x888], R46 ;  /* 0x0008882e01007387 */ /* 0x000fe80000100800 */
[----:B------:R1:W-:Y:S04]  /*f0b0*/  STL [R1+0x89c], R46 ;  /* 0x00089c2e01007387 */ /* 0x0003e80000100800 */
[----:B------:R-:W-:Y:S04]  /*f0c0*/  STL [R1+0x884], R92 ;  /* 0x0008845c01007387 */ /* 0x000fe80000100800 */
        /* <DEDUP_REMOVED lines=40> */
[----:B------:R0:W-:Y:S04]  /*f350*/  STL [R1+0x7e0], R72 ;  /* 0x0007e04801007387 */ /* 0x0001e80000100800 */
[----:B------:R-:W-:Y:S04]  /*f360*/  STL [R1+0x7dc], R69 ;  /* 0x0007dc4501007387 */ /* 0x000fe80000100800 */
[----:B------:R-:W-:Y:S04]  /*f370*/  STL [R1+0x7d8], R68 ;  /* 0x0007d84401007387 */ /* 0x000fe80000100800 */
[----:B------:R0:W-:Y:S01]  /*f380*/  STL [R1+0x7d4], R3 ;  /* 0x0007d40301007387 */ /* 0x0001e20000100800 */
[----:B--2---:R-:W-:-:S04]  /*f390*/  VIADD R4, R4, 0x1 ;  /* 0x0000000104047836 */ /* 0x004fc80000000000 */
[----:B0-----:R-:W-:Y:S01]  /*f3a0*/  IMAD R42, R4, -0x80, R42 ;  /* 0xffffff80042a7824 */ /* 0x001fe200078e022a */
[----:B------:R0:W-:Y:S04]  /*f3b0*/  STL [R1+0xb4], R4 ;  /* 0x0000b40401007387 */ /* 0x0001e80000100800 */
[----:B-1----:R-:W2:Y:S04]  /*f3c0*/  LDL.LU R46, [R1+0x2c4] ;  /* 0x0002c400012e7983 */ /* 0x002ea80000300800 */
[----:B------:R-:W2:Y:S04]  /*f3d0*/  LDL.LU R72, [R1+0x2d0] ;  /* 0x0002d00001487983 */ /* 0x000ea80000300800 */
[----:B------:R-:W2:Y:S01]  /*f3e0*/  LDL.LU R3, [R1+0x2d8] ;  /* 0x0002d80001037983 */ /* 0x000ea20000300800 */
[----:B------:R-:W-:-:S02]  /*f3f0*/  ISETP.GT.AND P4, PT, R42, RZ, PT ;  /* 0x000000ff2a00720c */ /* 0x000fc40003f84270 */
[-C--:B-----5:R-:W-:Y:S02]  /*f400*/  IADD3 R2, P5, PT, R2, R71.reuse, RZ ;  /* 0x0000004702027210 */ /* 0x0a0fe40007fbe0ff */
[----:B------:R-:W-:Y:S02]  /*f410*/  ISETP.GT.AND P1, PT, R42, 0x1, PT ;  /* 0x000000012a00780c */ /* 0x000fe40003f24270 */
[----:B------:R-:W-:Y:S01]  /*f420*/  PRMT R41, RZ, 0x7610, R41 ;  /* 0x00007610ff297816 */ /* 0x000fe20000000029 */
[----:B------:R-:W-:Y:S01]  /*f430*/  IMAD.X R0, R0, 0x1, R70, P5 ;  /* 0x0000000100007824 */ /* 0x000fe200028e0646 */
[----:B------:R-:W-:Y:S02]  /*f440*/  PRMT R43, RZ, 0x7610, R43 ;  /* 0x00007610ff2b7816 */ /* 0x000fe4000000002b */
[----:B----4-:R-:W-:-:S03]  /*f450*/  IADD3 R44, P3, PT, R44, R71, RZ ;  /* 0x000000472c2c7210 */ /* 0x010fc60007f7e0ff */
[----:B0-----:R-:W-:Y:S02]  /*f460*/  @P4 IMAD.MOV.U32 R4, RZ, RZ, R2 ;  /* 0x000000ffff044224 */ /* 0x001fe400078e0002 */
[----:B------:R-:W-:Y:S01]  /*f470*/  @P4 IMAD.MOV.U32 R5, RZ, RZ, R0 ;  /* 0x000000ffff054224 */ /* 0x000fe200078e0000 */
[----:B---3--:R-:W-:Y:S01]  /*f480*/  IADD3 R22, P5, PT, R22, R71, RZ ;  /* 0x0000004716167210 */ /* 0x008fe20007fbe0ff */
[----:B------:R0:W-:Y:S04]  /*f490*/  STL [R1+0x2c0], R44 ;  /* 0x0002c02c01007387 */ /* 0x0001e80000100800 */
[----:B------:R1:W3:Y:S01]  /*f4a0*/  @P4 LDG.E.U16 R41, desc[UR20][R4.64] ;  /* 0x0000001404294981 */ /* 0x0002e2000c1e1500 */
[----:B------:R-:W-:Y:S01]  /*f4b0*/  IMAD.X R93, R93, 0x1, R70, P3 ;  /* 0x000000015d5d7824 */ /* 0x000fe200018e0646 */
[----:B------:R-:W-:Y:S01]  /*f4c0*/  ISETP.GT.AND P3, PT, R42, 0x2, PT ;  /* 0x000000022a00780c */ /* 0x000fe20003f64270 */
[----:B-1----:R-:W-:-:S02]  /*f4d0*/  @P1 IMAD.MOV.U32 R4, RZ, RZ, R44 ;  /* 0x000000ffff041224 */ /* 0x002fc400078e002c */
[----:B------:R-:W-:Y:S01]  /*f4e0*/  @P1 IMAD.MOV.U32 R5, RZ, RZ, R93 ;  /* 0x000000ffff051224 */ /* 0x000fe200078e005d */
[----:B------:R-:W-:Y:S01]  /*f4f0*/  STL [R1+0x2bc], R93 ;  /* 0x0002bc5d01007387 */ /* 0x000fe20000100800 */
[----:B------:R-:W-:-:S03]  /*f500*/  PRMT R40, RZ, 0x7610, R40 ;  /* 0x00007610ff287816 */ /* 0x000fc60000000028 */
[----:B------:R-:W4:Y:S04]  /*f510*/  LDL.LU R47, [R1+0x2d4] ;  /* 0x0002d400012f7983 */ /* 0x000f280000300800 */
[----:B0-----:R-:W3:Y:S04]  /*f520*/  LDL.LU R44, [R1+0x2e0] ;  /* 0x0002e000012c7983 */ /* 0x001ee80000300800 */
[----:B------:R-:W-:Y:S04]  /*f530*/  STL [R1+0x2c8], R22 ;  /* 0x0002c81601007387 */ /* 0x000fe80000100800 */
[----:B------:R0:W3:Y:S02]  /*f540*/  @P1 LDG.E.U16 R43, desc[UR20][R4.64] ;  /* 0x00000014042b1981 */ /* 0x0000e4000c1e1500 */
[----:B0-----:R-:W-:-:S02]  /*f550*/  @P3 IMAD.MOV.U32 R4, RZ, RZ, R22 ;  /* 0x000000ffff043224 */ /* 0x001fc400078e0016 */
[----:B--2---:R-:W-:Y:S01]  /*f560*/  IMAD.X R46, R46, 0x1, R70, P5 ;  /* 0x000000012e2e7824 */ /* 0x004fe200028e0646 */
[----:B------:R-:W-:-:S04]  /*f570*/  IADD3 R72, P6, PT, R72, R71, RZ ;  /* 0x0000004748487210 */ /* 0x000fc80007fde0ff */
[----:B------:R0:W-:Y:S01]  /*f580*/  STL [R1+0x2c4], R46 ;  /* 0x0002c42e01007387 */ /* 0x0001e20000100800 */
[----:B------:R-:W-:Y:S01]  /*f590*/  @P3 IMAD.MOV.U32 R5, RZ, RZ, R46 ;  /* 0x000000ffff053224 */ /* 0x000fe200078e002e */
[----:B------:R-:W-:-:S04]  /*f5a0*/  IADD3 R3, P5, PT, R3, R71, RZ ;  /* 0x0000004703037210 */ /* 0x000fc80007fbe0ff */
[----:B------:R1:W5:Y:S04]  /*f5b0*/  @P3 LDG.E.U16 R40, desc[UR20][R4.64] ;  /* 0x0000001404283981 */ /* 0x000368000c1e1500 */
[----:B0-----:R-:W2:Y:S04]  /*f5c0*/  LDL.LU R46, [R1+0x2dc] ;  /* 0x0002dc00012e7983 */ /* 0x001ea80000300800 */
[----:B------:R-:W-:Y:S04]  /*f5d0*/  STL [R1+0x2d0], R72 ;  /* 0x0002d04801007387 */ /* 0x000fe80000100800 */
[----:B------:R-:W2:Y:S04]  /*f5e0*/  LDL.LU R93, [R1+0x2e8] ;  /* 0x0002e800015d7983 */ /* 0x000ea80000300800 */
[----:B------:R-:W-:Y:S04]  /*f5f0*/  STL [R1+0x2d8], R3 ;  /* 0x0002d80301007387 */ /* 0x000fe80000100800 */
[----:B------:R-:W2:Y:S04]  /*f600*/  LDL.LU R22, [R1+0x2f0] ;  /* 0x0002f00001167983 */ /* 0x000ea80000300800 */
[----:B------:R-:W2:Y:S01]  /*f610*/  LDL.LU R5, [R1+0x2cc] ;  /* 0x0002cc0001057983 */ /* 0x000ea20000300800 */
[----:B------:R-:W-:-:S02]  /*f620*/  ISETP.GT.AND P4, PT, R42, 0x3, PT ;  /* 0x000000032a00780c */ /* 0x000fc40003f84270 */
[C---:B------:R-:W-:Y:S02]  /*f630*/  ISETP.GT.AND P1, PT, R42.reuse, 0x4, PT ;  /* 0x000000042a00780c */ /* 0x040fe40003f24270 */
[----:B------:R-:W-:Y:S02]  /*f640*/  PRMT R39, RZ, 0x7610, R39 ;  /* 0x00007610ff277816 */ /* 0x000fe40000000027 */
[----:B------:R-:W-:Y:S02]  /*f650*/  ISETP.GT.AND P3, PT, R42, 0x5, PT ;  /* 0x000000052a00780c */ /* 0x000fe40003f64270 */
[----:B------:R-:W-:-:S05]  /*f660*/  PRMT R6, RZ, 0x7610, R6 ;  /* 0x00007610ff067816 */ /* 0x000fca0000000006 */
[----:B-1----:R-:W-:Y:S02]  /*f670*/  @P4 IMAD.MOV.U32 R4, RZ, RZ, R72 ;  /* 0x000000ffff044224 */ /* 0x002fe400078e0048 */
[----:B----4-:R-:W-:Y:S01]  /*f680*/  IMAD.X R47, R47, 0x1, R70, P5 ;  /* 0x000000012f2f7824 */ /* 0x010fe200028e0646 */
[----:B---3--:R-:W-:Y:S02]  /*f690*/  IADD3 R44, P5, PT, R44, R71, RZ ;  /* 0x000000472c2c7210 */ /* 0x008fe40007fbe0ff */
[----:B------:R-:W-:-:S03]  /*f6a0*/  PRMT R38, RZ, 0x7610, R38 ;  /* 0x00007610ff267816 */ /* 0x000fc60000000026 */
[--C-:B--2---:R-:W-:Y:S02]  /*f6b0*/  IMAD.X R46, R46, 0x1, R70.reuse, P5 ;  /* 0x000000012e2e7824 */ /* 0x104fe400028e0646 */
[----:B------:R-:W-:Y:S01]  /*f6c0*/  IMAD.X R5, R5, 0x1, R70, P6 ;  /* 0x0000000105057824 */ /* 0x000fe200030e0646 */
[----:B------:R-:W-:-:S04]  /*f6d0*/  IADD3 R93, P6, PT, R93, R71, RZ ;  /* 0x000000475d5d7210 */ /* 0x000fc80007fde0ff */
[----:B------:R0:W-:Y:S04]  /*f6e0*/  STL [R1+0x2cc], R5 ;  /* 0x0002cc0501007387 */ /* 0x0001e80000100800 */
[----:B------:R1:W5:Y:S01]  /*f6f0*/  @P4 LDG.E.U16 R39, desc[UR20][R4.64] ;  /* 0x0000001404274981 */ /* 0x000362000c1e1500 */
[----:B------:R-:W-:-:S03]  /*f700*/  IADD3 R22, P5, PT, R22, R71, RZ ;  /* 0x0000004716167210 */ /* 0x000fc60007fbe0ff */
[----:B------:R2:W-:Y:S01]  /*f710*/  STL [R1+0x2d4], R47 ;  /* 0x0002d42f01007387 */ /* 0x0005e20000100800 */
[----:B-1----:R-:W-:Y:S02]  /*f720*/  @P1 IMAD.MOV.U32 R4, RZ, RZ, R3 ;  /* 0x000000ffff041224 */ /* 0x002fe400078e0003 */
[----:B0-----:R-:W-:Y:S02]  /*f730*/  @P1 IMAD.MOV.U32 R5, RZ, RZ, R47 ;  /* 0x000000ffff051224 */ /* 0x001fe400078e002f */
[----:B--2---:R-:W2:Y:S04]  /*f740*/  LDL.LU R47, [R1+0x2ec] ;  /* 0x0002ec00012f7983 */ /* 0x004ea80000300800 */
[----:B------:R-:W3:Y:S04]  /*f750*/  LDL.LU R3, [R1+0x2f8] ;  /* 0x0002f80001037983 */ /* 0x000ee80000300800 */
[----:B------:R-:W-:Y:S04]  /*f760*/  STL [R1+0x2e0], R44 ;  /* 0x0002e02c01007387 */ /* 0x000fe80000100800 */
[----:B------:R0:W5:Y:S04]  /*f770*/  @P1 LDG.E.U16 R6, desc[UR20][R4.64] ;  /* 0x0000001404061981 */ /* 0x000168000c1e1500 */
[----:B------:R1:W-:Y:S01]  /*f780*/  STL [R1+0x2dc], R46 ;  /* 0x0002dc2e01007387 */ /* 0x0003e20000100800 */
[----:B0-----:R-:W-:-:S02]  /*f790*/  @P3 IMAD.MOV.U32 R4, RZ, RZ, R44 ;  /* 0x000000ffff043224 */ /* 0x001fc400078e002c */
[----:B------:R-:W-:Y:S02]  /*f7a0*/  @P3 IMAD.MOV.U32 R5, RZ, RZ, R46 ;  /* 0x000000ffff053224 */ /* 0x000fe400078e002e */
[----:B-1----:R-:W4:Y:S04]  /*f7b0*/  LDL.LU R46, [R1+0x2f4] ;  /* 0x0002f400012e7983 */ /* 0x002f280000300800 */
[----:B------:R-:W-:Y:S04]  /*f7c0*/  STL [R1+0x2e8], R93 ;  /* 0x0002e85d01007387 */ /* 0x000fe80000100800 */
[----:B------:R-:W4:Y:S04]  /*f7d0*/  LDL.LU R72, [R1+0x300] ;  /* 0x0003000001487983 */ /* 0x000f280000300800 */
[----:B------:R-:W-:Y:S04]  /*f7e0*/  STL [R1+0x2f0], R22 ;  /* 0x0002f01601007387 */ /* 0x000fe80000100800 */
[----:B------:R-:W4:Y:S04]  /*f7f0*/  LDL.LU R44, [R1+0x308] ;  /* 0x00030800012c7983 */ /* 0x000f280000300800 */
[----:B------:R0:W5:Y:S04]  /*f800*/  @P3 LDG.E.U16 R38, desc[UR20][R4.64] ;  /* 0x0000001404263981 */ /* 0x000168000c1e1500 */
[----:B------:R-:W4:Y:S01]  /*f810*/  LDL.LU R5, [R1+0x2e4] ;  /* 0x0002e40001057983 */ /* 0x000f220000300800 */
[----:B------:R-:W-:-:S02]  /*f820*/  ISETP.GT.AND P4, PT, R42, 0x6, PT ;  /* 0x000000062a00780c */ /* 0x000fc40003f84270 */
[C---:B------:R-:W-:Y:S02]  /*f830*/  ISETP.GT.AND P1, PT, R42.reuse, 0x7, PT ;  /* 0x000000072a00780c */ /* 0x040fe40003f24270 */
[----:B------:R-:W-:Y:S02]  /*f840*/  PRMT R7, RZ, 0x7610, R7 ;  /* 0x00007610ff077816 */ /* 0x000fe40000000007 */
[----:B------:R-:W-:Y:S02]  /*f850*/  ISETP.GT.AND P3, PT, R42, 0x8, PT ;  /* 0x000000082a00780c */ /* 0x000fe40003f64270 */
[----:B------:R-:W-:-:S05]  /*f860*/  PRMT R37, RZ, 0x7610, R37 ;  /* 0x00007610ff257816 */ /* 0x000fca0000000025 */
[----:B0-----:R-:W-:Y:S01]  /*f870*/  @P4 IMAD.MOV.U32 R4, RZ, RZ, R93 ;  /* 0x000000ffff044224 */ /* 0x001fe200078e005d */
[----:B------:R-:W-:Y:S01]  /*f880*/  PRMT R36, RZ, 0x7610, R36 ;  /* 0x00007610ff247816 */ /* 0x000fe20000000024 */
[----:B--2---:R-:W-:Y:S01]  /*f890*/  IMAD.X R47, R47, 0x1, R70, P5 ;  /* 0x000000012f2f7824 */ /* 0x004fe200028e0646 */
[----:B---3--:R-:W-:-:S05]  /*f8a0*/  IADD3 R3, P5, PT, R3, R71, RZ ;  /* 0x0000004703037210 */ /* 0x008fca0007fbe0ff */
[--C-:B----4-:R-:W-:Y:S01]  /*f8b0*/  IMAD.X R46, R46, 0x1, R70.reuse, P5 ;  /* 0x000000012e2e7824 */ /* 0x110fe200028e0646 */
[-C--:B------:R-:W-:Y:S01]  /*f8c0*/  IADD3 R44, P5, PT, R44, R71.reuse, RZ ;  /* 0x000000472c2c7210 */ /* 0x080fe20007fbe0ff */
[----:B------:R-:W-:Y:S01]  /*f8d0*/  IMAD.X R5, R5, 0x1, R70, P6 ;  /* 0x0000000105057824 */ /* 0x000fe200030e0646 */
[----:B------:R-:W-:-:S04]  /*f8e0*/  IADD3 R72, P6, PT, R72, R71, RZ ;  /* 0x0000004748487210 */ /* 0x000fc80007fde0ff */
[----:B------:R0:W-:Y:S04]  /*f8f0*/  STL [R1+0x2e4], R5 ;  /* 0x0002e40501007387 */ /* 0x0001e80000100800 */
[----:B------:R1:W5:Y:S04]  /*f900*/  @P4 LDG.E.U16 R7, desc[UR20][R4.64] ;  /* 0x0000001404074981 */ /* 0x000368000c1e1500 */
[----:B------:R2:W-:Y:S01]  /*f910*/  STL [R1+0x2ec], R47 ;  /* 0x0002ec2f01007387 */ /* 0x0005e20000100800 */
[----:B-1----:R-:W-:Y:S02]  /*f920*/  @P1 IMAD.MOV.U32 R4, RZ, RZ, R22 ;  /* 0x000000ffff041224 */ /* 0x002fe400078e0016 */
[----:B0-----:R-:W-:-:S02]  /*f930*/  @P1 IMAD.MOV.U32 R5, RZ, RZ, R47 ;  /* 0x000000ffff051224 */ /* 0x001fc400078e002f */
        /* <DEDUP_REMOVED lines=162> */
[----:B------:R0:W-:Y:S04]  /*10360*/  STL [R1+0x370], R44 ;  /* 0x0003702c01007387 */ /* 0x0001e80000100800 */
[----:B------:R1:W5:Y:S04]  /*10370*/  @P1 LDG.E.U16 R15, desc[UR20][R4.64] ;  /* 0x00000014040f1981 */ /* 0x000368000c1e1500 */
[----:B------:R4:W-:Y:S01]  /*10380*/  STL [R1+0x36c], R46 ;  /* 0x00036c2e01007387 */ /* 0x0009e20000100800 */
[----:B-1----:R-:W-:-:S02]  /*10390*/  @P3 IMAD.MOV.U32 R4, RZ, RZ, R44 ;  /* 0x000000ffff043224 */ /* 0x002fc400078e002c */
[----:B------:R-:W-:Y:S01]  /*103a0*/  @P3 IMAD.MOV.U32 R5, RZ, RZ, R46 ;  /* 0x000000ffff053224 */ /* 0x000fe200078e002e */
[----:B0-----:R-:W3:Y:S04]  /*103b0*/  LDL.LU R44, [R1+0x384] ;  /* 0x00038400012c7983 */ /* 0x001ee80000300800 */
[----:B------:R-:W-:Y:S04]  /*103c0*/  STL [R1+0x378], R93 ;  /* 0x0003785d01007387 */ /* 0x000fe80000100800 */
[----:B------:R-:W3:Y:S04]  /*103d0*/  LDL.LU R72, [R1+0x390] ;  /* 0x0003900001487983 */ /* 0x000ee80000300800 */
[----:B------:R-:W-:Y:S04]  /*103e0*/  STL [R1+0x380], R22 ;  /* 0x0003801601007387 */ /* 0x000fe80000100800 */
[----:B----4-:R-:W4:Y:S04]  /*103f0*/  LDL.LU R46, [R1+0x398] ;  /* 0x00039800012e7983 */ /* 0x010f280000300800 */
        /* <DEDUP_REMOVED lines=11> */
[--C-:B------:R-:W-:Y:S01]  /*104b0*/  IMAD.X R44, R44, 0x1, R70.reuse, P5 ;  /* 0x000000012c2c7824 */ /* 0x100fe200028e0646 */
[-C--:B----4-:R-:W-:Y:S01]  /*104c0*/  IADD3 R46, P5, PT, R46, R71.reuse, RZ ;  /* 0x000000472e2e7210 */ /* 0x090fe20007fbe0ff */
        /* <DEDUP_REMOVED lines=15> */
[----:B------:R0:W-:Y:S04]  /*105c0*/  STL [R1+0x390], R72 ;  /* 0x0003904801007387 */ /* 0x0001e80000100800 */
        /* <DEDUP_REMOVED lines=10> */
[----:B-1----:R-:W-:Y:S01]  /*10670*/  @P4 IMAD.MOV.U32 R4, RZ, RZ, R72 ;  /* 0x000000ffff044224 */ /* 0x002fe200078e0048 */
        /* <DEDUP_REMOVED lines=9> */
[----:B------:R3:W-:Y:S04]  /*10710*/  STL [R1+0x394], R47 ;  /* 0x0003942f01007387 */ /* 0x0007e80000100800 */
[----:B0-----:R-:W4:Y:S01]  /*10720*/  LDL.LU R72, [R1+0x3ac] ;  /* 0x0003ac0001487983 */ /* 0x001f220000300800 */
[----:B--2---:R-:W-:-:S02]  /*10730*/  @P1 IMAD.MOV.U32 R4, RZ, RZ, R46 ;  /* 0x000000ffff041224 */ /* 0x004fc400078e002e */
[----:B-1----:R-:W-:Y:S01]  /*10740*/  @P1 IMAD.MOV.U32 R5, RZ, RZ, R47 ;  /* 0x000000ffff051224 */ /* 0x002fe200078e002f */
[----:B------:R-:W2:Y:S04]  /*10750*/  LDL.LU R46, [R1+0x3b8] ;  /* 0x0003b800012e7983 */ /* 0x000ea80000300800 */
[----:B------:R0:W-:Y:S04]  /*10760*/  STL [R1+0x3a0], R22 ;  /* 0x0003a01601007387 */ /* 0x0001e80000100800 */
[----:B------:R1:W5:Y:S04]  /*10770*/  @P1 LDG.E.U16 R18, desc[UR20][R4.64] ;  /* 0x0000001404121981 */ /* 0x000368000c1e1500 */
[----:B------:R0:W-:Y:S04]  /*10780*/  STL [R1+0x39c], R44 ;  /* 0x00039c2c01007387 */ /* 0x0001e80000100800 */
[----:B---3--:R-:W3:Y:S01]  /*10790*/  LDL.LU R47, [R1+0x3b4] ;  /* 0x0003b400012f7983 */ /* 0x008ee20000300800 */
[----:B-1----:R-:W-:-:S02]  /*107a0*/  @P3 IMAD.MOV.U32 R4, RZ, RZ, R22 ;  /* 0x000000ffff043224 */ /* 0x002fc400078e0016 */
[----:B------:R-:W-:Y:S01]  /*107b0*/  @P3 IMAD.MOV.U32 R5, RZ, RZ, R44 ;  /* 0x000000ffff053224 */ /* 0x000fe200078e002c */
[----:B------:R1:W-:Y:S04]  /*107c0*/  STL [R1+0x3a8], R93 ;  /* 0x0003a85d01007387 */ /* 0x0003e80000100800 */
[----:B0-----:R-:W3:Y:S04]  /*107d0*/  LDL.LU R22, [R1+0x3c0] ;  /* 0x0003c00001167983 */ /* 0x001ee80000300800 */
[----:B------:R-:W-:Y:S04]  /*107e0*/  STL [R1+0x3b0], R3 ;  /* 0x0003b00301007387 */ /* 0x000fe80000100800 */
[----:B------:R-:W3:Y:S04]  /*107f0*/  LDL.LU R44, [R1+0x3c8] ;  /* 0x0003c800012c7983 */ /* 0x000ee80000300800 */
[----:B------:R0:W5:Y:S04]  /*10800*/  @P3 LDG.E.U16 R26, desc[UR20][R4.64] ;  /* 0x00000014041a3981 */ /* 0x000168000c1e1500 */
[----:B------:R-:W3:Y:S01]  /*10810*/  LDL.LU R5, [R1+0x3a4] ;  /* 0x0003a40001057983 */ /* 0x000ee20000300800 */
[----:B------:R-:W-:-:S02]  /*10820*/  ISETP.GT.AND P4, PT, R42, 0x1e, PT ;  /* 0x0000001e2a00780c */ /* 0x000fc40003f84270 */
[C---:B------:R-:W-:Y:S02]  /*10830*/  ISETP.GT.AND P1, PT, R42.reuse, 0x1f, PT ;  /* 0x0000001f2a00780c */ /* 0x040fe40003f24270 */
[----:B------:R-:W-:Y:S02]  /*10840*/  PRMT R19, RZ, 0x7610, R19 ;  /* 0x00007610ff137816 */ /* 0x000fe40000000013 */
[----:B------:R-:W-:Y:S02]  /*10850*/  ISETP.GT.AND P3, PT, R42, 0x20, PT ;  /* 0x000000202a00780c */ /* 0x000fe40003f64270 */
[----:B------:R-:W-:-:S05]  /*10860*/  PRMT R25, RZ, 0x7610, R25 ;  /* 0x00007610ff197816 */ /* 0x000fca0000000019 */
[----:B0-----:R-:W-:Y:S01]  /*10870*/  @P4 IMAD.MOV.U32 R4, RZ, RZ, R93 ;  /* 0x000000ffff044224 */ /* 0x001fe200078e005d */
[----:B------:R-:W-:Y:S01]  /*10880*/  PRMT R20, RZ, 0x7610, R20 ;  /* 0x00007610ff147816 */ /* 0x000fe20000000014 */
[----:B----4-:R-:W-:Y:S01]  /*10890*/  IMAD.X R72, R72, 0x1, R70, P5 ;  /* 0x0000000148487824 */ /* 0x010fe200028e0646 */
[----:B--2---:R-:W-:-:S05]  /*108a0*/  IADD3 R46, P5, PT, R46, R71, RZ ;  /* 0x000000472e2e7210 */ /* 0x004fca0007fbe0ff */
[--C-:B---3--:R-:W-:Y:S01]  /*108b0*/  IMAD.X R47, R47, 0x1, R70.reuse, P5 ;  /* 0x000000012f2f7824 */ /* 0x108fe200028e0646 */
[----:B------:R-:W-:Y:S01]  /*108c0*/  IADD3 R44, P5, PT, R44, R71, RZ ;  /* 0x000000472c2c7210 */ /* 0x000fe20007fbe0ff */
[----:B------:R-:W-:-:S05]  /*108d0*/  IMAD.X R5, R5, 0x1, R70, P6 ;  /* 0x0000000105057824 */ /* 0x000fca00030e0646 */
[----:B------:R0:W-:Y:S04]  /*108e0*/  STL [R1+0x3a4], R5 ;  /* 0x0003a40501007387 */ /* 0x0001e80000100800 */
[----:B------:R2:W5:Y:S01]  /*108f0*/  @P4 LDG.E.U16 R19, desc[UR20][R4.64] ;  /* 0x0000001404134981 */ /* 0x000562000c1e1500 */
[----:B------:R-:W-:-:S03]  /*10900*/  IADD3 R22, P6, PT, R22, R71, RZ ;  /* 0x0000004716167210 */ /* 0x000fc60007fde0ff */
[----:B------:R-:W-:Y:S04]  /*10910*/  STL [R1+0x3ac], R72 ;  /* 0x0003ac4801007387 */ /* 0x000fe80000100800 */
[----:B-1----:R-:W3:Y:S01]  /*10920*/  LDL.LU R93, [R1+0x3c4] ;  /* 0x0003c400015d7983 */ /* 0x002ee20000300800 */
[----:B--2---:R-:W-:Y:S02]  /*10930*/  @P1 IMAD.MOV.U32 R4, RZ, RZ, R3 ;  /* 0x000000ffff041224 */ /* 0x004fe400078e0003 */
[----:B0-----:R-:W-:Y:S01]  /*10940*/  @P1 IMAD.MOV.U32 R5, RZ, RZ, R72 ;  /* 0x000000ffff051224 */ /* 0x001fe200078e0048 */
[----:B------:R-:W2:Y:S04]  /*10950*/  LDL.LU R3, [R1+0x3d0] ;  /* 0x0003d00001037983 */ /* 0x000ea80000300800 */
[----:B------:R0:W5:Y:S04]  /*10960*/  @P1 LDG.E.U16 R25, desc[UR20][R4.64] ;  /* 0x0000001404191981 */ /* 0x000168000c1e1500 */
[----:B------:R-:W-:Y:S04]  /*10970*/  STL [R1+0x3b8], R46 ;  /* 0x0003b82e01007387 */ /* 0x000fe80000100800 */
[----:B------:R1:W-:Y:S01]  /*10980*/  STL [R1+0x3b4], R47 ;  /* 0x0003b42f01007387 */ /* 0x0003e20000100800 */
[----:B0-----:R-:W-:-:S02]  /*10990*/  @P3 IMAD.MOV.U32 R4, RZ, RZ, R46 ;  /* 0x000000ffff043224 */ /* 0x001fc400078e002e */
[----:B------:R-:W-:-:S05]  /*109a0*/  @P3 IMAD.MOV.U32 R5, RZ, RZ, R47 ;  /* 0x000000ffff053224 */ /* 0x000fca00078e002f */
[----:B------:R0:W5:Y:S04]  /*109b0*/  @P3 LDG.E.U16 R20, desc[UR20][R4.64] ;  /* 0x0000001404143981 */ /* 0x000168000c1e1500 */
[----:B-1----:R-:W4:Y:S04]  /*109c0*/  LDL.LU R47, [R1+0x3cc] ;  /* 0x0003cc00012f7983 */ /* 0x002f280000300800 */
[----:B------:R1:W-:Y:S01]  /*109d0*/  STL [R1+0x3c0], R22 ;  /* 0x0003c01601007387 */ /* 0x0003e20000100800 */
[----:B0-----:R-:W-:-:S03]  /*109e0*/  IMAD.MOV.U32 R5, RZ, RZ, R22 ;  /* 0x000000ffff057224 */ /* 0x001fc600078e0016 */
[----:B------:R-:W4:Y:S04]  /*109f0*/  LDL.LU R46, [R1+0x3d8] ;  /* 0x0003d800012e7983 */ /* 0x000f280000300800 */
[----:B------:R-:W-:Y:S04]  /*10a00*/  STL [R1+0x3c8], R44 ;  /* 0x0003c82c01007387 */ /* 0x000fe80000100800 */
[----:B------:R-:W4:Y:S04]  /*10a10*/  LDL.LU R72, [R1+0x3e0] ;  /* 0x0003e00001487983 */ /* 0x000f280000300800 */
[----:B-1----:R-:W4:Y:S04]  /*10a20*/  LDL.LU R22, [R1+0x8a0] ;  /* 0x0008a00001167983 */ /* 0x002f280000300800 */
[----:B------:R-:W4:Y:S01]  /*10a30*/  LDL.LU R4, [R1+0x3bc] ;  /* 0x0003bc0001047983 */ /* 0x000f220000300800 */
[----:B------:R-:W-:-:S02]  /*10a40*/  ISETP.GT.AND P4, PT, R42, 0x21, PT ;  /* 0x000000212a00780c */ /* 0x000fc40003f84270 */
[C---:B------:R-:W-:Y:S02]  /*10a50*/  ISETP.GT.AND P1, PT, R42.reuse, 0x22, PT ;  /* 0x000000222a00780c */ /* 0x040fe40003f24270 */
[----:B------:R-:W-:Y:S02]  /*10a60*/  PRMT R24, RZ, 0x7610, R24 ;  /* 0x00007610ff187816 */ /* 0x000fe40000000018 */
[----:B------:R-:W-:Y:S02]  /*10a70*/  ISETP.GT.AND P3, PT, R42, 0x23, PT ;  /* 0x000000232a00780c */ /* 0x000fe40003f64270 */
[----:B------:R-:W-:Y:S02]  /*10a80*/  PRMT R21, RZ, 0x7610, R21 ;  /* 0x00007610ff157816 */ /* 0x000fe40000000015 */
[----:B------:R-:W-:Y:S01]  /*10a90*/  PRMT R23, RZ, 0x7610, R23 ;  /* 0x00007610ff177816 */ /* 0x000fe20000000017 */
[----:B---3--:R-:W-:Y:S01]  /*10aa0*/  IMAD.X R93, R93, 0x1, R70, P5 ;  /* 0x000000015d5d7824 */ /* 0x008fe200028e0646 */
[----:B--2---:R-:W-:-:S05]  /*10ab0*/  IADD3 R3, P5, PT, R3, R71, RZ ;  /* 0x0000004703037210 */ /* 0x004fca0007fbe0ff */
[--C-:B----4-:R-:W-:Y:S02]  /*10ac0*/  IMAD.X R47, R47, 0x1, R70.reuse, P5 ;  /* 0x000000012f2f7824 */ /* 0x110fe400028e0646 */
[----:B------:R-:W-:-:S05]  /*10ad0*/  IMAD.X R4, R4, 0x1, R70, P6 ;  /* 0x0000000104047824 */ /* 0x000fca00030e0646 */
[-C--:B------:R-:W-:Y:S01]  /*10ae0*/  @P4 LOP3.LUT R5, R5, R4.reuse, RZ, 0x3c, !PT ;  /* 0x0000000405054212 */ /* 0x080fe200078e3cff */
[----:B------:R0:W-:Y:S03]  /*10af0*/  STL [R1+0x3bc], R4 ;  /* 0x0003bc0401007387 */ /* 0x0001e60000100800 */
[----:B0-----:R-:W-:-:S04]  /*10b00*/  @P4 LOP3.LUT R4, R5, R4, RZ, 0x3c, !PT ;  /* 0x0000000405044212 */ /* 0x001fc800078e3cff */
[----:B------:R-:W-:-:S05]  /*10b10*/  @P4 LOP3.LUT R5, R5, R4, RZ, 0x3c, !PT ;  /* 0x0000000405054212 */ /* 0x000fca00078e3cff */
[----:B------:R0:W5:Y:S01]  /*10b20*/  @P4 LDG.E.U16 R24, desc[UR20][R4.64] ;  /* 0x0000001404184981 */ /* 0x000162000c1e1500 */
[----:B------:R-:W-:-:S03]  /*10b30*/  IADD3 R46, P6, PT, R46, R71, RZ ;  /* 0x000000472e2e7210 */ /* 0x000fc60007fde0ff */
[----:B------:R1:W-:Y:S01]  /*10b40*/  STL [R1+0x3c4], R93 ;  /* 0x0003c45d01007387 */ /* 0x0003e20000100800 */
[----:B0-----:R-:W-:Y:S02]  /*10b50*/  @P1 IMAD.MOV.U32 R4, RZ, RZ, R44 ;  /* 0x000000ffff041224 */ /* 0x001fe400078e002c */
[----:B------:R-:W-:Y:S02]  /*10b60*/  @P1 IMAD.MOV.U32 R5, RZ, RZ, R93 ;  /* 0x000000ffff051224 */ /* 0x000fe400078e005d */
[----:B-1----:R-:W2:Y:S01]  /*10b70*/  LDL.LU R93, [R1+0x3dc] ;  /* 0x0003dc00015d7983 */ /* 0x002ea20000300800 */
[----:B------:R-:W-:-:S03]  /*10b80*/  IADD3 R72, P5, PT, R72, R71, RZ ;  /* 0x0000004748487210 */ /* 0x000fc60007fbe0ff */
[----:B------:R0:W5:Y:S04]  /*10b90*/  @P1 LDG.E.U16 R21, desc[UR20][R4.64] ;  /* 0x0000001404151981 */ /* 0x000168000c1e1500 */
[----:B------:R-:W3:Y:S04]  /*10ba0*/  LDL.LU R44, [R1+0x3e8] ;  /* 0x0003e800012c7983 */ /* 0x000ee80000300800 */
[----:B------:R1:W-:Y:S01]  /*10bb0*/  STL [R1+0x3d0], R3 ;  /* 0x0003d00301007387 */ /* 0x0003e20000100800 */
[----:B0-----:R-:W-:Y:S02]  /*10bc0*/  @P3 IMAD.MOV.U32 R4, RZ, RZ, R3 ;  /* 0x000000ffff043224 */ /* 0x001fe400078e0003 */
[----:B------:R-:W-:Y:S01]  /*10bd0*/  @P3 IMAD.MOV.U32 R5, RZ, RZ, R47 ;  /* 0x000000ffff053224 */ /* 0x000fe200078e002f */
[----:B------:R0:W-:Y:S04]  /*10be0*/  STL [R1+0x3cc], R47 ;  /* 0x0003cc2f01007387 */ /* 0x0001e80000100800 */
[----:B------:R4:W5:Y:S04]  /*10bf0*/  @P3 LDG.E.U16 R23, desc[UR20][R4.64] ;  /* 0x0000001404173981 */ /* 0x000968000c1e1500 */
[----:B-1----:R-:W2:Y:S04]  /*10c00*/  LDL.LU R3, [R1+0x3f0] ;  /* 0x0003f00001037983 */ /* 0x002ea80000300800 */
[----:B------:R1:W-:Y:S01]  /*10c10*/  STL [R1+0x3d8], R46 ;  /* 0x0003d82e01007387 */ /* 0x0003e20000100800 */
[----:B----4-:R-:W-:-:S03]  /*10c20*/  IMAD.MOV.U32 R5, RZ, RZ, R46 ;  /* 0x000000ffff057224 */ /* 0x010fc600078e002e */
[----:B0-----:R-:W4:Y:S04]  /*10c30*/  LDL.LU R47, [R1+0x3f8] ;  /* 0x0003f800012f7983 */ /* 0x001f280000300800 */
[----:B------:R-:W-:Y:S04]  /*10c40*/  STL [R1+0x3e0], R72 ;  /* 0x0003e04801007387 */ /* 0x000fe80000100800 */
[----:B-1----:R-:W2:Y:S04]  /*10c50*/  LDL.LU R46, [R1+0x89c] ;  /* 0x00089c00012e7983 */ /* 0x002ea80000300800 */
[----:B------:R-:W2:Y:S01]  /*10c60*/  LDL.LU R4, [R1+0x3d4] ;  /* 0x0003d40001047983 */ /* 0x000ea20000300800 */
[----:B------:R-:W-:-:S02]  /*10c70*/  ISETP.GT.AND P4, PT, R42, 0x24, PT ;  /* 0x000000242a00780c */ /* 0x000fc40003f84270 */
[----:B------:R-:W-:Y:S01]  /*10c80*/  PRMT R45, RZ, 0x7610, R45 ;  /* 0x00007610ff2d7816 */ /* 0x000fe2000000002d */
[----:B--2---:R-:W-:-:S10]  /*10c90*/  IMAD.X R4, R4, 0x1, R70, P6 ;  /* 0x0000000104047824 */ /* 0x004fd400030e0646 */
[-C--:B------:R-:W-:Y:S01]  /*10ca0*/  @P4 LOP3.LUT R5, R5, R4.reuse, RZ, 0x3c, !PT ;  /* 0x0000000405054212 */ /* 0x080fe200078e3cff */
[----:B------:R0:W-:Y:S03]  /*10cb0*/  STL [R1+0x3d4], R4 ;  /* 0x0003d40401007387 */ /* 0x0001e60000100800 */
[----:B0-----:R-:W-:-:S04]  /*10cc0*/  @P4 LOP3.LUT R4, R5, R4, RZ, 0x3c, !PT ;  /* 0x0000000405044212 */ /* 0x001fc800078e3cff */
[----:B------:R-:W-:-:S05]  /*10cd0*/  @P4 LOP3.LUT R5, R5, R4, RZ, 0x3c, !PT ;  /* 0x0000000405054212 */ /* 0x000fca00078e3cff */
[----:B------:R0:W2:Y:S01]  /*10ce0*/  @P4 LDG.E.U16 R45, desc[UR20][R4.64] ;  /* 0x00000014042d4981 */ /* 0x0000a2000c1e1500 */
[----:B------:R-:W-:Y:S01]  /*10cf0*/  ISETP.GT.AND P1, PT, R42, 0x25, PT ;  /* 0x000000252a00780c */ /* 0x000fe20003f24270 */
[----:B------:R-:W-:Y:S01]  /*10d00*/  IMAD.X R93, R93, 0x1, R70, P5 ;  /* 0x000000015d5d7824 */ /* 0x000fe200028e0646 */
[----:B------:R-:W-:Y:S02]  /*10d10*/  PRMT R22, RZ, 0x7610, R22 ;  /* 0x00007610ff167816 */ /* 0x000fe40000000016 */
[----:B---3--:R-:W-:Y:S02]  /*10d20*/  IADD3 R44, P5, PT, R44, R71, RZ ;  /* 0x000000472c2c7210 */ /* 0x008fe40007fbe0ff */
[----:B------:R-:W-:Y:S07]  /*10d30*/  STL [R1+0x3dc], R93 ;  /* 0x0003dc5d01007387 */ /* 0x000fee0000100800 */
[----:B0-----:R-:W-:-:S02]  /*10d40*/  @P1 IMAD.MOV.U32 R4, RZ, RZ, R72 ;  /* 0x000000ffff041224 */ /* 0x001fc400078e0048 */
[----:B------:R-:W-:-:S05]  /*10d50*/  @P1 IMAD.MOV.U32 R5, RZ, RZ, R93 ;  /* 0x000000ffff051224 */ /* 0x000fca00078e005d */
[----:B------:R0:W5:Y:S02]  /*10d60*/  @P1 LDG.E.U16 R22, desc[UR20][R4.64] ;  /* 0x0000001404161981 */ /* 0x000164000c1e1500 */
[----:B0-----:R-:W-:Y:S02]  /*10d70*/  IMAD.MOV.U32 R5, RZ, RZ, R44 ;  /* 0x000000ffff057224 */ /* 0x001fe400078e002c */
[----:B--2---:R0:W-:Y:S04]  /*10d80*/  STL [R1+0xb0], R45 ;  /* 0x0000b02d01007387 */ /* 0x0041e80000100800 */
[----:B0-----:R-:W2:Y:S04]  /*10d90*/  LDL.LU R45, [R1+0x898] ;  /* 0x00089800012d7983 */ /* 0x001ea80000300800 */
[----:B------:R-:W3:Y:S04]  /*10da0*/  LDL.LU R93, [R1+0x3f4] ;  /* 0x0003f400015d7983 */ /* 0x000ee80000300800 */
[----:B------:R-:W2:Y:S04]  /*10db0*/  LDL.LU R72, [R1+0x400] ;  /* 0x0004000001487983 */ /* 0x000ea80000300800 */
[----:B------:R0:W-:Y:S04]  /*10dc0*/  STL [R1+0x3e8], R44 ;  /* 0x0003e82c01007387 */ /* 0x0001e80000100800 */
[----:B0-----:R-:W2:Y:S04]  /*10dd0*/  LDL.LU R44, [R1+0x894] ;  /* 0x00089400012c7983 */ /* 0x001ea80000300800 */
[----:B------:R-:W2:Y:S01]  /*10de0*/  LDL.LU R4, [R1+0x3e4] ;  /* 0x0003e40001047983 */ /* 0x000ea20000300800 */
[----:B------:R-:W-:-:S02]  /*10df0*/  ISETP.GT.AND P3, PT, R42, 0x26, PT ;  /* 0x000000262a00780c */ /* 0x000fc40003f64270 */
[----:B------:R-:W-:Y:S02]  /*10e00*/  PRMT R90, RZ, 0x7610, R90 ;  /* 0x00007610ff5a7816 */ /* 0x000fe4000000005a */
[----:B------:R-:W-:Y:S01]  /*10e10*/  IADD3 R3, P6, PT, R3, R71, RZ ;  /* 0x0000004703037210 */ /* 0x000fe20007fde0ff */
[----:B--2---:R-:W-:-:S08]  /*10e20*/  IMAD.X R4, R4, 0x1, R70, P5 ;  /* 0x0000000104047824 */ /* 0x004fd000028e0646 */
[-C--:B------:R-:W-:Y:S01]  /*10e30*/  @P3 LOP3.LUT R5, R5, R4.reuse, RZ, 0x3c, !PT ;  /* 0x0000000405053212 */ /* 0x080fe200078e3cff */
[----:B------:R0:W-:Y:S03]  /*10e40*/  STL [R1+0x3e4], R4 ;  /* 0x0003e40401007387 */ /* 0x0001e60000100800 */
[----:B0-----:R-:W-:-:S04]  /*10e50*/  @P3 LOP3.LUT R4, R5, R4, RZ, 0x3c, !PT ;  /* 0x0000000405043212 */ /* 0x001fc800078e3cff */
[----:B------:R-:W-:Y:S01]  /*10e60*/  @P3 LOP3.LUT R5, R5, R4, RZ, 0x3c, !PT ;  /* 0x0000000405053212 */ /* 0x000fe200078e3cff */
[----:B------:R0:W-:Y:S04]  /*10e70*/  STL [R1+0x3f0], R3 ;  /* 0x0003f00301007387 */ /* 0x0001e80000100800 */
[----:B------:R1:W2:Y:S04]  /*10e80*/  @P3 LDG.E.U16 R90, desc[UR20][R4.64] ;  /* 0x00000014045a3981 */ /* 0x0002a8000c1e1500 */
[----:B------:R-:W2:Y:S01]  /*10e90*/  LDL.LU R4, [R1+0x3ec] ;  /* 0x0003ec0001047983 */ /* 0x000ea20000300800 */
[C---:B------:R-:W-:Y:S01]  /*10ea0*/  ISETP.GT.AND P4, PT, R42.reuse, 0x27, PT ;  /* 0x000000272a00780c */ /* 0x040fe20003f84270 */
[----:B-1----:R-:W-:Y:S01]  /*10eb0*/  IMAD.MOV.U32 R5, RZ, RZ, R3 ;  /* 0x000000ffff057224 */ /* 0x002fe200078e0003 */
[----:B----4-:R-:W-:Y:S01]  /*10ec0*/  IADD3 R47, P5, PT, R47, R71, RZ ;  /* 0x000000472f2f7210 */ /* 0x010fe20007fbe0ff */
[----:B0-----:R-:W4:Y:S01]  /*10ed0*/  LDL.LU R3, [R1+0x408] ;  /* 0x0004080001037983 */ /* 0x001f220000300800 */
[----:B------:R-:W-:-:S03]  /*10ee0*/  ISETP.GT.AND P1, PT, R42, 0x28, PT ;  /* 0x000000282a00780c */ /* 0x000fc60003f24270 */
[----:B------:R-:W-:Y:S01]  /*10ef0*/  STL [R1+0x3f8], R47 ;  /* 0x0003f82f01007387 */ /* 0x000fe20000100800 */
[----:B------:R-:W-:Y:S01]  /*10f00*/  PRMT R45, RZ, 0x7610, R45 ;  /* 0x00007610ff2d7816 */ /* 0x000fe2000000002d */
[----:B---3--:R-:W-:Y:S01]  /*10f10*/  IMAD.X R93, R93, 0x1, R70, P5 ;  /* 0x000000015d5d7824 */ /* 0x008fe200028e0646 */
[----:B------:R-:W-:Y:S01]  /*10f20*/  PRMT R46, RZ, 0x7610, R46 ;  /* 0x00007610ff2e7816 */ /* 0x000fe2000000002e */
[----:B--2---:R0:W-:Y:S01]  /*10f30*/  STL [R1+0xac], R90 ;  /* 0x0000ac5a01007387 */ /* 0x0041e20000100800 */
[----:B------:R-:W-:-:S03]  /*10f40*/  IMAD.X R4, R4, 0x1, R70, P6 ;  /* 0x0000000104047824 */ /* 0x000fc600030e0646 */
[----:B0-----:R-:W2:Y:S02]  /*10f50*/  LDL.LU R90, [R1+0x410] ;  /* 0x00041000015a7983 */ /* 0x001ea40000300800 */
[-C--:B------:R-:W-:Y:S02]  /*10f60*/  @P4 LOP3.LUT R5, R5, R4.reuse, RZ, 0x3c, !PT ;  /* 0x0000000405054212 */ /* 0x080fe400078e3cff */
[----:B------:R0:W-:Y:S02]  /*10f70*/  STL [R1+0x3ec], R4 ;  /* 0x0003ec0401007387 */ /* 0x0001e40000100800 */
[----:B0-----:R-:W-:-:S04]  /*10f80*/  @P4 LOP3.LUT R4, R5, R4, RZ, 0x3c, !PT ;  /* 0x0000000405044212 */ /* 0x001fc800078e3cff */
[----:B------:R-:W-:-:S05]  /*10f90*/  @P4 LOP3.LUT R5, R5, R4, RZ, 0x3c, !PT ;  /* 0x0000000405054212 */ /* 0x000fca00078e3cff */
[----:B------:R0:W3:Y:S02]  /*10fa0*/  @P4 LDG.E.U16 R45, desc[UR20][R4.64] ;  /* 0x00000014042d4981 */ /* 0x0000e4000c1e1500 */
[----:B0-----:R-:W-:Y:S02]  /*10fb0*/  IMAD.MOV.U32 R5, RZ, RZ, R93 ;  /* 0x000000ffff057224 */ /* 0x001fe400078e005d */
[----:B------:R-:W-:-:S05]  /*10fc0*/  @P1 IMAD.MOV.U32 R4, RZ, RZ, R47 ;  /* 0x000000ffff041224 */ /* 0x000fca00078e002f */
[----:B------:R-:W2:Y:S01]  /*10fd0*/  @P1 LDG.E.U16 R46, desc[UR20][R4.64] ;  /* 0x00000014042e1981 */ /* 0x000ea2000c1e1500 */
[----:B------:R-:W-:-:S03]  /*10fe0*/  IADD3 R72, P5, PT, R72, R71, RZ ;  /* 0x0000004748487210 */ /* 0x000fc60007fbe0ff */
[----:B------:R-:W-:Y:S04]  /*10ff0*/  STL [R1+0x3f4], R93 ;  /* 0x0003f45d01007387 */ /* 0x000fe80000100800 */
[----:B---3--:R0:W-:Y:S04]  /*11000*/  STL [R1+0xa4], R45 ;  /* 0x0000a42d01007387 */ /* 0x0081e80000100800 */
[----:B0-----:R-:W3:Y:S04]  /*11010*/  LDL.LU R45, [R1+0x890] ;  /* 0x00089000012d7983 */ /* 0x001ee80000300800 */
[----:B------:R-:W3:Y:S04]  /*11020*/  LDL.LU R93, [R1+0x88c] ;  /* 0x00088c00015d7983 */ /* 0x000ee80000300800 */
[----:B------:R-:W3:Y:S04]  /*11030*/  LDL.LU R47, [R1+0x40c] ;  /* 0x00040c00012f7983 */ /* 0x000ee80000300800 */
[----:B--2---:R0:W-:Y:S04]  /*11040*/  STL [R1+0xa8], R46 ;  /* 0x0000a82e01007387 */ /* 0x0041e80000100800 */
[----:B0-----:R-:W2:Y:S04]  /*11050*/  LDL.LU R46, [R1+0x888] ;  /* 0x00088800012e7983 */ /* 0x001ea80000300800 */
[----:B------:R0:W-:Y:S04]  /*11060*/  STL [R1+0x400], R72 ;  /* 0x0004004801007387 */ /* 0x0001e80000100800 */
[----:B------:R-:W2:Y:S01]  /*11070*/  LDL.LU R4, [R1+0x3fc] ;  /* 0x0003fc0001047983 */ /* 0x000ea20000300800 */
[----:B------:R-:W-:Y:S01]  /*11080*/  ISETP.GT.AND P3, PT, R42, 0x29, PT ;  /* 0x000000292a00780c */ /* 0x000fe20003f64270 */
[----:B------:R-:W-:-:S02]  /*11090*/  IMAD.MOV.U32 R5, RZ, RZ, R72 ;  /* 0x000000ffff057224 */ /* 0x000fc400078e0048 */
[----:B0-----:R-:W3:Y:S01]  /*110a0*/  LDL.LU R72, [R1+0x418] ;  /* 0x0004180001487983 */ /* 0x001ee20000300800 */
[----:B------:R-:W-:Y:S02]  /*110b0*/  PRMT R50, RZ, 0x7610, R50 ;  /* 0x00007610ff327816 */ /* 0x000fe40000000032 */
[----:B----4-:R-:W-:Y:S01]  /*110c0*/  IADD3 R3, P6, PT, R3, R71, RZ ;  /* 0x0000004703037210 */ /* 0x010fe20007fde0ff */
[----:B--2---:R-:W-:-:S06]  /*110d0*/  IMAD.X R4, R4, 0x1, R70, P5 ;  /* 0x0000000104047824 */ /* 0x004fcc00028e0646 */
[-C--:B------:R-:W-:Y:S01]  /*110e0*/  @P3 LOP3.LUT R5, R5, R4.reuse, RZ, 0x3c, !PT ;  /* 0x0000000405053212 */ /* 0x080fe200078e3cff */
[----:B------:R0:W-:Y:S03]  /*110f0*/  STL [R1+0x3fc], R4 ;  /* 0x0003fc0401007387 */ /* 0x0001e60000100800 */
[----:B0-----:R-:W-:-:S04]  /*11100*/  @P3 LOP3.LUT R4, R5, R4, RZ, 0x3c, !PT ;  /* 0x0000000405043212 */ /* 0x001fc800078e3cff */
[----:B------:R-:W-:Y:S01]  /*11110*/  @P3 LOP3.LUT R5, R5, R4, RZ, 0x3c, !PT ;  /* 0x0000000405053212 */ /* 0x000fe200078e3cff */
[----:B------:R0:W-:Y:S04]  /*11120*/  STL [R1+0x408], R3 ;  /* 0x0004080301007387 */ /* 0x0001e80000100800 */
[----:B------:R1:W2:Y:S04]  /*11130*/  @P3 LDG.E.U16 R50, desc[UR20][R4.64] ;  /* 0x0000001404323981 */ /* 0x0002a8000c1e1500 */
[----:B------:R-:W4:Y:S01]  /*11140*/  LDL.LU R4, [R1+0x404] ;  /* 0x0004040001047983 */ /* 0x000f220000300800 */
[----:B------:R-:W-:Y:S01]  /*11150*/  ISETP.GT.AND P4, PT, R42, 0x2a, PT ;  /* 0x0000002a2a00780c */ /* 0x000fe20003f84270 */
[----:B-1----:R-:W-:Y:S01]  /*11160*/  IMAD.MOV.U32 R5, RZ, RZ, R3 ;  /* 0x000000ffff057224 */ /* 0x002fe200078e0003 */
[----:B------:R-:W-:Y:S01]  /*11170*/  IADD3 R90, P5, PT, R90, R71, RZ ;  /* 0x000000475a5a7210 */ /* 0x000fe20007fbe0ff */
[----:B0-----:R-:W4:Y:S01]  /*11180*/  LDL.LU R3, [R1+0x420] ;  /* 0x0004200001037983 */ /* 0x001f220000300800 */
[----:B------:R-:W-:-:S03]  /*11190*/  ISETP.GT.AND P1, PT, R42, 0x2b, PT ;  /* 0x0000002b2a00780c */ /* 0x000fc60003f24270 */
[----:B------:R-:W-:Y:S01]  /*111a0*/  STL [R1+0x410], R90 ;  /* 0x0004105a01007387 */ /* 0x000fe20000100800 */
[----:B------:R-:W-:Y:S01]  /*111b0*/  PRMT R92, RZ, 0x7610, R92 ;  /* 0x00007610ff5c7816 */ /* 0x000fe2000000005c */
[--C-:B---3--:R-:W-:Y:S01]  /*111c0*/  IMAD.X R47, R47, 0x1, R70.reuse, P5 ;  /* 0x000000012f2f7824 */ /* 0x108fe200028e0646 */
[----:B------:R-:W-:Y:S01]  /*111d0*/  PRMT R91, RZ, 0x7610, R91 ;  /* 0x00007610ff5b7816 */ /* 0x000fe2000000005b */
[----:B--2---:R0:W-:Y:S01]  /*111e0*/  STL [R1+0xa0], R50 ;  /* 0x0000a03201007387 */ /* 0x0041e20000100800 */
[----:B----4-:R-:W-:-:S03]  /*111f0*/  IMAD.X R4, R4, 0x1, R70, P6 ;  /* 0x0000000104047824 */ /* 0x010fc600030e0646 */
        /* <DEDUP_REMOVED lines=8> */
[----:B------:R-:W4:Y:S01]  /*11280*/  @P1 LDG.E.U16 R91, desc[UR20][R4.64] ;  /* 0x00000014045b1981 */ /* 0x000f22000c1e1500 */
[----:B------:R-:W-:-:S03]  /*11290*/  IADD3 R72, P5, PT, R72, R71, RZ ;  /* 0x0000004748487210 */ /* 0x000fc60007fbe0ff */
[----:B------:R-:W-:Y:S04]  /*112a0*/  STL [R1+0x40c], R47 ;  /* 0x00040c2f01007387 */ /* 0x000fe80000100800 */
[----:B---3--:R0:W-:Y:S04]  /*112b0*/  STL [R1+0x9c], R92 ;  /* 0x00009c5c01007387 */ /* 0x0081e80000100800 */
[----:B0-----:R-:W3:Y:S04]  /*112c0*/  LDL.LU R92, [R1+0x884] ;  /* 0x00088400015c7983 */ /* 0x001ee80000300800 */
[----:B------:R-:W2:Y:S04]  /*112d0*/  LDL.LU R47, [R1+0x880] ;  /* 0x00088000012f7983 */ /* 0x000ea80000300800 */
[----:B------:R-:W2:Y:S04]  /*112e0*/  LDL.LU R90, [R1+0x424] ;  /* 0x00042400015a7983 */ /* 0x000ea80000300800 */
[----:B----4-:R0:W-:Y:S04]  /*112f0*/  STL [R1+0x98], R91 ;  /* 0x0000985b01007387 */ /* 0x0101e80000100800 */
[----:B0-----:R-:W4:Y:S04]  /*11300*/  LDL.LU R91, [R1+0x87c] ;  /* 0x00087c00015b7983 */ /* 0x001f280000300800 */
[----:B------:R0:W-:Y:S04]  /*11310*/  STL [R1+0x418], R72 ;  /* 0x0004184801007387 */ /* 0x0001e80000100800 */
[----:B------:R-:W2:Y:S01]  /*11320*/  LDL.LU R4, [R1+0x414] ;  /* 0x0004140001047983 */ /* 0x000ea20000300800 */
[----:B------:R-:W-:Y:S01]  /*11330*/  ISETP.GT.AND P3, PT, R42, 0x2c, PT ;  /* 0x0000002c2a00780c */ /* 0x000fe20003f64270 */
[----:B------:R-:W-:-:S02]  /*11340*/  IMAD.MOV.U32 R5, RZ, RZ, R72 ;  /* 0x000000ffff057224 */ /* 0x000fc400078e0048 */
[----:B0-----:R-:W3:Y:S01]  /*11350*/  LDL.LU R72, [R1+0x430] ;  /* 0x0004300001487983 */ /* 0x001ee20000300800 */
[----:B------:R-:W-:Y:S02]  /*11360*/  PRMT R87, RZ, 0x7610, R87 ;  /* 0x00007610ff577816 */ /* 0x000fe40000000057 */
[----:B------:R-:W-:Y:S01]  /*11370*/  IADD3 R3, P6, PT, R3, R71, RZ ;  /* 0x0000004703037210 */ /* 0x000fe20007fde0ff */
[----:B--2---:R-:W-:-:S06]  /*11380*/  IMAD.X R4, R4, 0x1, R70, P5 ;  /* 0x0000000104047824 */ /* 0x004fcc00028e0646 */
[-C--:B------:R-:W-:Y:S01]  /*11390*/  @P3 LOP3.LUT R5, R5, R4.reuse, RZ, 0x3c, !PT ;  /* 0x0000000405053212 */ /* 0x080fe200078e3cff */
[----:B------:R0:W-:Y:S03]  /*113a0*/  STL [R1+0x414], R4 ;  /* 0x0004140401007387 */ /* 0x0001e60000100800 */
[----:B0-----:R-:W-:-:S04]  /*113b0*/  @P3 LOP3.LUT R4, R5, R4, RZ, 0x3c, !PT ;  /* 0x0000000405043212 */ /* 0x001fc800078e3cff */
[----:B------:R-:W-:Y:S01]  /*113c0*/  @P3 LOP3.LUT R5, R5, R4, RZ, 0x3c, !PT ;  /* 0x0000000405053212 */ /* 0x000fe200078e3cff */
[----:B------:R0:W-:Y:S04]  /*113d0*/  STL [R1+0x420], R3 ;  /* 0x0004200301007387 */ /* 0x0001e80000100800 */
[----:B------:R1:W2:Y:S04]  /*113e0*/  @P3 LDG.E.U16 R87, desc[UR20][R4.64] ;  /* 0x0000001404573981 */ /* 0x0002a8000c1e1500 */
[----:B------:R-:W3:Y:S01]  /*113f0*/  LDL.LU R4, [R1+0x41c] ;  /* 0x00041c0001047983 */ /* 0x000ee20000300800 */
[----:B------:R-:W-:Y:S01]  /*11400*/  ISETP.GT.AND P4, PT, R42, 0x2d, PT ;  /* 0x0000002d2a00780c */ /* 0x000fe20003f84270 */
[----:B-1----:R-:W-:Y:S01]  /*11410*/  IMAD.MOV.U32 R5, RZ, RZ, R3 ;  /* 0x000000ffff057224 */ /* 0x002fe200078e0003 */
[----:B------:R-:W-:Y:S01]  /*11420*/  IADD3 R50, P5, PT, R50, R71, RZ ;  /* 0x0000004732327210 */ /* 0x000fe20007fbe0ff */
[----:B0-----:R-:W4:Y:S01]  /*11430*/  LDL.LU R3, [R1+0x438] ;  /* 0x0004380001037983 */ /* 0x001f220000300800 */
[----:B------:R-:W-:-:S03]  /*11440*/  ISETP.GT.AND P1, PT, R42, 0x2e, PT ;  /* 0x0000002e2a00780c */ /* 0x000fc60003f24270 */
[----:B------:R-:W-:Y:S01]  /*11450*/  STL [R1+0x428], R50 ;  /* 0x0004283201007387 */ /* 0x000fe20000100800 */
[----:B------:R-:W-:Y:S01]  /*11460*/  PRMT R48, RZ, 0x7610, R48 ;  /* 0x00007610ff307816 */ /* 0x000fe20000000030 */
[--C-:B------:R-:W-:Y:S01]  /*11470*/  IMAD.X R90, R90, 0x1, R70.reuse, P5 ;  /* 0x000000015a5a7824 */ /* 0x100fe200028e0646 */
[----:B------:R-:W-:Y:S01]  /*11480*/  PRMT R49, RZ, 0x7610, R49 ;  /* 0x00007610ff317816 */ /* 0x000fe20000000031 */
[----:B--2---:R0:W-:Y:S01]  /*11490*/  STL [R1+0x94], R87 ;  /* 0x0000945701007387 */ /* 0x0041e20000100800 */
[----:B---3--:R-:W-:-:S03]  /*114a0*/  IMAD.X R4, R4, 0x1, R70, P6 ;  /* 0x0000000104047824 */ /* 0x008fc600030e0646 */
        /* <DEDUP_REMOVED lines=32> */
[C---:B------:R-:W-:Y:S01]  /*116b0*/  ISETP.GT.AND P4, PT, R42.reuse, 0x30, PT ;  /* 0x000000302a00780c */ /* 0x040fe20003f84270 */
[----:B-1----:R-:W-:Y:S01]  /*116c0*/  IMAD.MOV.U32 R5, RZ, RZ, R3 ;  /* 0x000000ffff057224 */ /* 0x002fe200078e0003 */
[----:B------:R-:W-:Y:S01]  /*116d0*/  IADD3 R87, P5, PT, R87, R71, RZ ;  /* 0x0000004757577210 */ /* 0x000fe20007fbe0ff */
[----:B0-----:R-:W4:Y:S01]  /*116e0*/  LDL.LU R3, [R1+0x450] ;  /* 0x0004500001037983 */ /* 0x001f220000300800 */
[----:B------:R-:W-:-:S03]  /*116f0*/  ISETP.GT.AND P1, PT, R42, 0x31, PT ;  /* 0x000000312a00780c */ /* 0x000fc60003f24270 */
[----:B------:R-:W-:Y:S01]  /*11700*/  STL [R1+0x440], R87 ;  /* 0x0004405701007387 */ /* 0x000fe20000100800 */
[----:B------:R-:W-:Y:S01]  /*11710*/  PRMT R89, RZ, 0x7610, R89 ;  /* 0x00007610ff597816 */ /* 0x000fe20000000059 */
[----:B---3--:R-:W-:Y:S01]  /*11720*/  IMAD.X R50, R50, 0x1, R70, P5 ;  /* 0x0000000132327824 */ /* 0x008fe200028e0646 */
        /* <DEDUP_REMOVED lines=35> */
[C---:B------:R-:W-:Y:S01]  /*11960*/  ISETP.GT.AND P4, PT, R42.reuse, 0x33, PT ;  /* 0x000000332a00780c */ /* 0x040fe20003f84270 */
[----:B-1----:R-:W-:Y:S01]  /*11970*/  IMAD.MOV.U32 R5, RZ, RZ, R3 ;  /* 0x000000ffff057224 */ /* 0x002fe200078e0003 */
[----:B------:R-:W-:Y:S01]  /*11980*/  IADD3 R53, P5, PT, R53, R71, RZ ;  /* 0x0000004735357210 */ /* 0x000fe20007fbe0ff */
[----:B0-----:R-:W4:Y:S01]  /*11990*/  LDL.LU R3, [R1+0x468] ;  /* 0x0004680001037983 */ /* 0x001f220000300800 */
[----:B------:R-:W-:-:S03]  /*119a0*/  ISETP.GT.AND P1, PT, R42, 0x34, PT ;  /* 0x000000342a00780c */ /* 0x000fc60003f24270 */
[----:B------:R-:W-:Y:S01]  /*119b0*/  STL [R1+0x458], R53 ;  /* 0x0004583501007387 */ /* 0x000fe20000100800 */
[----:B------:R-:W-:Y:S01]  /*119c0*/  PRMT R51, RZ, 0x7610, R51 ;  /* 0x00007610ff337816 */ /* 0x000fe20000000033 */
[----:B------:R-:W-:Y:S01]  /*119d0*/  IMAD.X R87, R87, 0x1, R70, P5 ;  /* 0x0000000157577824 */ /* 0x000fe200028e0646 */
        /* <DEDUP_REMOVED lines=382> */
[----:B0-----:R-:W3:Y:S04]  /*131c0*/  LDL.LU R3, [R1+0x540] ;  /* 0x0005400001037983 */ /* 0x001ee80000300800 */
[----:B------:R-:W-:Y:S01]  /*131d0*/  STL [R1+0x530], R73 ;  /* 0x0005304901007387 */ /* 0x000fe20000100800 */
[----:B------:R-:W-:-:S03]  /*131e0*/  PRMT R65, RZ, 0x7610, R65 ;  /* 0x00007610ff417816 */ /* 0x000fc60000000041 */
[----:B--2---:R0:W-:Y:S01]  /*131f0*/  STL [R1+0x10], R69 ;  /* 0x0000104501007387 */ /* 0x0041e20000100800 */
[----:B----4-:R-:W-:-:S03]  /*13200*/  IMAD.X R4, R4, 0x1, R70, P6 ;  /* 0x0000000104047824 */ /* 0x010fc600030e0646 */
[----:B0-----:R-:W2:Y:S02]  /*13210*/  LDL.LU R69, [R1+0x548] ;  /* 0x0005480001457983 */ /* 0x001ea40000300800 */
[-C--:B------:R-:W-:Y:S02]  /*13220*/  @P4 LOP3.LUT R5, R5, R4.reuse, RZ, 0x3c, !PT ;  /* 0x0000000405054212 */ /* 0x080fe400078e3cff */
[----:B------:R0:W-:Y:S02]  /*13230*/  STL [R1+0x524], R4 ;  /* 0x0005240401007387 */ /* 0x0001e40000100800 */
[----:B0-----:R-:W-:-:S04]  /*13240*/  @P4 LOP3.LUT R4, R5, R4, RZ, 0x3c, !PT ;  /* 0x0000000405044212 */ /* 0x001fc800078e3cff */
[----:B------:R-:W-:-:S05]  /*13250*/  @P4 LOP3.LUT R5, R5, R4, RZ, 0x3c, !PT ;  /* 0x0000000405054212 */ /* 0x000fca00078e3cff */
[----:B------:R0:W4:Y:S01]  /*13260*/  @P4 LDG.E.U16 R65, desc[UR20][R4.64] ;  /* 0x0000001404414981 */ /* 0x000122000c1e1500 */
[----:B------:R-:W-:Y:S01]  /*13270*/  ISETP.GT.AND P1, PT, R42, 0x4f, PT ;  /* 0x0000004f2a00780c */ /* 0x000fe20003f24270 */
[----:B---3--:R-:W-:Y:S01]  /*13280*/  IMAD.X R74, R74, 0x1, R70, P5 ;  /* 0x000000014a4a7824 */ /* 0x008fe200028e0646 */
[----:B------:R-:W-:-:S04]  /*13290*/  PRMT R67, RZ, 0x7610, R67 ;  /* 0x00007610ff437816 */ /* 0x000fc80000000043 */
[----:B------:R-:W-:Y:S01]  /*132a0*/  STL [R1+0x52c], R74 ;  /* 0x00052c4a01007387 */ /* 0x000fe20000100800 */
[----:B0-----:R-:W-:-:S06]  /*132b0*/  IMAD.MOV.U32 R5, RZ, RZ, R74 ;  /* 0x000000ffff057224 */ /* 0x001fcc00078e004a */
[----:B------:R-:W-:-:S05]  /*132c0*/  @P1 IMAD.MOV.U32 R4, RZ, RZ, R73 ;  /* 0x000000ffff041224 */ /* 0x000fca00078e0049 */
[----:B------:R-:W3:Y:S04]  /*132d0*/  @P1 LDG.E.U16 R67, desc[UR20][R4.64] ;  /* 0x0000001404431981 */ /* 0x000ee8000c1e1500 */
[----:B----4-:R0:W-:Y:S04]  /*132e0*/  STL [R1+0xc], R65 ;  /* 0x00000c4101007387 */ /* 0x0101e80000100800 */
[----:B0-----:R-:W4:Y:S04]  /*132f0*/  LDL.LU R65, [R1+0x7f4] ;  /* 0x0007f40001417983 */ /* 0x001f280000300800 */
[----:B------:R-:W2:Y:S04]  /*13300*/  LDL.LU R74, [R1+0x7f0] ;  /* 0x0007f000014a7983 */ /* 0x000ea80000300800 */
[----:B------:R-:W2:Y:S01]  /*13310*/  LDL.LU R5, [R1+0x534] ;  /* 0x0005340001057983 */ /* 0x000ea20000300800 */
[----:B------:R-:W-:-:S02]  /*13320*/  ISETP.GT.AND P3, PT, R42, 0x50, PT ;  /* 0x000000502a00780c */ /* 0x000fc40003f64270 */
[-C--:B------:R-:W-:Y:S01]  /*13330*/  IADD3 R72, P5, PT, R72, R71.reuse, RZ ;  /* 0x0000004748487210 */ /* 0x080fe20007fbe0ff */
[----:B------:R-:W4:Y:S01]  /*13340*/  LDL.LU R73, [R1+0x544] ;  /* 0x0005440001497983 */ /* 0x000f220000300800 */
[----:B------:R-:W-:Y:S02]  /*13350*/  PRMT R68, RZ, 0x7610, R68 ;  /* 0x00007610ff447816 */ /* 0x000fe40000000044 */
[----:B------:R-:W-:Y:S01]  /*13360*/  IADD3 R3, P6, PT, R3, R71, RZ ;  /* 0x0000004703037210 */ /* 0x000fe20007fde0ff */
[----:B------:R-:W-:Y:S04]  /*13370*/  STL [R1+0x538], R72 ;  /* 0x0005384801007387 */ /* 0x000fe80000100800 */
[----:B---3--:R0:W-:Y:S02]  /*13380*/  STL [R1+0x8], R67 ;  /* 0x0000084301007387 */ /* 0x0081e40000100800 */
[----:B------:R-:W-:-:S02]  /*13390*/  @P3 IMAD.MOV.U32 R4, RZ, RZ, R72 ;  /* 0x000000ffff043224 */ /* 0x000fc400078e0048 */
[----:B0-----:R-:W3:Y:S01]  /*133a0*/  LDL.LU R67, [R1+0x550] ;  /* 0x0005500001437983 */ /* 0x001ee20000300800 */
[----:B--2---:R-:W-:-:S05]  /*133b0*/  IMAD.X R5, R5, 0x1, R70, P5 ;  /* 0x0000000105057824 */ /* 0x004fca00028e0646 */
[----:B------:R0:W-:Y:S04]  /*133c0*/  STL [R1+0x534], R5 ;  /* 0x0005340501007387 */ /* 0x0001e80000100800 */
[----:B------:R0:W2:Y:S04]  /*133d0*/  @P3 LDG.E.U16 R68, desc[UR20][R4.64] ;  /* 0x0000001404443981 */ /* 0x0000a8000c1e1500 */
[----:B------:R-:W-:Y:S04]  /*133e0*/  STL [R1+0x540], R3 ;  /* 0x0005400301007387 */ /* 0x000fe80000100800 */
[----:B------:R-:W3:Y:S01]  /*133f0*/  LDL.LU R4, [R1+0x53c] ;  /* 0x00053c0001047983 */ /* 0x000ee20000300800 */
[----:B------:R-:W-:Y:S01]  /*13400*/  ISETP.GT.AND P4, PT, R42, 0x51, PT ;  /* 0x000000512a00780c */ /* 0x000fe20003f84270 */
[----:B0-----:R-:W-:Y:S01]  /*13410*/  IMAD.MOV.U32 R5, RZ, RZ, R3 ;  /* 0x000000ffff057224 */ /* 0x001fe200078e0003 */
[----:B------:R-:W-:-:S02]  /*13420*/  IADD3 R69, P5, PT, R69, R71, RZ ;  /* 0x0000004745457210 */ /* 0x000fc40007fbe0ff */
[----:B------:R-:W-:Y:S02]  /*13430*/  ISETP.GT.AND P1, PT, R42, 0x52, PT ;  /* 0x000000522a00780c */ /* 0x000fe40003f24270 */
[----:B------:R-:W-:Y:S01]  /*13440*/  PRMT R44, RZ, 0x7610, R44 ;  /* 0x00007610ff2c7816 */ /* 0x000fe2000000002c */
[----:B----4-:R-:W-:Y:S01]  /*13450*/  IMAD.X R73, R73, 0x1, R70, P5 ;  /* 0x0000000149497824 */ /* 0x010fe200028e0646 */
[----:B------:R-:W-:Y:S01]  /*13460*/  PRMT R66, RZ, 0x7610, R66 ;  /* 0x00007610ff427816 */ /* 0x000fe20000000042 */
[----:B--2---:R0:W-:Y:S01]  /*13470*/  STL [R1+0x4], R68 ;  /* 0x0000044401007387 */ /* 0x0041e20000100800 */
[----:B---3--:R-:W-:-:S03]  /*13480*/  IMAD.X R4, R4, 0x1, R70, P6 ;  /* 0x0000000104047824 */ /* 0x008fc600030e0646 */
[----:B0-----:R-:W2:Y:S04]  /*13490*/  LDL.LU R68, [R1+0x54c] ;  /* 0x00054c0001447983 */ /* 0x001ea80000300800 */
[----:B------:R-:W-:Y:S01]  /*134a0*/  STL [R1+0x548], R69 ;  /* 0x0005484501007387 */ /* 0x000fe20000100800 */
[----:B------:R-:W-:-:S03]  /*134b0*/  @P4 LOP3.LUT R5, R5, R4, RZ, 0x3c, !PT ;  /* 0x0000000405054212 */ /* 0x000fc600078e3cff */
[----:B------:R-:W3:Y:S04]  /*134c0*/  LDL.LU R72, [R1+0x558] ;  /* 0x0005580001487983 */ /* 0x000ee80000300800 */
[----:B------:R-:W4:Y:S04]  /*134d0*/  LDL.LU R3, [R1+0x560] ;  /* 0x0005600001037983 */ /* 0x000f280000300800 */
[----:B------:R0:W-:Y:S02]  /*134e0*/  STL [R1+0x53c], R4 ;  /* 0x00053c0401007387 */ /* 0x0001e40000100800 */
[----:B0-----:R-:W-:-:S04]  /*134f0*/  @P4 LOP3.LUT R4, R5, R4, RZ, 0x3c, !PT ;  /* 0x0000000405044212 */ /* 0x001fc800078e3cff */
[----:B------:R-:W-:-:S05]  /*13500*/  @P4 LOP3.LUT R5, R5, R4, RZ, 0x3c, !PT ;  /* 0x0000000405054212 */ /* 0x000fca00078e3cff */
[----:B------:R0:W5:Y:S02]  /*13510*/  @P4 LDG.E.U16 R44, desc[UR20][R4.64] ;  /* 0x00000014042c4981 */ /* 0x000164000c1e1500 */
[----:B0-----:R-:W-:Y:S02]  /*13520*/  @P1 IMAD.MOV.U32 R4, RZ, RZ, R69 ;  /* 0x000000ffff041224 */ /* 0x001fe400078e0045 */
[----:B------:R-:W-:-:S05]  /*13530*/  @P1 IMAD.MOV.U32 R5, RZ, RZ, R73 ;  /* 0x000000ffff051224 */ /* 0x000fca00078e0049 */
[----:B------:R0:W4:Y:S01]  /*13540*/  @P1 LDG.E.U16 R66, desc[UR20][R4.64] ;  /* 0x0000001404421981 */ /* 0x000122000c1e1500 */
[----:B------:R-:W-:Y:S02]  /*13550*/  ISETP.GT.AND P3, PT, R42, 0x53, PT ;  /* 0x000000532a00780c */ /* 0x000fe40003f64270 */
[----:B------:R-:W-:Y:S01]  /*13560*/  IADD3 R67, P5, PT, R67, R71, RZ ;  /* 0x0000004743437210 */ /* 0x000fe20007fbe0ff */
[----:B------:R-:W-:Y:S01]  /*13570*/  STL [R1+0x544], R73 ;  /* 0x0005444901007387 */ /* 0x000fe20000100800 */
[----:B------:R-:W-:-:S03]  /*13580*/  PRMT R45, RZ, 0x7610, R45 ;  /* 0x00007610ff2d7816 */ /* 0x000fc6000000002d */
[----:B------:R-:W4:Y:S04]  /*13590*/  LDL.LU R69, [R1+0x55c] ;  /* 0x00055c0001457983 */ /* 0x000f280000300800 */
[----:B------:R-:W-:Y:S02]  /*135a0*/  STL [R1+0x550], R67 ;  /* 0x0005504301007387 */ /* 0x000fe40000100800 */
[----:B0-----:R-:W-:Y:S02]  /*135b0*/  @P3 IMAD.MOV.U32 R4, RZ, RZ, R67 ;  /* 0x000000ffff043224 */ /* 0x001fe400078e0043 */
[----:B--2---:R-:W-:-:S04]  /*135c0*/  IMAD.X R68, R68, 0x1, R70, P5 ;  /* 0x0000000144447824 */ /* 0x004fc800028e0646 */
[----:B------:R-:W-:Y:S01]  /*135d0*/  @P3 IMAD.MOV.U32 R5, RZ, RZ, R68 ;  /* 0x000000ffff053224 */ /* 0x000fe200078e0044 */
[----:B---3--:R-:W-:-:S04]  /*135e0*/  IADD3 R72, P6, PT, R72, R71, RZ ;  /* 0x0000004748487210 */ /* 0x008fc80007fde0ff */
[----:B------:R0:W5:Y:S01]  /*135f0*/  @P3 LDG.E.U16 R45, desc[UR20][R4.64] ;  /* 0x00000014042d3981 */ /* 0x000162000c1e1500 */
[----:B----4-:R-:W-:-:S03]  /*13600*/  IADD3 R3, P5, PT, R3, R71, RZ ;  /* 0x0000004703037210 */ /* 0x010fc60007fbe0ff */
[----:B------:R1:W-:Y:S04]  /*13610*/  STL [R1], R66 ;  /* 0x0000004201007387 */ /* 0x0003e80000100800 */
[----:B-1----:R-:W2:Y:S04]  /*13620*/  LDL.LU R66, [R1+0x568] ;  /* 0x0005680001427983 */ /* 0x002ea80000300800 */
[----:B------:R1:W-:Y:S04]  /*13630*/  STL [R1+0x54c], R68 ;  /* 0x00054c4401007387 */ /* 0x0003e80000100800 */
[----:B-1----:R-:W3:Y:S04]  /*13640*/  LDL.LU R68, [R1+0x564] ;  /* 0x0005640001447983 */ /* 0x002ee80000300800 */
[----:B------:R1:W-:Y:S04]  /*13650*/  STL [R1+0x558], R72 ;  /* 0x0005584801007387 */ /* 0x0003e80000100800 */
[----:B------:R-:W4:Y:S04]  /*13660*/  LDL.LU R73, [R1+0x570] ;  /* 0x0005700001497983 */ /* 0x000f280000300800 */
[----:B------:R-:W-:Y:S04]  /*13670*/  STL [R1+0x560], R3 ;  /* 0x0005600301007387 */ /* 0x000fe80000100800 */
[----:B------:R-:W4:Y:S04]  /*13680*/  LDL.LU R67, [R1+0x578] ;  /* 0x0005780001437983 */ /* 0x000f280000300800 */
[----:B------:R-:W4:Y:S01]  /*13690*/  LDL.LU R5, [R1+0x554] ;  /* 0x0005540001057983 */ /* 0x000f220000300800 */
[----:B------:R-:W-:-:S02]  /*136a0*/  ISETP.GT.AND P4, PT, R42, 0x54, PT ;  /* 0x000000542a00780c */ /* 0x000fc40003f84270 */
[C---:B------:R-:W-:Y:S02]  /*136b0*/  ISETP.GT.AND P1, PT, R42.reuse, 0x55, PT ;  /* 0x000000552a00780c */ /* 0x040fe40003f24270 */
[----:B------:R-:W-:Y:S02]  /*136c0*/  PRMT R93, RZ, 0x7610, R93 ;  /* 0x00007610ff5d7816 */ /* 0x000fe4000000005d */
[----:B------:R-:W-:Y:S01]  /*136d0*/  ISETP.GT.AND P3, PT, R42, 0x56, PT ;  /* 0x000000562a00780c */ /* 0x000fe20003f64270 */
[----:B------:R-:W-:Y:S01]  /*136e0*/  IMAD.X R69, R69, 0x1, R70, P5 ;  /* 0x0000000145457824 */ /* 0x000fe200028e0646 */
[----:B------:R-:W-:-:S05]  /*136f0*/  PRMT R46, RZ, 0x7610, R46 ;  /* 0x00007610ff2e7816 */ /* 0x000fca000000002e */
[----:B0-----:R-:W-:Y:S01]  /*13700*/  @P4 IMAD.MOV.U32 R4, RZ, RZ, R72 ;  /* 0x000000ffff044224 */ /* 0x001fe200078e0048 */
[----:B------:R-:W-:Y:S02]  /*13710*/  PRMT R92, RZ, 0x7610, R92 ;  /* 0x00007610ff5c7816 */ /* 0x000fe4000000005c */
[----:B--2---:R-:W-:-:S05]  /*13720*/  IADD3 R66, P5, PT, R66, R71, RZ ;  /* 0x0000004742427210 */ /* 0x004fca0007fbe0ff */
[--C-:B---3--:R-:W-:Y:S02]  /*13730*/  IMAD.X R68, R68, 0x1, R70.reuse, P5 ;  /* 0x0000000144447824 */ /* 0x108fe400028e0646 */
[----:B----4-:R-:W-:Y:S01]  /*13740*/  IMAD.X R5, R5, 0x1, R70, P6 ;  /* 0x0000000105057824 */ /* 0x010fe200030e0646 */
[----:B------:R-:W-:-:S04]  /*13750*/  IADD3 R73, P6, PT, R73, R71, RZ ;  /* 0x0000004749497210 */ /* 0x000fc80007fde0ff */
[----:B------:R0:W-:Y:S04]  /*13760*/  STL [R1+0x554], R5 ;  /* 0x0005540501007387 */ /* 0x0001e80000100800 */
[----:B------:R2:W5:Y:S01]  /*13770*/  @P4 LDG.E.U16 R93, desc[UR20][R4.64] ;  /* 0x00000014045d4981 */ /* 0x000562000c1e1500 */
[----:B------:R-:W-:-:S03]  /*13780*/  IADD3 R67, P5, PT, R67, R71, RZ ;  /* 0x0000004743437210 */ /* 0x000fc60007fbe0ff */
[----:B------:R3:W-:Y:S04]  /*13790*/  STL [R1+0x55c], R69 ;  /* 0x00055c4501007387 */ /* 0x0007e80000100800 */
[----:B-1----:R-:W4:Y:S01]  /*137a0*/  LDL.LU R72, [R1+0x574] ;  /* 0x0005740001487983 */ /* 0x002f220000300800 */
[----:B--2---:R-:W-:Y:S02]  /*137b0*/  @P1 IMAD.MOV.U32 R4, RZ, RZ, R3 ;  /* 0x000000ffff041224 */ /* 0x004fe400078e0003 */
[----:B0-----:R-:W-:Y:S01]  /*137c0*/  @P1 IMAD.MOV.U32 R5, RZ, RZ, R69 ;  /* 0x000000ffff051224 */ /* 0x001fe200078e0045 */
        /* <DEDUP_REMOVED lines=60> */
[----:B------:R-:W-:Y:S01]  /*13b90*/  @P4 LOP3.LUT R5, R5, R4, RZ, 0x3c, !PT ;  /* 0x0000000405054212 */ /* 0x000fe200078e3cff */
[----:B------:R0:W-:Y:S04]  /*13ba0*/  STL [R1+0x58c], R73 ;  /* 0x00058c4901007387 */ /* 0x0001e80000100800 */
[----:B------:R1:W5:Y:S01]  /*13bb0*/  @P4 LDG.E.U16 R90, desc[UR20][R4.64] ;  /* 0x00000014045a4981 */ /* 0x000362000c1e1500 */
[-C--:B------:R-:W-:Y:S02]  /*13bc0*/  IADD3 R72, P6, PT, R72, R71.reuse, RZ ;  /* 0x0000004748487210 */ /* 0x080fe40007fde0ff */
[----:B------:R-:W-:Y:S01]  /*13bd0*/  IADD3 R3, P5, PT, R3, R71, RZ ;  /* 0x0000004703037210 */ /* 0x000fe20007fbe0ff */
[----:B-1----:R-:W-:Y:S02]  /*13be0*/  @P1 IMAD.MOV.U32 R4, RZ, RZ, R68 ;  /* 0x000000ffff041224 */ /* 0x002fe400078e0044 */
[----:B------:R-:W-:Y:S01]  /*13bf0*/  @P1 IMAD.MOV.U32 R5, RZ, RZ, R73 ;  /* 0x000000ffff051224 */ /* 0x000fe200078e0049 */
[----:B------:R-:W2:Y:S04]  /*13c00*/  LDL.LU R68, [R1+0x5a4] ;  /* 0x0005a40001447983 */ /* 0x000ea80000300800 */
[----:B0-----:R-:W3:Y:S04]  /*13c10*/  LDL.LU R73, [R1+0x5b0] ;  /* 0x0005b00001497983 */ /* 0x001ee80000300800 */
[----:B------:R0:W5:Y:S04]  /*13c20*/  @P1 LDG.E.U16 R49, desc[UR20][R4.64] ;  /* 0x0000001404311981 */ /* 0x000168000c1e1500 */
[----:B------:R1:W-:Y:S04]  /*13c30*/  STL [R1+0x598], R67 ;  /* 0x0005984301007387 */ /* 0x0003e80000100800 */
[----:B------:R4:W-:Y:S01]  /*13c40*/  STL [R1+0x594], R69 ;  /* 0x0005944501007387 */ /* 0x0009e20000100800 */
[----:B0-----:R-:W-:-:S02]  /*13c50*/  @P3 IMAD.MOV.U32 R4, RZ, RZ, R67 ;  /* 0x000000ffff043224 */ /* 0x001fc400078e0043 */
[----:B------:R-:W-:Y:S01]  /*13c60*/  @P3 IMAD.MOV.U32 R5, RZ, RZ, R69 ;  /* 0x000000ffff053224 */ /* 0x000fe200078e0045 */
[----:B-1----:R-:W3:Y:S04]  /*13c70*/  LDL.LU R67, [R1+0x5b8] ;  /* 0x0005b80001437983 */ /* 0x002ee80000300800 */
[----:B------:R0:W-:Y:S04]  /*13c80*/  STL [R1+0x5a0], R72 ;  /* 0x0005a04801007387 */ /* 0x0001e80000100800 */
[----:B----4-:R-:W4:Y:S04]  /*13c90*/  LDL.LU R69, [R1+0x5c0] ;  /* 0x0005c00001457983 */ /* 0x010f280000300800 */
[----:B------:R-:W-:Y:S04]  /*13ca0*/  STL [R1+0x5a8], R3 ;  /* 0x0005a80301007387 */ /* 0x000fe80000100800 */
[----:B------:R1:W5:Y:S04]  /*13cb0*/  @P3 LDG.E.U16 R89, desc[UR20][R4.64] ;  /* 0x0000001404593981 */ /* 0x000368000c1e1500 */
[----:B------:R-:W4:Y:S01]  /*13cc0*/  LDL.LU R5, [R1+0x59c] ;  /* 0x00059c0001057983 */ /* 0x000f220000300800 */
[----:B------:R-:W-:-:S02]  /*13cd0*/  ISETP.GT.AND P4, PT, R42, 0x5d, PT ;  /* 0x0000005d2a00780c */ /* 0x000fc40003f84270 */
[----:B------:R-:W-:Y:S02]  /*13ce0*/  ISETP.GT.AND P1, PT, R42, 0x5e, PT ;  /* 0x0000005e2a00780c */ /* 0x000fe40003f24270 */
[----:B------:R-:W-:Y:S02]  /*13cf0*/  PRMT R50, RZ, 0x7610, R50 ;  /* 0x00007610ff327816 */ /* 0x000fe40000000032 */
[----:B------:R-:W-:-:S07]  /*13d00*/  PRMT R88, RZ, 0x7610, R88 ;  /* 0x00007610ff587816 */ /* 0x000fce0000000058 */
[----:B-1----:R-:W-:Y:S02]  /*13d10*/  @P4 IMAD.MOV.U32 R4, RZ, RZ, R72 ;  /* 0x000000ffff044224 */ /* 0x002fe400078e0048 */
[--C-:B--2---:R-:W-:Y:S01]  /*13d20*/  IMAD.X R68, R68, 0x1, R70.reuse, P5 ;  /* 0x0000000144447824 */ /* 0x104fe200028e0646 */
[----:B---3--:R-:W-:Y:S01]  /*13d30*/  IADD3 R73, P5, PT, R73, R71, RZ ;  /* 0x0000004749497210 */ /* 0x008fe20007fbe0ff */
[----:B----4-:R-:W-:-:S05]  /*13d40*/  IMAD.X R5, R5, 0x1, R70, P6 ;  /* 0x0000000105057824 */ /* 0x010fca00030e0646 */
[----:B------:R1:W-:Y:S04]  /*13d50*/  STL [R1+0x59c], R5 ;  /* 0x00059c0501007387 */ /* 0x0003e80000100800 */
[----:B------:R2:W5:Y:S04]  /*13d60*/  @P4 LDG.E.U16 R50, desc[UR20][R4.64] ;  /* 0x0000001404324981 */ /* 0x000568000c1e1500 */
[----:B------:R3:W-:Y:S04]  /*13d70*/  STL [R1+0x5a4], R68 ;  /* 0x0005a44401007387 */ /* 0x0007e80000100800 */
[----:B0-----:R-:W4:Y:S01]  /*13d80*/  LDL.LU R72, [R1+0x5bc] ;  /* 0x0005bc0001487983 */ /* 0x001f220000300800 */
[----:B--2---:R-:W-:-:S02]  /*13d90*/  @P1 IMAD.MOV.U32 R4, RZ, RZ, R3 ;  /* 0x000000ffff041224 */ /* 0x004fc400078e0003 */
[----:B-1----:R-:W-:Y:S02]  /*13da0*/  @P1 IMAD.MOV.U32 R5, RZ, RZ, R68 ;  /* 0x000000ffff051224 */ /* 0x002fe400078e0044 */
[----:B---3--:R-:W2:Y:S04]  /*13db0*/  LDL.LU R68, [R1+0x5c8] ;  /* 0x0005c80001447983 */ /* 0x008ea80000300800 */
[----:B------:R-:W3:Y:S04]  /*13dc0*/  LDL.LU R3, [R1+0x5d0] ;  /* 0x0005d00001037983 */ /* 0x000ee80000300800 */
[----:B------:R0:W5:Y:S04]  /*13dd0*/  @P1 LDG.E.U16 R88, desc[UR20][R4.64] ;  /* 0x0000001404581981 */ /* 0x000168000c1e1500 */
[----:B------:R1:W-:Y:S01]  /*13de0*/  STL [R1+0x5b0], R73 ;  /* 0x0005b04901007387 */ /* 0x0003e20000100800 */
[----:B0-----:R-:W-:-:S03]  /*13df0*/  IMAD.MOV.U32 R5, RZ, RZ, R73 ;  /* 0x000000ffff057224 */ /* 0x001fc600078e0049 */
[----:B-1----:R-:W2:Y:S04]  /*13e00*/  LDL.LU R73, [R1+0x7e8] ;  /* 0x0007e80001497983 */ /* 0x002ea80000300800 */
[----:B------:R-:W2:Y:S01]  /*13e10*/  LDL.LU R4, [R1+0x5ac] ;  /* 0x0005ac0001047983 */ /* 0x000ea20000300800 */
[----:B------:R-:W-:Y:S02]  /*13e20*/  ISETP.GT.AND P3, PT, R42, 0x5f, PT ;  /* 0x0000005f2a00780c */ /* 0x000fe40003f64270 */
        /* <DEDUP_REMOVED lines=8> */
[----:B------:R1:W5:Y:S02]  /*13eb0*/  @P3 LDG.E.U16 R51, desc[UR20][R4.64] ;  /* 0x0000001404333981 */ /* 0x000364000c1e1500 */
[----:B-1----:R-:W-:Y:S02]  /*13ec0*/  IMAD.MOV.U32 R5, RZ, RZ, R67 ;  /* 0x000000ffff057224 */ /* 0x002fe400078e0043 */
[----:B0-----:R-:W2:Y:S04]  /*13ed0*/  LDL.LU R67, [R1+0x7e4] ;  /* 0x0007e40001437983 */ /* 0x001ea80000300800 */
[----:B------:R-:W2:Y:S01]  /*13ee0*/  LDL.LU R4, [R1+0x5b4] ;  /* 0x0005b40001047983 */ /* 0x000ea20000300800 */
[----:B------:R-:W-:-:S02]  /*13ef0*/  ISETP.GT.AND P4, PT, R42, 0x60, PT ;  /* 0x000000602a00780c */ /* 0x000fc40003f84270 */
[----:B------:R-:W-:-:S05]  /*13f00*/  IADD3 R69, P5, PT, R69, R71, RZ ;  /* 0x0000004745457210 */ /* 0x000fca0007fbe0ff */
[----:B------:R-:W-:Y:S01]  /*13f10*/  STL [R1+0x5c0], R69 ;  /* 0x0005c04501007387 */ /* 0x000fe20000100800 */
[----:B------:R-:W-:Y:S02]  /*13f20*/  ISETP.GT.AND P1, PT, R42, 0x61, PT ;  /* 0x000000612a00780c */ /* 0x000fe40003f24270 */
[----:B------:R-:W-:Y:S01]  /*13f30*/  PRMT R87, RZ, 0x7610, R87 ;  /* 0x00007610ff577816 */ /* 0x000fe20000000057 */
[----:B----4-:R-:W-:Y:S01]  /*13f40*/  IMAD.X R72, R72, 0x1, R70, P5 ;  /* 0x0000000148487824 */ /* 0x010fe200028e0646 */
[----:B------:R-:W-:Y:S01]  /*13f50*/  PRMT R52, RZ, 0x7610, R52 ;  /* 0x00007610ff347816 */ /* 0x000fe20000000034 */
[----:B--2---:R-:W-:-:S05]  /*13f60*/  IMAD.X R4, R4, 0x1, R70, P6 ;  /* 0x0000000104047824 */ /* 0x004fca00030e0646 */
[-C--:B------:R-:W-:Y:S01]  /*13f70*/  @P4 LOP3.LUT R5, R5, R4.reuse, RZ, 0x3c, !PT ;  /* 0x0000000405054212 */ /* 0x080fe200078e3cff */
[----:B------:R0:W-:Y:S03]  /*13f80*/  STL [R1+0x5b4], R4 ;  /* 0x0005b40401007387 */ /* 0x0001e60000100800 */
[----:B0-----:R-:W-:-:S04]  /*13f90*/  @P4 LOP3.LUT R4, R5, R4, RZ, 0x3c, !PT ;  /* 0x0000000405044212 */ /* 0x001fc800078e3cff */
[----:B------:R-:W-:-:S05]  /*13fa0*/  @P4 LOP3.LUT R5, R5, R4, RZ, 0x3c, !PT ;  /* 0x0000000405054212 */ /* 0x000fca00078e3cff */
[----:B------:R0:W5:Y:S02]  /*13fb0*/  @P4 LDG.E.U16 R87, desc[UR20][R4.64] ;  /* 0x0000001404574981 */ /* 0x000164000c1e1500 */
[----:B0-----:R-:W-:Y:S02]  /*13fc0*/  IMAD.MOV.U32 R4, RZ, RZ, R72 ;  /* 0x000000ffff047224 */ /* 0x001fe400078e0048 */
[----:B------:R-:W-:-:S05]  /*13fd0*/  IMAD.MOV.U32 R5, RZ, RZ, R69 ;  /* 0x000000ffff057224 */ /* 0x000fca00078e0045 */
[----:B------:R-:W-:-:S04]  /*13fe0*/  @P1 LOP3.LUT R5, R5, R4, RZ, 0x3c, !PT ;  /* 0x0000000405051212 */ /* 0x000fc800078e3cff */
[C---:B------:R-:W-:Y:S02]  /*13ff0*/  @P1 LOP3.LUT R4, R5.reuse, R4, RZ, 0x3c, !PT ;  /* 0x0000000405041212 */ /* 0x040fe400078e3cff */
[----:B------:R-:W-:Y:S02]  /*14000*/  IADD3 R68, P4, PT, R68, R71, RZ ;  /* 0x0000004744447210 */ /* 0x000fe40007f9e0ff */
[----:B------:R-:W-:Y:S01]  /*14010*/  @P1 LOP3.LUT R5, R5, R4, RZ, 0x3c, !PT ;  /* 0x0000000405051212 */ /* 0x000fe200078e3cff */
[----:B------:R0:W-:Y:S04]  /*14020*/  STL [R1+0x5bc], R72 ;  /* 0x0005bc4801007387 */ /* 0x0001e80000100800 */
[----:B------:R1:W5:Y:S04]  /*14030*/  @P1 LDG.E.U16 R52, desc[UR20][R4.64] ;  /* 0x0000001404341981 */ /* 0x000368000c1e1500 */
[----:B0-----:R-:W2:Y:S04]  /*14040*/  LDL.LU R72, [R1+0x7e0] ;  /* 0x0007e00001487983 */ /* 0x001ea80000300800 */
[----:B------:R-:W5:Y:S01]  /*14050*/  LDL.LU R69, [R1+0x7dc] ;  /* 0x0007dc0001457983 */ /* 0x000f620000300800 */
[----:B-1----:R-:W-:-:S03]  /*14060*/  IMAD.MOV.U32 R5, RZ, RZ, R68 ;  /* 0x000000ffff057224 */ /* 0x002fc600078e0044 */
[----:B------:R0:W-:Y:S04]  /*14070*/  STL [R1+0x5c8], R68 ;  /* 0x0005c84401007387 */ /* 0x0001e80000100800 */
[----:B0-----:R-:W5:Y:S04]  /*14080*/  LDL.LU R68, [R1+0x7d8] ;  /* 0x0007d80001447983 */ /* 0x001f680000300800 */
[----:B------:R-:W4:Y:S01]  /*14090*/  LDL.LU R4, [R1+0x5c4] ;  /* 0x0005c40001047983 */ /* 0x000f220000300800 */
[----:B------:R-:W-:Y:S02]  /*140a0*/  ISETP.GT.AND P3, PT, R42, 0x62, PT ;  /* 0x000000622a00780c */ /* 0x000fe40003f64270 */
[----:B------:R-:W-:Y:S01]  /*140b0*/  PRMT R86, RZ, 0x7610, R86 ;  /* 0x00007610ff567816 */ /* 0x000fe20000000056 */
[----:B----4-:R-:W-:-:S10]  /*140c0*/  IMAD.X R4, R4, 0x1, R70, P4 ;  /* 0x0000000104047824 */ /* 0x010fd400020e0646 */
[-C--:B------:R-:W-:Y:S01]  /*140d0*/  @P3 LOP3.LUT R5, R5, R4.reuse, RZ, 0x3c, !PT ;  /* 0x0000000405053212 */ /* 0x080fe200078e3cff */
[----:B------:R0:W-:Y:S03]  /*140e0*/  STL [R1+0x5c4], R4 ;  /* 0x0005c40401007387 */ /* 0x0001e60000100800 */
[----:B0-----:R-:W-:-:S04]  /*140f0*/  @P3 LOP3.LUT R4, R5, R4, RZ, 0x3c, !PT ;  /* 0x0000000405043212 */ /* 0x001fc800078e3cff */
[----:B------:R-:W-:-:S05]  /*14100*/  @P3 LOP3.LUT R5, R5, R4, RZ, 0x3c, !PT ;  /* 0x0000000405053212 */ /* 0x000fca00078e3cff */
[----:B------:R0:W5:Y:S04]  /*14110*/  @P3 LDG.E.U16 R86, desc[UR20][R4.64] ;  /* 0x0000001404563981 */ /* 0x000168000c1e1500 */
[----:B------:R-:W4:Y:S01]  /*14120*/  LDL.LU R5, [R1+0x5cc] ;  /* 0x0005cc0001057983 */ /* 0x000f220000300800 */
[----:B------:R-:W-:Y:S02]  /*14130*/  ISETP.GT.AND P5, PT, R42, 0x63, PT ;  /* 0x000000632a00780c */ /* 0x000fe40003fa4270 */
[----:B---3--:R-:W-:Y:S02]  /*14140*/  IADD3 R3, P1, PT, R3, R71, RZ ;  /* 0x0000004703037210 */ /* 0x008fe40007f3e0ff */
[----:B------:R-:W-:-:S03]  /*14150*/  PRMT R53, RZ, 0x7610, R53 ;  /* 0x00007610ff357816 */ /* 0x000fc60000000035 */
[----:B------:R1:W-:Y:S06]  /*14160*/  STL [R1+0x5d0], R3 ;  /* 0x0005d00301007387 */ /* 0x0003ec0000100800 */
[----:B0-----:R-:W-:Y:S02]  /*14170*/  @P5 IMAD.MOV.U32 R4, RZ, RZ, R3 ;  /* 0x000000ffff045224 */ /* 0x001fe400078e0003 */
[----:B----4-:R-:W-:-:S05]  /*14180*/  IMAD.X R5, R5, 0x1, R70, P1 ;  /* 0x0000000105057824 */ /* 0x010fca00008e0646 */
[----:B------:R0:W-:Y:S04]  /*14190*/  STL [R1+0x5cc], R5 ;  /* 0x0005cc0501007387 */ /* 0x0001e80000100800 */
[----:B-1----:R-:W5:Y:S04]  /*141a0*/  LDL.LU R3, [R1+0x7d4] ;  /* 0x0007d40001037983 */ /* 0x002f680000300800 */
[----:B------:R1:W5:Y:S04]  /*141b0*/  @P5 LDG.E.U16 R53, desc[UR20][R4.64] ;  /* 0x0000001404355981 */ /* 0x000368000c1e1500 */
[----:B------:R-:W3:Y:S04]  /*141c0*/  LDL.LU R4, [R1+0x5d4] ;  /* 0x0005d40001047983 */ /* 0x000ee80000300800 */
[----:B0-----:R-:W1:Y:S01]  /*141d0*/  LDL.LU R5, [R1+0x5d8] ;  /* 0x0005d80001057983 */ /* 0x001e620000300800 */
[----:B------:R-:W-:-:S02]  /*141e0*/  ISETP.GT.AND P3, PT, R42, 0x64, PT ;  /* 0x000000642a00780c */ /* 0x000fc40003f64270 */
[----:B------:R-:W-:Y:S02]  /*141f0*/  PRMT R85, RZ, 0x7610, R85 ;  /* 0x00007610ff557816 */ /* 0x000fe40000000055 */
[----:B-1----:R-:W-:-:S05]  /*14200*/  IADD3 R5, P1, PT, R5, R71, RZ ;  /* 0x0000004705057210 */ /* 0x002fca0007f3e0ff */
[----:B---3--:R-:W-:Y:S01]  /*14210*/  IMAD.X R4, R4, 0x1, R70, P1 ;  /* 0x0000000104047824 */ /* 0x008fe200008e0646 */
[----:B------:R0:W-:Y:S04]  /*14220*/  STL [R1+0x5d8], R5 ;  /* 0x0005d80501007387 */ /* 0x0001e80000100800 */
[----:B------:R1:W-:Y:S01]  /*14230*/  STL [R1+0x5d4], R4 ;  /* 0x0005d40401007387 */ /* 0x0003e20000100800 */
[----:B0-----:R-:W-:-:S04]  /*14240*/  @P3 LOP3.LUT R5, R5, R4, RZ, 0x3c, !PT ;  /* 0x0000000405053212 */ /* 0x001fc800078e3cff */
[----:B-1----:R-:W-:-:S04]  /*14250*/  @P3 LOP3.LUT R4, R5, R4, RZ, 0x3c, !PT ;  /* 0x0000000405043212 */ /* 0x002fc800078e3cff */
[----:B------:R-:W-:-:S05]  /*14260*/  @P3 LOP3.LUT R5, R5, R4, RZ, 0x3c, !PT ;  /* 0x0000000405053212 */ /* 0x000fca00078e3cff */
[----:B------:R0:W5:Y:S04]  /*14270*/  @P3 LDG.E.U16 R85, desc[UR20][R4.64] ;  /* 0x0000001404553981 */ /* 0x000168000c1e1500 */
[----:B------:R-:W3:Y:S04]  /*14280*/  LDL.LU R4, [R1+0x5dc] ;  /* 0x0005dc0001047983 */ /* 0x000ee80000300800 */
[----:B------:R-:W0:Y:S01]  /*14290*/  LDL.LU R5, [R1+0x5e0] ;  /* 0x0005e00001057983 */ /* 0x000e220000300800 */
[----:B------:R-:W-:Y:S02]  /*142a0*/  ISETP.GT.AND P3, PT, R42, 0x65, PT ;  /* 0x000000652a00780c */ /* 0x000fe40003f64270 */
[----:B------:R-:W-:-:S02]  /*142b0*/  PRMT R54, RZ, 0x7610, R54 ;  /* 0x00007610ff367816 */ /* 0x000fc40000000036 */
[----:B0-----:R-:W-:-:S05]  /*142c0*/  IADD3 R5, P1, PT, R5, R71, RZ ;  /* 0x0000004705057210 */ /* 0x001fca0007f3e0ff */
        /* <DEDUP_REMOVED lines=310> */
[----:B--2---:R-:W-:Y:S01]  /*15630*/  PRMT R72, RZ, 0x7610, R72 ;  /* 0x00007610ff487816 */ /* 0x004fe20000000048 */
[----:B------:R-:W-:Y:S01]  /*15640*/  USHF.L.U32 UR4, UR4, 0x1f, URZ ;  /* 0x0000001f04047899 */ /* 0x000fe200080006ff */
[----:B0-----:R-:W-:-:S05]  /*15650*/  IADD3 R5, P1, PT, R5, R71, RZ ;  /* 0x0000004705057210 */ /* 0x001fca0007f3e0ff */
[----:B---3--:R-:W-:Y:S01]  /*15660*/  IMAD.X R4, R4, 0x1, R70, P1 ;  /* 0x0000000104047824 */ /* 0x008fe200008e0646 */
[----:B------:R0:W-:Y:S04]  /*15670*/  STL [R1+0x6b0], R5 ;  /* 0x0006b00501007387 */ /* 0x0001e80000100800 */
[----:B------:R1:W-:Y:S01]  /*15680*/  STL [R1+0x6ac], R4 ;  /* 0x0006ac0401007387 */ /* 0x0003e20000100800 */
[----:B0-----:R-:W-:-:S04]  /*15690*/  @P3 LOP3.LUT R5, R5, R4, RZ, 0x3c, !PT ;  /* 0x0000000405053212 */ /* 0x001fc800078e3cff */
[----:B-1----:R-:W-:-:S04]  /*156a0*/  @P3 LOP3.LUT R4, R5, R4, RZ, 0x3c, !PT ;  /* 0x0000000405043212 */ /* 0x002fc800078e3cff */
[----:B------:R-:W-:-:S05]  /*156b0*/  @P3 LOP3.LUT R5, R5, R4, RZ, 0x3c, !PT ;  /* 0x0000000405053212 */ /* 0x000fca00078e3cff */
[----:B------:R0:W5:Y:S02]  /*156c0*/  @P3 LDG.E.U16 R72, desc[UR20][R4.64] ;  /* 0x0000001404483981 */ /* 0x000164000c1e1500 */
[----:B0-----:R-:W0:Y:S02]  /*156d0*/  S2R R5, SR_TID.X ;  /* 0x0000000000057919 */ /* 0x001e240000002100 */
[----:B0-----:R-:W-:Y:S01]  /*156e0*/  LOP3.LUT R4, R5, 0x7f, RZ, 0xc0, !PT ;  /* 0x0000007f05047812 */ /* 0x001fe200078ec0ff */
[----:B------:R-:W-:-:S04]  /*156f0*/  IMAD.U32 R5, RZ, RZ, UR4 ;  /* 0x00000004ff057e24 */ /* 0x000fc8000f8e00ff */
[----:B------:R-:W0:Y:S01]  /*15700*/  SYNCS.PHASECHK.TRANS64.TRYWAIT P3, [UR6], R5 ;  /* 0x00000005ff0075a7 */ /* 0x000e220008061106 */
[----:B------:R-:W-:Y:S02]  /*15710*/  ISETP.GE.AND P1, PT, R4, R42, PT ;  /* 0x0000002a0400720c */ /* 0x000fe40003f26270 */
[----:B------:R-:W-:Y:S01]  /*15720*/  PRMT R4, R41, 0x5410, R43 ;  /* 0x0000541029047816 */ /* 0x000fe2000000002b */
[----:B0-----:R-:W-:Y:S10]  /*15730*/  @!P3 BRA `(.L_x_9) ;  /* 0x0000005400e4b947 */ /* 0x001ff40003800000 */
.L_x_17:
[----:B------:R-:W2:Y:S04]  /*15740*/  LDL.LU R43, [R1+0x90] ;  /* 0x00009000012b7983 */ /* 0x000ea80000300800 */
[----:B------:R-:W3:Y:S04]  /*15750*/  LDL.LU R42, [R1+0x80] ;  /* 0x00008000012a7983 */ /* 0x000ee80000300800 */
[----:B------:R-:W3:Y:S04]  /*15760*/  LDL.LU R41, [R1+0x84] ;  /* 0x0000840001297983 */ /* 0x000ee80000300800 */
[----:B-----5:R0:W-:Y:S04]  /*15770*/  STL [R1+0x814], R76 ;  /* 0x0008144c01007387 */ /* 0x0201e80000100800 */
[----:B0-----:R-:W2:Y:S04]  /*15780*/  LDL.LU R76, [R1+0x88] ;  /* 0x00008800014c7983 */ /* 0x001ea80000300800 */
[----:B------:R0:W-:Y:S04]  /*15790*/  STL [R1+0x810], R64 ;  /* 0x0008104001007387 */ /* 0x0001e80000100800 */
[----:B0-----:R-:W4:Y:S04]  /*157a0*/  LDL.LU R64, [R1+0x94] ;  /* 0x0000940001407983 */ /* 0x001f280000300800 */
        /* <DEDUP_REMOVED lines=15> */
[----:B0-----:R-:W4:Y:S01]  /*158a0*/  LDL.LU R72, [R1+0xb0] ;  /* 0x0000b00001487983 */ /* 0x001f220000300800 */
[----:B------:R-:W-:-:S02]  /*158b0*/  PRMT R17, R17, 0x5410, R27 ;  /* 0x0000541011117816 */ /* 0x000fc4000000001b */
[----:B------:R-:W-:Y:S01]  /*158c0*/  PRMT R15, R15, 0x5410, R29 ;  /* 0x000054100f0f7816 */ /* 0x000fe2000000001d */
[----:B------:R0:W-:Y:S01]  /*158d0*/  STL [R1+0x7ec], R68 ;  /* 0x0007ec4401007387 */ /* 0x0001e20000100800 */
[----:B------:R-:W-:Y:S02]  /*158e0*/  PRMT R18, R18, 0x5410, R26 ;  /* 0x0000541012127816 */ /* 0x000fe4000000001a */
[----:B------:R-:W-:Y:S01]  /*158f0*/  PRMT R14, R14, 0x5410, R30 ;  /* 0x000054100e0e7816 */ /* 0x000fe2000000001e */
[----:B------:R1:W-:Y:S01]  /*15900*/  STL [R1+0x7e8], R4 ;  /* 0x0007e80401007387 */ /* 0x0003e20000100800 */
[----:B------:R-:W-:Y:S02]  /*15910*/  PRMT R13, R13, 0x5410, R31 ;  /* 0x000054100d0d7816 */ /* 0x000fe4000000001f */
[----:B------:R-:W-:Y:S01]  /*15920*/  PRMT R19, R19, 0x5410, R25 ;  /* 0x0000541013137816 */ /* 0x000fe20000000019 */
[----:B------:R0:W-:Y:S01]  /*15930*/  STL [R1+0x7e4], R3 ;  /* 0x0007e40301007387 */ /* 0x0001e20000100800 */
        /* <DEDUP_REMOVED lines=13> */
[----:B------:R-:W-:Y:S02]  /*15a10*/  PRMT R5, R40, 0x5410, R39 ;  /* 0x0000541028057816 */ /* 0x000fe40000000027 */
[----:B------:R-:W-:Y:S02]  /*15a20*/  PRMT R16, R16, 0x5410, R28 ;  /* 0x0000541010107816 */ /* 0x000fe4000000001c */
[----:B---3--:R-:W-:Y:S02]  /*15a30*/  PRMT R28, R41, 0x5410, R42 ;  /* 0x00005410291c7816 */ /* 0x008fe4000000002a */
[----:B--2---:R-:W-:-:S02]  /*15a40*/  PRMT R27, R43, 0x5410, R76 ;  /* 0x000054102b1b7816 */ /* 0x004fc4000000004c */
[----:B------:R-:W2:Y:S04]  /*15a50*/  LDL.LU R76, [R1+0x74] ;  /* 0x00007400014c7983 */ /* 0x000ea80000300800 */
[----:B------:R-:W2:Y:S01]  /*15a60*/  LDL.LU R29, [R1+0x7c] ;  /* 0x00007c00011d7983 */ /* 0x000ea20000300800 */
[----:B----4-:R-:W-:-:S03]  /*15a70*/  PRMT R26, R64, 0x5410, R75 ;  /* 0x00005410401a7816 */ /* 0x010fc6000000004b */
[----:B------:R-:W3:Y:S04]  /*15a80*/  LDL.LU R64, [R1+0x70] ;  /* 0x0000700001407983 */ /* 0x000ee80000300800 */
[----:B------:R-:W3:Y:S04]  /*15a90*/  LDL.LU R30, [R1+0x78] ;  /* 0x00007800011e7983 */ /* 0x000ee80000300800 */
[----:B------:R-:W4:Y:S04]  /*15aa0*/  LDL.LU R75, [R1+0x68] ;  /* 0x00006800014b7983 */ /* 0x000f280000300800 */
[----:B------:R-:W4:Y:S01]  /*15ab0*/  LDL.LU R31, [R1+0x6c] ;  /* 0x00006c00011f7983 */ /* 0x000f220000300800 */
[----:B------:R-:W-:-:S03]  /*15ac0*/  PRMT R25, R69, 0x5410, R65 ;  /* 0x0000541045197816 */ /* 0x000fc60000000041 */
[----:B------:R-:W4:Y:S04]  /*15ad0*/  LDL.LU R69, [R1+0x5c] ;  /* 0x00005c0001457983 */ /* 0x000f280000300800 */
[----:B------:R-:W4:Y:S04]  /*15ae0*/  LDL.LU R32, [R1+0x64] ;  /* 0x0000640001207983 */ /* 0x000f280000300800 */
        /* <DEDUP_REMOVED lines=10> */
[----:B------:R-:W4:Y:S01]  /*15b90*/  LDL.LU R67, [R1+0x38] ;  /* 0x0000380001437983 */ /* 0x000f220000300800 */
[----:B------:R-:W-:-:S03]  /*15ba0*/  PRMT R22, R72, 0x5410, R22 ;  /* 0x0000541048167816 */ /* 0x000fc60000000016 */
[----:B------:R-:W4:Y:S04]  /*15bb0*/  LDL.LU R37, [R1+0x3c] ;  /* 0x00003c0001257983 */ /* 0x000f280000300800 */
[----:B------:R-:W4:Y:S04]  /*15bc0*/  LDL.LU R72, [R1+0x2c] ;  /* 0x00002c0001487983 */ /* 0x000f280000300800 */
[----:B------:R-:W4:Y:S04]  /*15bd0*/  LDL.LU R38, [R1+0x34] ;  /* 0x0000340001267983 */ /* 0x000f280000300800 */
[----:B0-----:R-:W4:Y:S04]  /*15be0*/  LDL.LU R68, [R1+0x28] ;  /* 0x0000280001447983 */ /* 0x001f280000300800 */
[----:B------:R-:W4:Y:S04]  /*15bf0*/  LDL.LU R39, [R1+0x30] ;  /* 0x0000300001277983 */ /* 0x000f280000300800 */
[----:B-1----:R-:W4:Y:S04]  /*15c00*/  LDL.LU R4, [R1+0x20] ;  /* 0x0000200001047983 */ /* 0x002f280000300800 */
        /* <DEDUP_REMOVED lines=8> */
[----:B------:R-:W4:Y:S01]  /*15c90*/  LDL.LU R0, [R1] ;  /* 0x0000000001007983 */ /* 0x000f220000300800 */
        /* <DEDUP_REMOVED lines=11> */
[----:B--2---:R-:W-:Y:S02]  /*15d50*/  PRMT R29, R29, 0x5410, R76 ;  /* 0x000054101d1d7816 */ /* 0x004fe4000000004c */
[----:B------:R-:W2:Y:S01]  /*15d60*/  LDL.LU R76, [R1+0x814] ;  /* 0x00081400014c7983 */ /* 0x000ea20000300800 */
[----:B---3--:R-:W-:-:S03]  /*15d70*/  PRMT R30, R30, 0x5410, R64 ;  /* 0x000054101e1e7816 */ /* 0x008fc60000000040 */
[----:B------:R-:W3:Y:S01]  /*15d80*/  LDL.LU R64, [R1+0x810] ;  /* 0x0008100001407983 */ /* 0x000ee20000300800 */
[----:B----4-:R-:W-:-:S03]  /*15d90*/  PRMT R31, R31, 0x5410, R75 ;  /* 0x000054101f1f7816 */ /* 0x010fc6000000004b */
[----:B------:R-:W3:Y:S01]  /*15da0*/  LDL.LU R75, [R1+0x80c] ;  /* 0x00080c00014b7983 */ /* 0x000ee20000300800 */
[----:B------:R-:W-:-:S03]  /*15db0*/  PRMT R32, R32, 0x5410, R69 ;  /* 0x0000541020207816 */ /* 0x000fc60000000045 */
[----:B------:R-:W4:Y:S01]  /*15dc0*/  LDL.LU R69, [R1+0x808] ;  /* 0x0008080001457983 */ /* 0x000f220000300800 */
        /* <DEDUP_REMOVED lines=19> */
[----:B------:R-:W5:Y:S01]  /*15f00*/  LDL.LU R71, [R1+0x7e0] ;  /* 0x0007e00001477983 */ /* 0x000f620000300800 */
[----:B------:R-:W-:-:S03]  /*15f10*/  PRMT R43, R43, 0x5410, R70 ;  /* 0x000054102b2b7816 */ /* 0x000fc60000000046 */
[----:B------:R-:W5:Y:S01]  /*15f20*/  LDL.LU R70, [R1+0x7dc] ;  /* 0x0007dc0001467983 */ /* 0x000f620000300800 */
[----:B------:R-:W-:-:S03]  /*15f30*/  PRMT R44, R2, 0x5410, R44 ;  /* 0x00005410022c7816 */ /* 0x000fc6000000002c */
[----:B------:R-:W5:Y:S01]  /*15f40*/  LDL.LU R2, [R1+0x7d8] ;  /* 0x0007d80001027983 */ /* 0x000f620000300800 */
[----:B------:R-:W-:-:S03]  /*15f50*/  PRMT R45, R0, 0x5410, R45 ;  /* 0x00005410002d7816 */ /* 0x000fc6000000002d */
[----:B------:R-:W5:Y:S04]  /*15f60*/  LDL.LU R0, [R1+0x7d4] ;  /* 0x0007d40001007983 */ /* 0x000f680000300800 */
        /* <DEDUP_REMOVED lines=10> */
[----:B------:R-:W4:Y:S01]  /*16010*/  LDL.LU R83, [R1+0xbc] ;  /* 0x0000bc0001537983 */ /* 0x000f220000300800 */
[----:B------:R-:W-:-:S02]  /*16020*/  PRMT R57, R82, 0x5410, R57 ;  /* 0x0000541052397816 */ /* 0x000fc40000000039 */
[----:B------:R-:W-:Y:S02]  /*16030*/  PRMT R58, R81, 0x5410, R58 ;  /* 0x00005410513a7816 */ /* 0x000fe4000000003a */
[----:B------:R-:W-:Y:S02]  /*16040*/  PRMT R59, R80, 0x5410, R59 ;  /* 0x00005410503b7816 */ /* 0x000fe4000000003b */
[----:B------:R-:W-:Y:S02]  /*16050*/  PRMT R60, R60, 0x5410, R79 ;  /* 0x000054103c3c7816 */ /* 0x000fe4000000004f */
[----:B------:R-:W-:Y:S02]  /*16060*/  PRMT R61, R61, 0x5410, R78 ;  /* 0x000054103d3d7816 */ /* 0x000fe4000000004e */
[----:B------:R-:W-:Y:S02]  /*16070*/  PRMT R62, R62, 0x5410, R77 ;  /* 0x000054103e3e7816 */ /* 0x000fe4000000004d */
[----:B--2---:R-:W-:-:S02]  /*16080*/  PRMT R63, R63, 0x5410, R76 ;  /* 0x000054103f3f7816 */ /* 0x004fc4000000004c */
[----:B---3--:R-:W-:Y:S02]  /*16090*/  PRMT R64, R64, 0x5410, R75 ;  /* 0x0000541040407816 */ /* 0x008fe4000000004b */
[----:B----4-:R-:W-:Y:S02]  /*160a0*/  PRMT R65, R65, 0x5410, R74 ;  /* 0x0000541041417816 */ /* 0x010fe4000000004a */
[----:B------:R-:W-:Y:S02]  /*160b0*/  PRMT R66, R66, 0x5410, R73 ;  /* 0x0000541042427816 */ /* 0x000fe40000000049 */
[----:B------:R-:W-:-:S04]  /*160c0*/  PRMT R67, R67, 0x5410, R72 ;  /* 0x0000541043437816 */ /* 0x000fc80000000048 */
[----:B------:R0:W-:Y:S01]  /*160d0*/  STTM.x64 tmem[UR10+0x40], R4 ;  /* 0x00004004000079ed */ /* 0x0001e2000834000a */
[----:B------:R-:W1:Y:S01]  /*160e0*/  FENCE.VIEW.ASYNC.T ;  /* 0x00000000000073c6 */ /* 0x000e620000000200 */
[----:B------:R-:W-:-:S05]  /*160f0*/  IADD3 R84, P3, PT, R84, R69, RZ ;  /* 0x0000004554547210 */ /* 0x000fca0007f7e0ff */
[----:B------:R-:W-:Y:S01]  /*16100*/  IMAD.X R83, R83, 0x1, R68, P3 ;  /* 0x0000000153537824 */ /* 0x000fe200018e0644 */
[-C--:B------:R-:W-:Y:S01]  /*16110*/  IADD3 R90, P3, PT, R90, R69.reuse, RZ ;  /* 0x000000455a5a7210 */ /* 0x080fe20007f7e0ff */
[----:B------:R-:W-:Y:S04]  /*16120*/  STL [R1+0xc0], R84 ;  /* 0x0000c05401007387 */ /* 0x000fe80000100800 */
[----:B------:R-:W-:Y:S01]  /*16130*/  STL [R1+0xbc], R83 ;  /* 0x0000bc5301007387 */ /* 0x000fe20000100800 */
[----:B------:R-:W-:-:S03]  /*16140*/  IADD3 R86, P5, PT, R86, R69, RZ ;  /* 0x0000004556567210 */ /* 0x000fc60007fbe0ff */
[----:B------:R-:W-:Y:S01]  /*16150*/  STL [R1+0xd8], R90 ;  /* 0x0000d85a01007387 */ /* 0x000fe20000100800 */
[----:B------:R-:W-:Y:S01]  /*16160*/  IADD3 R88, P4, PT, R88, R69, RZ ;  /* 0x0000004558587210 */ /* 0x000fe20007f9e0ff */
[----:B------:R-:W-:-:S04]  /*16170*/  IMAD.X R85, R85, 0x1, R68, P5 ;  /* 0x0000000155557824 */ /* 0x000fc800028e0644 */
[--C-:B------:R-:W-:Y:S02]  /*16180*/  IMAD.X R87, R87, 0x1, R68.reuse, P4 ;  /* 0x0000000157577824 */ /* 0x100fe400020e0644 */
[----:B------:R-:W-:Y:S01]  /*16190*/  IMAD.X R89, R89, 0x1, R68, P3 ;  /* 0x0000000159597824 */ /* 0x000fe200018e0644 */
[----:B0-----:R-:W2:Y:S04]  /*161a0*/  LDL.LU R6, [R1+0xdc] ;  /* 0x0000dc0001067983 */ /* 0x001ea80000300800 */
[----:B------:R-:W-:Y:S04]  /*161b0*/  STL [R1+0xc8], R86 ;  /* 0x0000c85601007387 */ /* 0x000fe80000100800 */
[----:B------:R-:W3:Y:S04]  /*161c0*/  LDL.LU R16, [R1+0xe4] ;  /* 0x0000e40001107983 */ /* 0x000ee80000300800 */
[----:B------:R-:W4:Y:S04]  /*161d0*/  LDL.LU R13, [R1+0xec] ;  /* 0x0000ec00010d7983 */ /* 0x000f280000300800 */
[----:B------:R-:W-:Y:S04]  /*161e0*/  STL [R1+0xd0], R88 ;  /* 0x0000d05801007387 */ /* 0x000fe80000100800 */
[----:B------:R-:W-:Y:S04]  /*161f0*/  STL [R1+0xc4], R85 ;  /* 0x0000c45501007387 */ /* 0x000fe80000100800 */
[----:B------:R-:W-:Y:S04]  /*16200*/  STL [R1+0xcc], R87 ;  /* 0x0000cc5701007387 */ /* 0x000fe80000100800 */
[----:B------:R-:W4:Y:S04]  /*16210*/  LDL.LU R10, [R1+0xf8] ;  /* 0x0000f800010a7983 */ /* 0x000f280000300800 */
[----:B------:R-:W4:Y:S04]  /*16220*/  LDL.LU R23, [R1+0x100] ;  /* 0x0001000001177983 */ /* 0x000f280000300800 */
[----:B------:R-:W-:Y:S04]  /*16230*/  STL [R1+0xd4], R89 ;  /* 0x0000d45901007387 */ /* 0x000fe80000100800 */
[----:B------:R-:W4:Y:S04]  /*16240*/  LDL.LU R17, [R1+0x108] ;  /* 0x0001080001117983 */ /* 0x000f280000300800 */
[----:B------:R-:W4:Y:S04]  /*16250*/  LDL.LU R11, [R1+0xf4] ;  /* 0x0000f400010b7983 */ /* 0x000f280000300800 */
[----:B------:R-:W4:Y:S04]  /*16260*/  LDL.LU R24, [R1+0xfc] ;  /* 0x0000fc0001187983 */ /* 0x000f280000300800 */
[----:B------:R-:W4:Y:S01]  /*16270*/  LDL.LU R18, [R1+0x104] ;  /* 0x0001040001127983 */ /* 0x000f220000300800 */
[----:B------:R-:W-:Y:S01]  /*16280*/  PRMT R72, RZ, 0x7610, R72 ;  /* 0x00007610ff487816 */ /* 0x000fe20000000048 */
[----:B------:R-:W-:-:S02]  /*16290*/  @!P1 IMAD.MOV.U32 R4, RZ, RZ, R84 ;  /* 0x000000ffff049224 */ /* 0x000fc400078e0054 */
[----:B------:R-:W-:Y:S01]  /*162a0*/  @!P1 IMAD.MOV.U32 R5, RZ, RZ, R83 ;  /* 0x000000ffff059224 */ /* 0x000fe200078e0053 */
[----:B-1----:R-:W-:Y:S01]  /*162b0*/  BAR.SYNC.DEFER_BLOCKING 0x0 ;  /* 0x0000000000007b1d */ /* 0x002fe20000010000 */
[----:B------:R-:W-:Y:S02]  /*162c0*/  PRMT R50, RZ, 0x7610, R50 ;  /* 0x00007610ff327816 */ /* 0x000fe40000000032 */
[-C--:B------:R-:W-:Y:S02]  /*162d0*/  IADD3 R91, P5, PT, R91, R69.reuse, RZ ;  /* 0x000000455b5b7210 */ /* 0x080fe40007fbe0ff */
[----:B------:R-:W-:Y:S02]  /*162e0*/  PRMT R46, RZ, 0x7610, R46 ;  /* 0x00007610ff2e7816 */ /* 0x000fe4000000002e */
[-C--:B------:R-:W-:Y:S02]  /*162f0*/  IADD3 R93, P3, PT, R93, R69.reuse, RZ ;  /* 0x000000455d5d7210 */ /* 0x080fe40007f7e0ff */
[----:B------:R-:W-:Y:S01]  /*16300*/  IADD3 R92, P4, PT, R92, R69, RZ ;  /* 0x000000455c5c7210 */ /* 0x000fe20007f9e0ff */
[----:B------:R-:W-:Y:S01]  /*16310*/  STL [R1+0xe0], R91 ;  /* 0x0000e05b01007387 */ /* 0x000fe20000100800 */
[----:B------:R-:W-:-:S03]  /*16320*/  PRMT R45, RZ, 0x7610, R45 ;  /* 0x00007610ff2d7816 */ /* 0x000fc6000000002d */
[----:B------:R0:W4:Y:S02]  /*16330*/  @!P1 LDG.E.U16 R72, desc[UR20][R4.64] ;  /* 0x0000001404489981 */ /* 0x000124000c1e1500 */
[----:B0-----:R-:W-:Y:S02]  /*16340*/  @!P1 IMAD.MOV.U32 R4, RZ, RZ, R86 ;  /* 0x000000ffff049224 */ /* 0x001fe400078e0056 */
[----:B------:R-:W-:-:S05]  /*16350*/  @!P1 IMAD.MOV.U32 R5, RZ, RZ, R85 ;  /* 0x000000ffff059224 */ /* 0x000fca00078e0055 */
[----:B------:R0:W4:Y:S01]  /*16360*/  @!P1 LDG.E.U16 R50, desc[UR20][R4.64] ;  /* 0x0000001404329981 */ /* 0x000122000c1e1500 */
[----:B------:R-:W-:-:S03]  /*16370*/  PRMT R44, RZ, 0x7610, R44 ;  /* 0x00007610ff2c7816 */ /* 0x000fc6000000002c */
[----:B------:R-:W-:Y:S01]  /*16380*/  STL [R1+0xf0], R93 ;  /* 0x0000f05d01007387 */ /* 0x000fe20000100800 */
[----:B0-----:R-:W-:Y:S02]  /*16390*/  @!P1 IMAD.MOV.U32 R4, RZ, RZ, R88 ;  /* 0x000000ffff049224 */ /* 0x001fe400078e0058 */
[----:B------:R-:W-:Y:S01]  /*163a0*/  @!P1 IMAD.MOV.U32 R5, RZ, RZ, R87 ;  /* 0x000000ffff059224 */ /* 0x000fe200078e0057 */
[----:B------:R-:W-:Y:S04]  /*163b0*/  STL [R1+0xe8], R92 ;  /* 0x0000e85c01007387 */ /* 0x000fe80000100800 */
[----:B------:R0:W4:Y:S02]  /*163c0*/  @!P1 LDG.E.U16 R46, desc[UR20][R4.64] ;  /* 0x00000014042e9981 */ /* 0x000124000c1e1500 */
[----:B0-----:R-:W-:-:S02]  /*163d0*/  @!P1 IMAD.MOV.U32 R4, RZ, RZ, R90 ;  /* 0x000000ffff049224 */ /* 0x001fc400078e005a */
[----:B------:R-:W-:-:S05]  /*163e0*/  @!P1 IMAD.MOV.U32 R5, RZ, RZ, R89 ;  /* 0x000000ffff059224 */ /* 0x000fca00078e0059 */
[----:B------:R0:W4:Y:S02]  /*163f0*/  @!P1 LDG.E.U16 R45, desc[UR20][R4.64] ;  /* 0x00000014042d9981 */ /* 0x000124000c1e1500 */
[----:B0-----:R-:W-:Y:S02]  /*16400*/  PRMT R4, RZ, 0x7610, R4 ;  /* 0x00007610ff047816 */ /* 0x001fe40000000004 */
[----:B------:R-:W-:Y:S01]  /*16410*/  PRMT R5, RZ, 0x7610, R5 ;  /* 0x00007610ff057816 */ /* 0x000fe20000000005 */
[----:B--2---:R-:W-:-:S04]  /*16420*/  IMAD.X R6, R6, 0x1, R68, P5 ;  /* 0x0000000106067824 */ /* 0x004fc800028e0644 */
[----:B------:R-:W-:Y:S01]  /*16430*/  @!P1 IMAD.MOV.U32 R7, RZ, RZ, R6 ;  /* 0x000000ffff079224 */ /* 0x000fe200078e0006 */
[----:B------:R0:W-:Y:S01]  /*16440*/  STL [R1+0xdc], R6 ;  /* 0x0000dc0601007387 */ /* 0x0001e20000100800 */
[--C-:B---3--:R-:W-:Y:S02]  /*16450*/  IMAD.X R16, R16, 0x1, R68.reuse, P4 ;  /* 0x0000000110107824 */ /* 0x108fe400020e0644 */
[----:B0-----:R-:W-:Y:S02]  /*16460*/  @!P1 IMAD.MOV.U32 R6, RZ, RZ, R91 ;  /* 0x000000ffff069224 */ /* 0x001fe400078e005b */
[----:B----4-:R-:W-:Y:S01]  /*16470*/  IMAD.X R13, R13, 0x1, R68, P3 ;  /* 0x000000010d0d7824 */ /* 0x010fe200018e0644 */
[----:B------:R-:W-:Y:S04]  /*16480*/  STL [R1+0xe4], R16 ;  /* 0x0000e41001007387 */ /* 0x000fe80000100800 */
[----:B------:R0:W2:Y:S04]  /*16490*/  @!P1 LDG.E.U16 R44, desc[UR20][R6.64] ;  /* 0x00000014062c9981 */ /* 0x0000a8000c1e1500 */
[----:B------:R-:W3:Y:S04]  /*164a0*/  LDL.LU R12, [R1+0x110] ;  /* 0x00011000010c7983 */ /* 0x000ee80000300800 */
[----:B------:R-:W4:Y:S01]  /*164b0*/  LDL.LU R25, [R1+0x130] ;  /* 0x0001300001197983 */ /* 0x000f220000300800 */
[----:B0-----:R-:W-:-:S02]  /*164c0*/  @!P1 IMAD.MOV.U32 R6, RZ, RZ, R92 ;  /* 0x000000ffff069224 */ /* 0x001fc400078e005c */
[----:B------:R-:W-:Y:S01]  /*164d0*/  @!P1 IMAD.MOV.U32 R7, RZ, RZ, R16 ;  /* 0x000000ffff079224 */ /* 0x000fe200078e0010 */
[----:B------:R0:W-:Y:S01]  /*164e0*/  STL [R1+0xec], R13 ;  /* 0x0000ec0d01007387 */ /* 0x0001e20000100800 */
[----:B------:R-:W-:-:S03]  /*164f0*/  IADD3 R10, P5, PT, R10, R69, RZ ;  /* 0x000000450a0a7210 */ /* 0x000fc60007fbe0ff */
[----:B------:R-:W2:Y:S04]  /*16500*/  LDL.LU R19, [R1+0x138] ;  /* 0x0001380001137983 */ /* 0x000ea80000300800 */
[----:B------:R1:W2:Y:S01]  /*16510*/  @!P1 LDG.E.U16 R4, desc[UR20][R6.64] ;  /* 0x0000001406049981 */ /* 0x0002a2000c1e1500 */
[-C--:B------:R-:W-:Y:S02]  /*16520*/  IADD3 R23, P4, PT, R23, R69.reuse, RZ ;  /* 0x0000004517177210 */ /* 0x080fe40007f9e0ff */
[----:B------:R-:W-:Y:S01]  /*16530*/  IADD3 R17, P3, PT, R17, R69, RZ ;  /* 0x0000004511117210 */ /* 0x000fe20007f7e0ff */
[----:B-1----:R-:W-:Y:S02]  /*16540*/  @!P1 IMAD.MOV.U32 R6, RZ, RZ, R93 ;  /* 0x000000ffff069224 */ /* 0x002fe400078e005d */
[----:B------:R-:W-:-:S02]  /*16550*/  @!P1 IMAD.MOV.U32 R7, RZ, RZ, R13 ;  /* 0x000000ffff079224 */ /* 0x000fc400078e000d */
[----:B0-----:R-:W2:Y:S04]  /*16560*/  LDL.LU R13, [R1+0x10c] ;  /* 0x00010c00010d7983 */ /* 0x001ea80000300800 */
[----:B------:R-:W2:Y:S01]  /*16570*/  LDL.LU R31, [R1+0x12c] ;  /* 0x00012c00011f7983 */ /* 0x000ea20000300800 */
[----:B------:R-:W-:-:S03]  /*16580*/  IMAD.X R11, R11, 0x1, R68, P5 ;  /* 0x000000010b0b7824 */ /* 0x000fc600028e0644 */
[----:B------:R0:W2:Y:S01]  /*16590*/  @!P1 LDG.E.U16 R5, desc[UR20][R6.64] ;  /* 0x0000001406059981 */ /* 0x0000a2000c1e1500 */
[----:B------:R-:W-:-:S03]  /*165a0*/  IMAD.X R24, R24, 0x1, R68, P4 ;  /* 0x0000000118187824 */ /* 0x000fc600020e0644 */
[----:B------:R-:W2:Y:S01]  /*165b0*/  LDL.LU R22, [R1+0x134] ;  /* 0x0001340001167983 */ /* 0x000ea20000300800 */
[----:B0-----:R-:W-:-:S03]  /*165c0*/  PRMT R6, RZ, 0x7610, R6 ;  /* 0x00007610ff067816 */ /* 0x001fc60000000006 */
[----:B------:R0:W-:Y:S01]  /*165d0*/  STL [R1+0xf8], R10 ;  /* 0x0000f80a01007387 */ /* 0x0001e20000100800 */
[----:B------:R-:W-:Y:S01]  /*165e0*/  PRMT R7, RZ, 0x7610, R7 ;  /* 0x00007610ff077816 */ /* 0x000fe20000000007 */
[----:B------:R-:W-:Y:S02]  /*165f0*/  IMAD.X R18, R18, 0x1, R68, P3 ;  /* 0x0000000112127824 */ /* 0x000fe400018e0644 */
[----:B------:R-:W-:Y:S04]  /*16600*/  STL [R1+0x108], R17 ;  /* 0x0001081101007387 */ /* 0x000fe80000100800 */
[----:B------:R-:W-:Y:S04]  /*16610*/  STL [R1+0x100], R23 ;  /* 0x0001001701007387 */ /* 0x000fe80000100800 */
[----:B------:R1:W-:Y:S04]  /*16620*/  STL [R1+0xf4], R11 ;  /* 0x0000f40b01007387 */ /* 0x0003e80000100800 */
[----:B------:R0:W2:Y:S04]  /*16630*/  @!P1 LDG.E.U16 R6, desc[UR20][R10.64] ;  /* 0x000000140a069981 */ /* 0x0000a8000c1e1500 */
[----:B------:R1:W-:Y:S04]  /*16640*/  STL [R1+0xfc], R24 ;  /* 0x0000fc1801007387 */ /* 0x0003e80000100800 */
[----:B------:R-:W2:Y:S01]  /*16650*/  LDL.LU R16, [R1+0x140] ;  /* 0x0001400001107983 */ /* 0x000ea20000300800 */
[----:B0-----:R-:W-:-:S02]  /*16660*/  @!P1 IMAD.MOV.U32 R10, RZ, RZ, R23 ;  /* 0x000000ffff0a9224 */ /* 0x001fc400078e0017 */
[----:B-1----:R-:W-:Y:S01]  /*16670*/  @!P1 IMAD.MOV.U32 R11, RZ, RZ, R24 ;  /* 0x000000ffff0b9224 */ /* 0x002fe200078e0018 */
[----:B------:R-:W2:Y:S04]  /*16680*/  LDL.LU R28, [R1+0x148] ;  /* 0x00014800011c7983 */ /* 0x000ea80000300800 */
[----:B------:R0:W-:Y:S04]  /*16690*/  STL [R1+0x104], R18 ;  /* 0x0001041201007387 */ /* 0x0001e80000100800 */
[----:B------:R-:W2:Y:S04]  /*166a0*/  LDL.LU R23, [R1+0x150] ;  /* 0x0001500001177983 */ /* 0x000ea80000300800 */
[----:B------:R1:W2:Y:S02]  /*166b0*/  @!P1 LDG.E.U16 R7, desc[UR20][R10.64] ;  /* 0x000000140a079981 */ /* 0x0002a4000c1e1500 */
[----:B-1----:R-:W-:-:S02]  /*166c0*/  @!P1 IMAD.MOV.U32 R10, RZ, RZ, R17 ;  /* 0x000000ffff0a9224 */ /* 0x002fc400078e0011 */
[----:B------:R-:W2:Y:S04]  /*166d0*/  LDL.LU R17, [R1+0x13c] ;  /* 0x00013c0001117983 */ /* 0x000ea80000300800 */
[----:B------:R-:W2:Y:S04]  /*166e0*/  LDL.LU R29, [R1+0x144] ;  /* 0x00014400011d7983 */ /* 0x000ea80000300800 */
[----:B------:R-:W2:Y:S01]  /*166f0*/  LDL.LU R24, [R1+0x14c] ;  /* 0x00014c0001187983 */ /* 0x000ea20000300800 */
[----:B------:R-:W-:Y:S01]  /*16700*/  PRMT R8, RZ, 0x7610, R8 ;  /* 0x00007610ff087816 */ /* 0x000fe20000000008 */
[----:B------:R-:W-:Y:S01]  /*16710*/  @!P1 IMAD.MOV.U32 R11, RZ, RZ, R18 ;  /* 0x000000ffff0b9224 */ /* 0x000fe200078e0012 */
[----:B------:R-:W-:-:S04]  /*16720*/  PRMT R9, RZ, 0x7610, R9 ;  /* 0x00007610ff097816 */ /* 0x000fc80000000009 */
[----:B------:R1:W2:Y:S02]  /*16730*/  @!P1 LDG.E.U16 R8, desc[UR20][R10.64] ;  /* 0x000000140a089981 */ /* 0x0002a4000c1e1500 */
[----:B-1----:R-:W-:Y:S02]  /*16740*/  PRMT R10, RZ, 0x7610, R10 ;  /* 0x00007610ff0a7816 */ /* 0x002fe4000000000a */
[----:B------:R-:W-:Y:S02]  /*16750*/  PRMT R11, RZ, 0x7610, R11 ;  /* 0x00007610ff0b7816 */ /* 0x000fe4000000000b */
[-C--:B---3--:R-:W-:Y:S02]  /*16760*/  IADD3 R12, P5, PT, R12, R69.reuse, RZ ;  /* 0x000000450c0c7210 */ /* 0x088fe40007fbe0ff */
[----:B----4-:R-:W-:-:S03]  /*16770*/  IADD3 R25, P4, PT, R25, R69, RZ ;  /* 0x0000004519197210 */ /* 0x010fc60007f9e0ff */
[----:B------:R1:W-:Y:S01]  /*16780*/  STL [R1+0x110], R12 ;  /* 0x0001100c01007387 */ /* 0x0003e20000100800 */
[----:B--2---:R-:W-:-:S05]  /*16790*/  IADD3 R19, P3, PT, R19, R69, RZ ;  /* 0x0000004513137210 */ /* 0x004fca0007f7e0ff */
[----:B------:R-:W-:Y:S04]  /*167a0*/  STL [R1+0x138], R19 ;  /* 0x0001381301007387 */ /* 0x000fe80000100800 */
[----:B------:R-:W-:Y:S01]  /*167b0*/  STL [R1+0x130], R25 ;  /* 0x0001301901007387 */ /* 0x000fe20000100800 */
[--C-:B------:R-:W-:Y:S02]  /*167c0*/  IMAD.X R13, R13, 0x1, R68.reuse, P5 ;  /* 0x000000010d0d7824 */ /* 0x100fe400028e0644 */
[----:B------:R-:W-:-:S03]  /*167d0*/  IMAD.X R31, R31, 0x1, R68, P4 ;  /* 0x000000011f1f7824 */ /* 0x000fc600020e0644 */
[----:B------:R2:W-:Y:S04]  /*167e0*/  STL [R1+0x10c], R13 ;  /* 0x00010c0d01007387 */ /* 0x0005e80000100800 */
[----:B------:R1:W3:Y:S01]  /*167f0*/  @!P1 LDG.E.U16 R9, desc[UR20][R12.64] ;  /* 0x000000140c099981 */ /* 0x0002e2000c1e1500 */
[----:B------:R-:W-:-:S03]  /*16800*/  IMAD.X R22, R22, 0x1, R68, P3 ;  /* 0x0000000116167824 */ /* 0x000fc600018e0644 */
[----:B------:R4:W-:Y:S04]  /*16810*/  STL [R1+0x12c], R31 ;  /* 0x00012c1f01007387 */ /* 0x0009e80000100800 */
[----:B0-----:R-:W3:Y:S01]  /*16820*/  LDL.LU R18, [R1+0x158] ;  /* 0x0001580001127983 */ /* 0x001ee20000300800 */
[----:B-1----:R-:W-:Y:S02]  /*16830*/  @!P1 IMAD.MOV.U32 R12, RZ, RZ, R25 ;  /* 0x000000ffff0c9224 */ /* 0x002fe400078e0019 */
[----:B--2---:R-:W-:Y:S01]  /*16840*/  @!P1 IMAD.MOV.U32 R13, RZ, RZ, R31 ;  /* 0x000000ffff0d9224 */ /* 0x004fe200078e001f */
[----:B------:R-:W2:Y:S04]  /*16850*/  LDL.LU R30, [R1+0x160] ;  /* 0x00016000011e7983 */ /* 0x000ea80000300800 */
[----:B------:R0:W-:Y:S04]  /*16860*/  STL [R1+0x134], R22 ;  /* 0x0001341601007387 */ /* 0x0001e80000100800 */
[----:B------:R-:W2:Y:S04]  /*16870*/  LDL.LU R25, [R1+0x168] ;  /* 0x0001680001197983 */ /* 0x000ea80000300800 */
[----:B------:R1:W2:Y:S02]  /*16880*/  @!P1 LDG.E.U16 R10, desc[UR20][R12.64] ;  /* 0x000000140c0a9981 */ /* 0x0002a4000c1e1500 */
[----:B-1----:R-:W-:-:S02]  /*16890*/  @!P1 IMAD.MOV.U32 R12, RZ, RZ, R19 ;  /* 0x000000ffff0c9224 */ /* 0x002fc400078e0013 */
[----:B------:R-:W-:Y:S01]  /*168a0*/  @!P1 IMAD.MOV.U32 R13, RZ, RZ, R22 ;  /* 0x000000ffff0d9224 */ /* 0x000fe200078e0016 */
[----:B------:R-:W2:Y:S01]  /*168b0*/  LDL.LU R19, [R1+0x154] ;  /* 0x0001540001137983 */ /* 0x000ea20000300800 */
[-C--:B------:R-:W-:Y:S02]  /*168c0*/  IADD3 R16, P5, PT, R16, R69.reuse, RZ ;  /* 0x0000004510107210 */ /* 0x080fe40007fbe0ff */
[-C--:B------:R-:W-:Y:S01]  /*168d0*/  IADD3 R28, P4, PT, R28, R69.reuse, RZ ;  /* 0x000000451c1c7210 */ /* 0x080fe20007f9e0ff */
[----:B------:R-:W2:Y:S04]  /*168e0*/  LDL.LU R36, [R1+0x15c] ;  /* 0x00015c0001247983 */ /* 0x000ea80000300800 */
[----:B------:R1:W2:Y:S01]  /*168f0*/  @!P1 LDG.E.U16 R11, desc[UR20][R12.64] ;  /* 0x000000140c0b9981 */ /* 0x0002a2000c1e1500 */
[----:B------:R-:W-:-:S03]  /*16900*/  IADD3 R23, P3, PT, R23, R69, RZ ;  /* 0x0000004517177210 */ /* 0x000fc60007f7e0ff */
[----:B----4-:R-:W4:Y:S01]  /*16910*/  LDL.LU R31, [R1+0x164] ;  /* 0x00016400011f7983 */ /* 0x010f220000300800 */
[----:B-1----:R-:W-:-:S03]  /*16920*/  PRMT R12, RZ, 0x7610, R12 ;  /* 0x00007610ff0c7816 */ /* 0x002fc6000000000c */
[----:B------:R1:W-:Y:S01]  /*16930*/  STL [R1+0x140], R16 ;  /* 0x0001401001007387 */ /* 0x0003e20000100800 */
[----:B------:R-:W-:Y:S01]  /*16940*/  PRMT R13, RZ, 0x7610, R13 ;  /* 0x00007610ff0d7816 */ /* 0x000fe2000000000d */
[--C-:B------:R-:W-:Y:S02]  /*16950*/  IMAD.X R17, R17, 0x1, R68.reuse, P5 ;  /* 0x0000000111117824 */ /* 0x100fe400028e0644 */
[----:B------:R-:W-:Y:S01]  /*16960*/  STL [R1+0x150], R23 ;  /* 0x0001501701007387 */ /* 0x000fe20000100800 */
[----:B------:R-:W-:-:S03]  /*16970*/  IMAD.X R29, R29, 0x1, R68, P4 ;  /* 0x000000011d1d7824 */ /* 0x000fc600020e0644 */
[----:B------:R-:W-:Y:S01]  /*16980*/  STL [R1+0x148], R28 ;  /* 0x0001481c01007387 */ /* 0x000fe20000100800 */
[----:B------:R-:W-:-:S03]  /*16990*/  IMAD.X R24, R24, 0x1, R68, P3 ;  /* 0x0000000118187824 */ /* 0x000fc600018e0644 */
[----:B------:R0:W-:Y:S04]  /*169a0*/  STL [R1+0x13c], R17 ;  /* 0x00013c1101007387 */ /* 0x0001e80000100800 */
[----:B------:R1:W4:Y:S04]  /*169b0*/  @!P1 LDG.E.U16 R12, desc[UR20][R16.64] ;  /* 0x00000014100c9981 */ /* 0x000328000c1e1500 */
[----:B------:R1:W-:Y:S04]  /*169c0*/  STL [R1+0x144], R29 ;  /* 0x0001441d01007387 */ /* 0x0003e80000100800 */
[----:B0-----:R-:W4:Y:S01]  /*169d0*/  LDL.LU R22, [R1+0x170] ;  /* 0x0001700001167983 */ /* 0x001f220000300800 */
[----:B-1----:R-:W-:-:S02]  /*169e0*/  @!P1 IMAD.MOV.U32 R16, RZ, RZ, R28 ;  /* 0x000000ffff109224 */ /* 0x002fc400078e001c */
[----:B------:R-:W-:Y:S01]  /*169f0*/  @!P1 IMAD.MOV.U32 R17, RZ, RZ, R29 ;  /* 0x000000ffff119224 */ /* 0x000fe200078e001d */
[----:B------:R0:W-:Y:S04]  /*16a00*/  STL [R1+0x14c], R24 ;  /* 0x00014c1801007387 */ /* 0x0001e80000100800 */
[----:B------:R-:W4:Y:S04]  /*16a10*/  LDL.LU R28, [R1+0x178] ;  /* 0x00017800011c7983 */ /* 0x000f280000300800 */
[----:B------:R-:W4:Y:S04]  /*16a20*/  LDL.LU R29, [R1+0x180] ;  /* 0x00018000011d7983 */ /* 0x000f280000300800 */
[----:B------:R1:W4:Y:S02]  /*16a30*/  @!P1 LDG.E.U16 R13, desc[UR20][R16.64] ;  /* 0x00000014100d9981 */ /* 0x000324000c1e1500 */
[----:B-1----:R-:W-:-:S02]  /*16a40*/  @!P1 IMAD.MOV.U32 R16, RZ, RZ, R23 ;  /* 0x000000ffff109224 */ /* 0x002fc400078e0017 */
[----:B------:R-:W4:Y:S04]  /*16a50*/  LDL.LU R23, [R1+0x16c] ;  /* 0x00016c0001177983 */ /* 0x000f280000300800 */
[----:B------:R-:W4:Y:S04]  /*16a60*/  LDL.LU R35, [R1+0x174] ;  /* 0x0001740001237983 */ /* 0x000f280000300800 */
[----:B------:R-:W4:Y:S01]  /*16a70*/  LDL.LU R34, [R1+0x17c] ;  /* 0x00017c0001227983 */ /* 0x000f220000300800 */
[----:B------:R-:W-:Y:S01]  /*16a80*/  PRMT R14, RZ, 0x7610, R14 ;  /* 0x00007610ff0e7816 */ /* 0x000fe2000000000e */
[----:B------:R-:W-:Y:S01]  /*16a90*/  @!P1 IMAD.MOV.U32 R17, RZ, RZ, R24 ;  /* 0x000000ffff119224 */ /* 0x000fe200078e0018 */
[----:B------:R-:W-:-:S04]  /*16aa0*/  PRMT R15, RZ, 0x7610, R15 ;  /* 0x00007610ff0f7816 */ /* 0x000fc8000000000f */
[----:B------:R1:W4:Y:S02]  /*16ab0*/  @!P1 LDG.E.U16 R14, desc[UR20][R16.64] ;  /* 0x00000014100e9981 */ /* 0x000324000c1e1500 */
[----:B-1----:R-:W-:Y:S02]  /*16ac0*/  PRMT R16, RZ, 0x7610, R16 ;  /* 0x00007610ff107816 */ /* 0x002fe40000000010 */
[----:B------:R-:W-:Y:S02]  /*16ad0*/  PRMT R17, RZ, 0x7610, R17 ;  /* 0x00007610ff117816 */ /* 0x000fe40000000011 */
[-C--:B---3--:R-:W-:Y:S02]  /*16ae0*/  IADD3 R18, P5, PT, R18, R69.reuse, RZ ;  /* 0x0000004512127210 */ /* 0x088fe40007fbe0ff */
[----:B--2---:R-:W-:-:S03]  /*16af0*/  IADD3 R30, P4, PT, R30, R69, RZ ;  /* 0x000000451e1e7210 */ /* 0x004fc60007f9e0ff */
[----:B------:R1:W-:Y:S01]  /*16b00*/  STL [R1+0x158], R18 ;  /* 0x0001581201007387 */ /* 0x0003e20000100800 */
[----:B------:R-:W-:-:S05]  /*16b10*/  IADD3 R25, P3, PT, R25, R69, RZ ;  /* 0x0000004519197210 */ /* 0x000fca0007f7e0ff */
[----:B------:R-:W-:Y:S04]  /*16b20*/  STL [R1+0x168], R25 ;  /* 0x0001681901007387 */ /* 0x000fe80000100800 */
[----:B------:R-:W-:Y:S01]  /*16b30*/  STL [R1+0x160], R30 ;  /* 0x0001601e01007387 */ /* 0x000fe20000100800 */
[--C-:B------:R-:W-:Y:S02]  /*16b40*/  IMAD.X R19, R19, 0x1, R68.reuse, P5 ;  /* 0x0000000113137824 */ /* 0x100fe400028e0644 */
[----:B------:R-:W-:-:S03]  /*16b50*/  IMAD.X R36, R36, 0x1, R68, P4 ;  /* 0x0000000124247824 */ /* 0x000fc600020e0644 */
[----:B------:R2:W-:Y:S04]  /*16b60*/  STL [R1+0x154], R19 ;  /* 0x0001541301007387 */ /* 0x0005e80000100800 */
[----:B------:R1:W3:Y:S01]  /*16b70*/  @!P1 LDG.E.U16 R15, desc[UR20][R18.64] ;  /* 0x00000014120f9981 */ /* 0x0002e2000c1e1500 */
[----:B----4-:R-:W-:-:S03]  /*16b80*/  IMAD.X R31, R31, 0x1, R68, P3 ;  /* 0x000000011f1f7824 */ /* 0x010fc600018e0644 */
[----:B------:R4:W-:Y:S04]  /*16b90*/  STL [R1+0x15c], R36 ;  /* 0x00015c2401007387 */ /* 0x0009e80000100800 */
[----:B0-----:R-:W3:Y:S01]  /*16ba0*/  LDL.LU R24, [R1+0x188] ;  /* 0x0001880001187983 */ /* 0x001ee20000300800 */
[----:B-1----:R-:W-:Y:S02]  /*16bb0*/  @!P1 IMAD.MOV.U32 R18, RZ, RZ, R30 ;  /* 0x000000ffff129224 */ /* 0x002fe400078e001e */
[----:B--2---:R-:W-:Y:S01]  /*16bc0*/  @!P1 IMAD.MOV.U32 R19, RZ, RZ, R36 ;  /* 0x000000ffff139224 */ /* 0x004fe200078e0024 */
[----:B------:R0:W-:Y:S04]  /*16bd0*/  STL [R1+0x164], R31 ;  /* 0x0001641f01007387 */ /* 0x0001e80000100800 */
[----:B------:R1:W2:Y:S04]  /*16be0*/  @!P1 LDG.E.U16 R16, desc[UR20][R18.64] ;  /* 0x0000001412109981 */ /* 0x0002a8000c1e1500 */
[----:B------:R-:W2:Y:S01]  /*16bf0*/  LDL.LU R30, [R1+0x190] ;  /* 0x00019000011e7983 */ /* 0x000ea20000300800 */
[----:B-1----:R-:W-:-:S02]  /*16c00*/  @!P1 IMAD.MOV.U32 R18, RZ, RZ, R25 ;  /* 0x000000ffff129224 */ /* 0x002fc400078e0019 */
[----:B------:R-:W-:Y:S01]  /*16c10*/  @!P1 IMAD.MOV.U32 R19, RZ, RZ, R31 ;  /* 0x000000ffff139224 */ /* 0x000fe200078e001f */
[----:B------:R-:W2:Y:S04]  /*16c20*/  LDL.LU R25, [R1+0x184] ;  /* 0x0001840001197983 */ /* 0x000ea80000300800 */
[----:B------:R-:W2:Y:S01]  /*16c30*/  LDL.LU R37, [R1+0x18c] ;  /* 0x00018c0001257983 */ /* 0x000ea20000300800 */
[----:B------:R-:W-:-:S03]  /*16c40*/  IADD3 R22, P5, PT, R22, R69, RZ ;  /* 0x0000004516167210 */ /* 0x000fc60007fbe0ff */
[----:B----4-:R-:W4:Y:S04]  /*16c50*/  LDL.LU R36, [R1+0x194] ;  /* 0x0001940001247983 */ /* 0x010f280000300800 */
[----:B0-----:R-:W4:Y:S01]  /*16c60*/  LDL.LU R31, [R1+0x198] ;  /* 0x00019800011f7983 */ /* 0x001f220000300800 */
[----:B------:R-:W-:-:S03]  /*16c70*/  IADD3 R28, P4, PT, R28, R69, RZ ;  /* 0x000000451c1c7210 */ /* 0x000fc60007f9e0ff */
[----:B------:R0:W4:Y:S01]  /*16c80*/  @!P1 LDG.E.U16 R17, desc[UR20][R18.64] ;  /* 0x0000001412119981 */ /* 0x000122000c1e1500 */
[----:B------:R-:W-:-:S03]  /*16c90*/  IADD3 R29, P3, PT, R29, R69, RZ ;  /* 0x000000451d1d7210 */ /* 0x000fc60007f7e0ff */
[----:B------:R1:W-:Y:S01]  /*16ca0*/  STL [R1+0x170], R22 ;  /* 0x0001701601007387 */ /* 0x0003e20000100800 */
[----:B0-----:R-:W-:-:S03]  /*16cb0*/  PRMT R18, RZ, 0x7610, R18 ;  /* 0x00007610ff127816 */ /* 0x001fc60000000012 */
[----:B------:R-:W-:Y:S01]  /*16cc0*/  STL [R1+0x180], R29 ;  /* 0x0001801d01007387 */ /* 0x000fe20000100800 */
[----:B------:R-:W-:-:S03]  /*16cd0*/  PRMT R19, RZ, 0x7610, R19 ;  /* 0x00007610ff137816 */ /* 0x000fc60000000013 */
[----:B------:R-:W-:Y:S01]  /*16ce0*/  STL [R1+0x178], R28 ;  /* 0x0001781c01007387 */ /* 0x000fe20000100800 */
[--C-:B------:R-:W-:Y:S02]  /*16cf0*/  IMAD.X R23, R23, 0x1, R68.reuse, P5 ;  /* 0x0000000117177824 */ /* 0x100fe400028e0644 */
[----:B------:R-:W-:-:S03]  /*16d00*/  IMAD.X R35, R35, 0x1, R68, P4 ;  /* 0x0000000123237824 */ /* 0x000fc600020e0644 */
[----:B------:R0:W-:Y:S01]  /*16d10*/  STL [R1+0x16c], R23 ;  /* 0x00016c1701007387 */ /* 0x0001e20000100800 */
[----:B------:R-:W-:-:S03]  /*16d20*/  IMAD.X R34, R34, 0x1, R68, P3 ;  /* 0x0000000122227824 */ /* 0x000fc600018e0644 */
[----:B------:R1:W4:Y:S04]  /*16d30*/  @!P1 LDG.E.U16 R18, desc[UR20][R22.64] ;  /* 0x0000001416129981 */ /* 0x000328000c1e1500 */
[----:B------:R-:W-:Y:S01]  /*16d40*/  STL [R1+0x174], R35 ;  /* 0x0001742301007387 */ /* 0x000fe20000100800 */
[----:B-1----:R-:W-:Y:S02]  /*16d50*/  @!P1 IMAD.MOV.U32 R22, RZ, RZ, R28 ;  /* 0x000000ffff169224 */ /* 0x002fe400078e001c */
[----:B0-----:R-:W-:Y:S01]  /*16d60*/  @!P1 IMAD.MOV.U32 R23, RZ, RZ, R35 ;  /* 0x000000ffff179224 */ /* 0x001fe200078e0023 */
[----:B------:R0:W-:Y:S04]  /*16d70*/  STL [R1+0x17c], R34 ;  /* 0x00017c2201007387 */ /* 0x0001e80000100800 */
[----:B------:R1:W4:Y:S04]  /*16d80*/  @!P1 LDG.E.U16 R19, desc[UR20][R22.64] ;  /* 0x0000001416139981 */ /* 0x000328000c1e1500 */
[----:B------:R-:W4:Y:S01]  /*16d90*/  LDL.LU R28, [R1+0x1a0] ;  /* 0x0001a000011c7983 */ /* 0x000f220000300800 */
[----:B-1----:R-:W-:-:S03]  /*16da0*/  @!P1 IMAD.MOV.U32 R22, RZ, RZ, R29 ;  /* 0x000000ffff169224 */ /* 0x002fc600078e001d */
[----:B------:R-:W4:Y:S01]  /*16db0*/  LDL.LU R29, [R1+0x19c] ;  /* 0x00019c00011d7983 */ /* 0x000f220000300800 */
[----:B------:R-:W-:-:S03]  /*16dc0*/  @!P1 IMAD.MOV.U32 R23, RZ, RZ, R34 ;  /* 0x000000ffff179224 */ /* 0x000fc600078e0022 */
[----:B------:R-:W4:Y:S04]  /*16dd0*/  LDL.LU R41, [R1+0x1a4] ;  /* 0x0001a40001297983 */ /* 0x000f280000300800 */
[----:B0-----:R-:W4:Y:S04]  /*16de0*/  LDL.LU R34, [R1+0x1a8] ;  /* 0x0001a80001227983 */ /* 0x001f280000300800 */
[----:B------:R-:W4:Y:S04]  /*16df0*/  LDL.LU R40, [R1+0x1ac] ;  /* 0x0001ac0001287983 */ /* 0x000f280000300800 */
[----:B------:R-:W4:Y:S01]  /*16e00*/  LDL.LU R35, [R1+0x1b0] ;  /* 0x0001b00001237983 */ /* 0x000f220000300800 */
[----:B------:R-:W-:-:S02]  /*16e10*/  PRMT R20, RZ, 0x7610, R20 ;  /* 0x00007610ff147816 */ /* 0x000fc40000000014 */
[----:B------:R-:W-:-:S04]  /*16e20*/  PRMT R21, RZ, 0x7610, R21 ;  /* 0x00007610ff157816 */ /* 0x000fc80000000015 */
[----:B------:R0:W4:Y:S02]  /*16e30*/  @!P1 LDG.E.U16 R20, desc[UR20][R22.64] ;  /* 0x0000001416149981 */ /* 0x000124000c1e1500 */
[----:B0-----:R-:W-:Y:S02]  /*16e40*/  PRMT R22, RZ, 0x7610, R22 ;  /* 0x00007610ff167816 */ /* 0x001fe40000000016 */
[----:B------:R-:W-:Y:S02]  /*16e50*/  PRMT R23, RZ, 0x7610, R23 ;  /* 0x00007610ff177816 */ /* 0x000fe40000000017 */
[----:B---3--:R-:W-:-:S05]  /*16e60*/  IADD3 R24, P5, PT, R24, R69, RZ ;  /* 0x0000004518187210 */ /* 0x008fca0007fbe0ff */
[----:B------:R0:W-:Y:S01]  /*16e70*/  STL [R1+0x188], R24 ;  /* 0x0001881801007387 */ /* 0x0001e20000100800 */
[----:B--2---:R-:W-:Y:S01]  /*16e80*/  IADD3 R30, P4, PT, R30, R69, RZ ;  /* 0x000000451e1e7210 */ /* 0x004fe20007f9e0ff */
[----:B------:R-:W-:-:S04]  /*16e90*/  IMAD.X R25, R25, 0x1, R68, P5 ;  /* 0x0000000119197824 */ /* 0x000fc800028e0644 */
[----:B------:R-:W-:Y:S01]  /*16ea0*/  IMAD.X R37, R37, 0x1, R68, P4 ;  /* 0x0000000125257824 */ /* 0x000fe200020e0644 */
[----:B------:R0:W2:Y:S01]  /*16eb0*/  @!P1 LDG.E.U16 R21, desc[UR20][R24.64] ;  /* 0x0000001418159981 */ /* 0x0000a2000c1e1500 */
[----:B----4-:R-:W-:-:S05]  /*16ec0*/  IADD3 R31, P3, PT, R31, R69, RZ ;  /* 0x000000451f1f7210 */ /* 0x010fca0007f7e0ff */
[----:B------:R-:W-:Y:S01]  /*16ed0*/  STL [R1+0x198], R31 ;  /* 0x0001981f01007387 */ /* 0x000fe20000100800 */
[----:B0-----:R-:W-:-:S03]  /*16ee0*/  @!P1 IMAD.MOV.U32 R24, RZ, RZ, R30 ;  /* 0x000000ffff189224 */ /* 0x001fc600078e001e */
[----:B------:R-:W-:Y:S01]  /*16ef0*/  STL [R1+0x190], R30 ;  /* 0x0001901e01007387 */ /* 0x000fe20000100800 */
[----:B------:R-:W-:-:S03]  /*16f00*/  IMAD.X R36, R36, 0x1, R68, P3 ;  /* 0x0000000124247824 */ /* 0x000fc600018e0644 */
[----:B------:R0:W-:Y:S02]  /*16f10*/  STL [R1+0x184], R25 ;  /* 0x0001841901007387 */ /* 0x0001e40000100800 */
[----:B0-----:R-:W-:Y:S02]  /*16f20*/  @!P1 IMAD.MOV.U32 R25, RZ, RZ, R37 ;  /* 0x000000ffff199224 */ /* 0x001fe400078e0025 */
[----:B------:R0:W-:Y:S04]  /*16f30*/  STL [R1+0x18c], R37 ;  /* 0x00018c2501007387 */ /* 0x0001e80000100800 */
[----:B------:R1:W3:Y:S04]  /*16f40*/  @!P1 LDG.E.U16 R22, desc[UR20][R24.64] ;  /* 0x0000001418169981 */ /* 0x0002e8000c1e1500 */
[----:B------:R4:W-:Y:S04]  /*16f50*/  STL [R1+0x194], R36 ;  /* 0x0001942401007387 */ /* 0x0009e80000100800 */
[----:B------:R-:W2:Y:S01]  /*16f60*/  LDL.LU R30, [R1+0x1b8] ;  /* 0x0001b800011e7983 */ /* 0x000ea20000300800 */
[----:B-1----:R-:W-:-:S02]  /*16f70*/  @!P1 IMAD.MOV.U32 R24, RZ, RZ, R31 ;  /* 0x000000ffff189224 */ /* 0x002fc400078e001f */
[----:B------:R-:W-:Y:S01]  /*16f80*/  @!P1 IMAD.MOV.U32 R25, RZ, RZ, R36 ;  /* 0x000000ffff199224 */ /* 0x000fe200078e0024 */
[----:B------:R-:W3:Y:S04]  /*16f90*/  LDL.LU R31, [R1+0x1b4] ;  /* 0x0001b400011f7983 */ /* 0x000ee80000300800 */
[----:B------:R-:W3:Y:S04]  /*16fa0*/  LDL.LU R43, [R1+0x1bc] ;  /* 0x0001bc00012b7983 */ /* 0x000ee80000300800 */
[----:B------:R1:W3:Y:S04]  /*16fb0*/  @!P1 LDG.E.U16 R23, desc[UR20][R24.64] ;  /* 0x0000001418179981 */ /* 0x0002e8000c1e1500 */
[----:B------:R-:W3:Y:S01]  /*16fc0*/  LDL.LU R42, [R1+0x1c0] ;  /* 0x0001c000012a7983 */ /* 0x000ee20000300800 */
[----:B------:R-:W-:-:S03]  /*16fd0*/  IADD3 R28, P5, PT, R28, R69, RZ ;  /* 0x000000451c1c7210 */ /* 0x000fc60007fbe0ff */
[----:B0-----:R-:W3:Y:S01]  /*16fe0*/  LDL.LU R37, [R1+0x1c4] ;  /* 0x0001c40001257983 */ /* 0x001ee20000300800 */
[----:B-1----:R-:W-:-:S03]  /*16ff0*/  PRMT R24, RZ, 0x7610, R24 ;  /* 0x00007610ff187816 */ /* 0x002fc60000000018 */
[----:B----4-:R-:W4:Y:S01]  /*17000*/  LDL.LU R36, [R1+0x1c8] ;  /* 0x0001c80001247983 */ /* 0x010f220000300800 */
[----:B------:R-:W-:-:S03]  /*17010*/  IMAD.X R29, R29, 0x1, R68, P5 ;  /* 0x000000011d1d7824 */ /* 0x000fc600028e0644 */
[----:B------:R0:W-:Y:S01]  /*17020*/  STL [R1+0x1a0], R28 ;  /* 0x0001a01c01007387 */ /* 0x0001e20000100800 */
[----:B------:R-:W-:-:S03]  /*17030*/  IADD3 R34, P4, PT, R34, R69, RZ ;  /* 0x0000004522227210 */ /* 0x000fc60007f9e0ff */
[----:B------:R0:W4:Y:S01]  /*17040*/  @!P1 LDG.E.U16 R24, desc[UR20][R28.64] ;  /* 0x000000141c189981 */ /* 0x000122000c1e1500 */
[----:B------:R-:W-:Y:S01]  /*17050*/  IADD3 R35, P3, PT, R35, R69, RZ ;  /* 0x0000004523237210 */ /* 0x000fe20007f7e0ff */
[----:B------:R-:W-:Y:S01]  /*17060*/  IMAD.X R41, R41, 0x1, R68, P4 ;  /* 0x0000000129297824 */ /* 0x000fe200020e0644 */
[----:B------:R-:W-:-:S03]  /*17070*/  PRMT R25, RZ, 0x7610, R25 ;  /* 0x00007610ff197816 */ /* 0x000fc60000000019 */
[----:B------:R-:W-:Y:S01]  /*17080*/  STL [R1+0x1b0], R35 ;  /* 0x0001b02301007387 */ /* 0x000fe20000100800 */
[----:B------:R-:W-:-:S03]  /*17090*/  IMAD.X R40, R40, 0x1, R68, P3 ;  /* 0x0000000128287824 */ /* 0x000fc600018e0644 */
[----:B------:R-:W-:Y:S01]  /*170a0*/  STL [R1+0x1a8], R34 ;  /* 0x0001a82201007387 */ /* 0x000fe20000100800 */
[----:B0-----:R-:W-:-:S03]  /*170b0*/  @!P1 IMAD.MOV.U32 R28, RZ, RZ, R34 ;  /* 0x000000ffff1c9224 */ /* 0x001fc600078e0022 */
[----:B------:R0:W-:Y:S04]  /*170c0*/  STL [R1+0x19c], R29 ;  /* 0x00019c1d01007387 */ /* 0x0001e80000100800 */
[----:B------:R-:W-:Y:S01]  /*170d0*/  STL [R1+0x1a4], R41 ;  /* 0x0001a42901007387 */ /* 0x000fe20000100800 */
[----:B0-----:R-:W-:-:S03]  /*170e0*/  @!P1 IMAD.MOV.U32 R29, RZ, RZ, R41 ;  /* 0x000000ffff1d9224 */ /* 0x001fc600078e0029 */
[----:B------:R0:W-:Y:S04]  /*170f0*/  STL [R1+0x1ac], R40 ;  /* 0x0001ac2801007387 */ /* 0x0001e80000100800 */
[----:B------:R1:W4:Y:S04]  /*17100*/  @!P1 LDG.E.U16 R25, desc[UR20][R28.64] ;  /* 0x000000141c199981 */ /* 0x000328000c1e1500 */
[----:B------:R-:W4:Y:S01]  /*17110*/  LDL.LU R34, [R1+0x1d0] ;  /* 0x0001d00001227983 */ /* 0x000f220000300800 */
[----:B-1----:R-:W-:-:S03]  /*17120*/  @!P1 IMAD.MOV.U32 R28, RZ, RZ, R35 ;  /* 0x000000ffff1c9224 */ /* 0x002fc600078e0023 */
[----:B------:R-:W4:Y:S01]  /*17130*/  LDL.LU R35, [R1+0x1cc] ;  /* 0x0001cc0001237983 */ /* 0x000f220000300800 */
[----:B------:R-:W-:-:S03]  /*17140*/  @!P1 IMAD.MOV.U32 R29, RZ, RZ, R40 ;  /* 0x000000ffff1d9224 */ /* 0x000fc600078e0028 */
[----:B------:R-:W4:Y:S04]  /*17150*/  LDL.LU R76, [R1+0x1d4] ;  /* 0x0001d400014c7983 */ /* 0x000f280000300800 */
[----:B------:R-:W4:Y:S04]  /*17160*/  LDL.LU R74, [R1+0x1d8] ;  /* 0x0001d800014a7983 */ /* 0x000f280000300800 */
[----:B0-----:R-:W4:Y:S01]  /*17170*/  LDL.LU R40, [R1+0x1e0] ;  /* 0x0001e00001287983 */ /* 0x001f220000300800 */
[----:B------:R-:W-:Y:S02]  /*17180*/  PRMT R26, RZ, 0x7610, R26 ;  /* 0x00007610ff1a7816 */ /* 0x000fe4000000001a */
[----:B------:R-:W-:-:S04]  /*17190*/  PRMT R27, RZ, 0x7610, R27 ;  /* 0x00007610ff1b7816 */ /* 0x000fc8000000001b */
[----:B------:R0:W4:Y:S02]  /*171a0*/  @!P1 LDG.E.U16 R26, desc[UR20][R28.64] ;  /* 0x000000141c1a9981 */ /* 0x000124000c1e1500 */
[----:B0-----:R-:W-:Y:S02]  /*171b0*/  PRMT R28, RZ, 0x7610, R28 ;  /* 0x00007610ff1c7816 */ /* 0x001fe4000000001c */
[----:B--2---:R-:W-:-:S05]  /*171c0*/  IADD3 R30, P5, PT, R30, R69, RZ ;  /* 0x000000451e1e7210 */ /* 0x004fca0007fbe0ff */
[----:B---3--:R-:W-:Y:S01]  /*171d0*/  IMAD.X R31, R31, 0x1, R68, P5 ;  /* 0x000000011f1f7824 */ /* 0x008fe200028e0644 */
[----:B------:R0:W-:Y:S04]  /*171e0*/  STL [R1+0x1b8], R30 ;  /* 0x0001b81e01007387 */ /* 0x0001e80000100800 */
[----:B------:R0:W2:Y:S01]  /*171f0*/  @!P1 LDG.E.U16 R27, desc[UR20][R30.64] ;  /* 0x000000141e1b9981 */ /* 0x0000a2000c1e1500 */
[-C--:B------:R-:W-:Y:S02]  /*17200*/  IADD3 R42, P4, PT, R42, R69.reuse, RZ ;  /* 0x000000452a2a7210 */ /* 0x080fe40007f9e0ff */
[----:B----4-:R-:W-:-:S03]  /*17210*/  IADD3 R36, P3, PT, R36, R69, RZ ;  /* 0x0000004524247210 */ /* 0x010fc60007f7e0ff */
[----:B------:R-:W-:Y:S02]  /*17220*/  IMAD.X R43, R43, 0x1, R68, P4 ;  /* 0x000000012b2b7824 */ /* 0x000fe400020e0644 */
[----:B------:R-:W-:Y:S01]  /*17230*/  STL [R1+0x1c8], R36 ;  /* 0x0001c82401007387 */ /* 0x000fe20000100800 */
[----:B0-----:R-:W-:-:S03]  /*17240*/  @!P1 IMAD.MOV.U32 R30, RZ, RZ, R42 ;  /* 0x000000ffff1e9224 */ /* 0x001fc600078e002a */
[----:B------:R-:W-:Y:S01]  /*17250*/  STL [R1+0x1c0], R42 ;  /* 0x0001c02a01007387 */ /* 0x000fe20000100800 */
[----:B------:R-:W-:-:S03]  /*17260*/  IMAD.X R37, R37, 0x1, R68, P3 ;  /* 0x0000000125257824 */ /* 0x000fc600018e0644 */
[----:B------:R0:W-:Y:S04]  /*17270*/  STL [R1+0x1b4], R31 ;  /* 0x0001b41f01007387 */ /* 0x0001e80000100800 */
[----:B------:R-:W-:Y:S04]  /*17280*/  STL [R1+0x1bc], R43 ;  /* 0x0001bc2b01007387 */ /* 0x000fe80000100800 */
[----:B------:R-:W3:Y:S01]  /*17290*/  LDL.LU R41, [R1+0x1dc] ;  /* 0x0001dc0001297983 */ /* 0x000ee20000300800 */
[----:B0-----:R-:W-:-:S03]  /*172a0*/  @!P1 IMAD.MOV.U32 R31, RZ, RZ, R43 ;  /* 0x000000ffff1f9224 */ /* 0x001fc600078e002b */
[----:B------:R0:W-:Y:S04]  /*172b0*/  STL [R1+0x1c4], R37 ;  /* 0x0001c42501007387 */ /* 0x0001e80000100800 */
[----:B------:R1:W4:Y:S02]  /*172c0*/  @!P1 LDG.E.U16 R28, desc[UR20][R30.64] ;  /* 0x000000141e1c9981 */ /* 0x000324000c1e1500 */
[----:B-1----:R-:W-:Y:S02]  /*172d0*/  @!P1 IMAD.MOV.U32 R31, RZ, RZ, R37 ;  /* 0x000000ffff1f9224 */ /* 0x002fe400078e0025 */
[----:B------:R-:W-:Y:S01]  /*172e0*/  @!P1 IMAD.MOV.U32 R30, RZ, RZ, R36 ;  /* 0x000000ffff1e9224 */ /* 0x000fe200078e0024 */
[----:B0-----:R-:W2:Y:S04]  /*172f0*/  LDL.LU R37, [R1+0x1e4] ;  /* 0x0001e40001257983 */ /* 0x001ea80000300800 */
[----:B------:R-:W2:Y:S01]  /*17300*/  LDL.LU R36, [R1+0x1e8] ;  /* 0x0001e80001247983 */ /* 0x000ea20000300800 */
[----:B------:R-:W-:-:S03]  /*17310*/  IADD3 R34, P5, PT, R34, R69, RZ ;  /* 0x0000004522227210 */ /* 0x000fc60007fbe0ff */
[----:B------:R-:W4:Y:S04]  /*17320*/  LDL.LU R75, [R1+0x1f0] ;  /* 0x0001f000014b7983 */ /* 0x000f280000300800 */
[----:B------:R-:W4:Y:S01]  /*17330*/  LDL.LU R42, [R1+0x1f8] ;  /* 0x0001f800012a7983 */ /* 0x000f220000300800 */
[----:B------:R-:W-:-:S03]  /*17340*/  IMAD.X R35, R35, 0x1, R68, P5 ;  /* 0x0000000123237824 */ /* 0x000fc600028e0644 */
[----:B------:R0:W-:Y:S01]  /*17350*/  STL [R1+0x1d0], R34 ;  /* 0x0001d02201007387 */ /* 0x0001e20000100800 */
[-C--:B------:R-:W-:Y:S02]  /*17360*/  IADD3 R74, P4, PT, R74, R69.reuse, RZ ;  /* 0x000000454a4a7210 */ /* 0x080fe40007f9e0ff */
[----:B------:R-:W-:-:S03]  /*17370*/  IADD3 R40, P3, PT, R40, R69, RZ ;  /* 0x0000004528287210 */ /* 0x000fc60007f7e0ff */
[----:B------:R-:W-:Y:S02]  /*17380*/  IMAD.X R76, R76, 0x1, R68, P4 ;  /* 0x000000014c4c7824 */ /* 0x000fe400020e0644 */
[----:B------:R-:W-:Y:S04]  /*17390*/  STL [R1+0x1e0], R40 ;  /* 0x0001e02801007387 */ /* 0x000fe80000100800 */
[----:B------:R-:W-:Y:S04]  /*173a0*/  STL [R1+0x1d8], R74 ;  /* 0x0001d84a01007387 */ /* 0x000fe80000100800 */
[----:B------:R1:W-:Y:S04]  /*173b0*/  STL [R1+0x1cc], R35 ;  /* 0x0001cc2301007387 */ /* 0x0003e80000100800 */
[----:B------:R-:W-:Y:S04]  /*173c0*/  STL [R1+0x1d4], R76 ;  /* 0x0001d44c01007387 */ /* 0x000fe80000100800 */
[----:B------:R-:W4:Y:S04]  /*173d0*/  LDL.LU R77, [R1+0x1ec] ;  /* 0x0001ec00014d7983 */ /* 0x000f280000300800 */
[----:B------:R-:W4:Y:S01]  /*173e0*/  LDL.LU R43, [R1+0x1f4] ;  /* 0x0001f400012b7983 */ /* 0x000f220000300800 */
[----:B------:R-:W-:-:S06]  /*173f0*/  PRMT R29, RZ, 0x7610, R29 ;  /* 0x00007610ff1d7816 */ /* 0x000fcc000000001d */
[----:B------:R0:W4:Y:S02]  /*17400*/  @!P1 LDG.E.U16 R29, desc[UR20][R30.64] ;  /* 0x000000141e1d9981 */ /* 0x000124000c1e1500 */
[----:B0-----:R-:W-:Y:S02]  /*17410*/  PRMT R30, RZ, 0x7610, R30 ;  /* 0x00007610ff1e7816 */ /* 0x001fe4000000001e */
[----:B------:R-:W-:-:S04]  /*17420*/  PRMT R31, RZ, 0x7610, R31 ;  /* 0x00007610ff1f7816 */ /* 0x000fc8000000001f */
[----:B------:R0:W4:Y:S02]  /*17430*/  @!P1 LDG.E.U16 R30, desc[UR20][R34.64] ;  /* 0x00000014221e9981 */ /* 0x000124000c1e1500 */
[----:B0-----:R-:W-:Y:S02]  /*17440*/  @!P1 IMAD.MOV.U32 R34, RZ, RZ, R74 ;  /* 0x000000ffff229224 */ /* 0x001fe400078e004a */
[----:B-1----:R-:W-:-:S05]  /*17450*/  @!P1 IMAD.MOV.U32 R35, RZ, RZ, R76 ;  /* 0x000000ffff239224 */ /* 0x002fca00078e004c */
[----:B------:R0:W4:Y:S01]  /*17460*/  @!P1 LDG.E.U16 R31, desc[UR20][R34.64] ;  /* 0x00000014221f9981 */ /* 0x000122000c1e1500 */
[----:B------:R-:W-:Y:S01]  /*17470*/  PRMT R33, RZ, 0x7610, R33 ;  /* 0x00007610ff217816 */ /* 0x000fe20000000021 */
[----:B0-----:R-:W-:Y:S02]  /*17480*/  @!P1 IMAD.MOV.U32 R34, RZ, RZ, R40 ;  /* 0x000000ffff229224 */ /* 0x001fe400078e0028 */
[----:B---3--:R-:W-:-:S04]  /*17490*/  IMAD.X R41, R41, 0x1, R68, P3 ;  /* 0x0000000129297824 */ /* 0x008fc800018e0644 */
[----:B------:R-:W-:Y:S01]  /*174a0*/  @!P1 IMAD.MOV.U32 R35, RZ, RZ, R41 ;  /* 0x000000ffff239224 */ /* 0x000fe200078e0029 */
[----:B------:R0:W-:Y:S04]  /*174b0*/  STL [R1+0x1dc], R41 ;  /* 0x0001dc2901007387 */ /* 0x0001e80000100800 */
[----:B0-----:R-:W3:Y:S04]  /*174c0*/  LDL.LU R41, [R1+0x1fc] ;  /* 0x0001fc0001297983 */ /* 0x001ee80000300800 */
[----:B------:R-:W3:Y:S04]  /*174d0*/  LDL.LU R40, [R1+0x200] ;  /* 0x0002000001287983 */ /* 0x000ee80000300800 */
[----:B------:R-:W3:Y:S01]  /*174e0*/  LDL.LU R76, [R1+0x208] ;  /* 0x00020800014c7983 */ /* 0x000ee20000300800 */
[----:B--2---:R-:W-:-:S03]  /*174f0*/  IADD3 R36, P5, PT, R36, R69, RZ ;  /* 0x0000004524247210 */ /* 0x004fc60007fbe0ff */
[----:B------:R-:W2:Y:S01]  /*17500*/  LDL.LU R74, [R1+0x210] ;  /* 0x00021000014a7983 */ /* 0x000ea20000300800 */
[-C--:B----4-:R-:W-:Y:S01]  /*17510*/  IADD3 R75, P4, PT, R75, R69.reuse, RZ ;  /* 0x000000454b4b7210 */ /* 0x090fe20007f9e0ff */
[--C-:B------:R-:W-:Y:S01]  /*17520*/  IMAD.X R37, R37, 0x1, R68.reuse, P5 ;  /* 0x0000000125257824 */ /* 0x100fe200028e0644 */
[----:B------:R-:W-:Y:S01]  /*17530*/  IADD3 R42, P3, PT, R42, R69, RZ ;  /* 0x000000452a2a7210 */ /* 0x000fe20007f7e0ff */
[----:B------:R-:W-:Y:S04]  /*17540*/  STL [R1+0x1e8], R36 ;  /* 0x0001e82401007387 */ /* 0x000fe80000100800 */
[----:B------:R-:W-:Y:S04]  /*17550*/  STL [R1+0x1f8], R42 ;  /* 0x0001f82a01007387 */ /* 0x000fe80000100800 */
[----:B------:R-:W-:Y:S04]  /*17560*/  STL [R1+0x1f0], R75 ;  /* 0x0001f04b01007387 */ /* 0x000fe80000100800 */
[----:B------:R0:W-:Y:S04]  /*17570*/  STL [R1+0x1e4], R37 ;  /* 0x0001e42501007387 */ /* 0x0001e80000100800 */
[----:B------:R0:W4:Y:S01]  /*17580*/  @!P1 LDG.E.U16 R33, desc[UR20][R36.64] ;  /* 0x0000001424219981 */ /* 0x000122000c1e1500 */
[----:B------:R-:W-:-:S02]  /*17590*/  IMAD.X R77, R77, 0x1, R68, P4 ;  /* 0x000000014d4d7824 */ /* 0x000fc400020e0644 */
[----:B------:R-:W-:-:S03]  /*175a0*/  IMAD.X R43, R43, 0x1, R68, P3 ;  /* 0x000000012b2b7824 */ /* 0x000fc600018e0644 */
[----:B------:R1:W-:Y:S01]  /*175b0*/  STL [R1+0x1ec], R77 ;  /* 0x0001ec4d01007387 */ /* 0x0003e20000100800 */
[----:B0-----:R-:W-:-:S03]  /*175c0*/  @!P1 IMAD.MOV.U32 R37, RZ, RZ, R77 ;  /* 0x000000ffff259224 */ /* 0x001fc600078e004d */
[----:B------:R-:W4:Y:S04]  /*175d0*/  LDL.LU R79, [R1+0x204] ;  /* 0x00020400014f7983 */ /* 0x000f280000300800 */
[----:B------:R0:W-:Y:S04]  /*175e0*/  STL [R1+0x1f4], R43 ;  /* 0x0001f42b01007387 */ /* 0x0001e80000100800 */
[----:B-1----:R-:W4:Y:S01]  /*175f0*/  LDL.LU R77, [R1+0x20c] ;  /* 0x00020c00014d7983 */ /* 0x002f220000300800 */
[----:B------:R-:W-:Y:S01]  /*17600*/  PRMT R32, RZ, 0x7610, R32 ;  /* 0x00007610ff207816 */ /* 0x000fe20000000020 */
[----:B------:R-:W-:-:S05]  /*17610*/  @!P1 IMAD.MOV.U32 R36, RZ, RZ, R75 ;  /* 0x000000ffff249224 */ /* 0x000fca00078e004b */
[----:B------:R1:W4:Y:S02]  /*17620*/  @!P1 LDG.E.U16 R32, desc[UR20][R34.64] ;  /* 0x0000001422209981 */ /* 0x000324000c1e1500 */
[----:B-1----:R-:W-:Y:S02]  /*17630*/  PRMT R34, RZ, 0x7610, R34 ;  /* 0x00007610ff227816 */ /* 0x002fe40000000022 */
[----:B------:R-:W-:-:S04]  /*17640*/  PRMT R35, RZ, 0x7610, R35 ;  /* 0x00007610ff237816 */ /* 0x000fc80000000023 */
[----:B------:R1:W4:Y:S02]  /*17650*/  @!P1 LDG.E.U16 R34, desc[UR20][R36.64] ;  /* 0x0000001424229981 */ /* 0x000324000c1e1500 */
[----:B-1----:R-:W-:Y:S02]  /*17660*/  @!P1 IMAD.MOV.U32 R36, RZ, RZ, R42 ;  /* 0x000000ffff249224 */ /* 0x002fe400078e002a */
[----:B------:R-:W-:Y:S02]  /*17670*/  @!P1 IMAD.MOV.U32 R37, RZ, RZ, R43 ;  /* 0x000000ffff259224 */ /* 0x000fe400078e002b */
[----:B0-----:R-:W4:Y:S04]  /*17680*/  LDL.LU R43, [R1+0x214] ;  /* 0x00021400012b7983 */ /* 0x001f280000300800 */
[----:B------:R-:W4:Y:S04]  /*17690*/  LDL.LU R42, [R1+0x218] ;  /* 0x00021800012a7983 */ /* 0x000f280000300800 */
[----:B------:R-:W4:Y:S04]  /*176a0*/  LDL.LU R78, [R1+0x220] ;  /* 0x00022000014e7983 */ /* 0x000f280000300800 */
[----:B------:R-:W4:Y:S04]  /*176b0*/  LDL.LU R75, [R1+0x228] ;  /* 0x00022800014b7983 */ /* 0x000f280000300800 */
[----:B------:R0:W4:Y:S02]  /*176c0*/  @!P1 LDG.E.U16 R35, desc[UR20][R36.64] ;  /* 0x0000001424239981 */ /* 0x000124000c1e1500 */
[----:B0-----:R-:W-:-:S02]  /*176d0*/  PRMT R36, RZ, 0x7610, R36 ;  /* 0x00007610ff247816 */ /* 0x001fc40000000024 */
[-C--:B---3--:R-:W-:Y:S02]  /*176e0*/  IADD3 R40, P5, PT, R40, R69.reuse, RZ ;  /* 0x0000004528287210 */ /* 0x088fe40007fbe0ff */
[----:B------:R-:W-:-:S03]  /*176f0*/  IADD3 R76, P4, PT, R76, R69, RZ ;  /* 0x000000454c4c7210 */ /* 0x000fc60007f9e0ff */
[----:B------:R-:W-:Y:S01]  /*17700*/  IMAD.X R41, R41, 0x1, R68, P5 ;  /* 0x0000000129297824 */ /* 0x000fe200028e0644 */
[----:B--2---:R-:W-:Y:S01]  /*17710*/  IADD3 R74, P3, PT, R74, R69, RZ ;  /* 0x000000454a4a7210 */ /* 0x004fe20007f7e0ff */
[----:B------:R0:W-:Y:S04]  /*17720*/  STL [R1+0x200], R40 ;  /* 0x0002002801007387 */ /* 0x0001e80000100800 */
[----:B------:R-:W-:Y:S04]  /*17730*/  STL [R1+0x210], R74 ;  /* 0x0002104a01007387 */ /* 0x000fe80000100800 */
[----:B------:R1:W-:Y:S04]  /*17740*/  STL [R1+0x208], R76 ;  /* 0x0002084c01007387 */ /* 0x0003e80000100800 */
[----:B------:R2:W-:Y:S04]  /*17750*/  STL [R1+0x1fc], R41 ;  /* 0x0001fc2901007387 */ /* 0x0005e80000100800 */
[----:B------:R0:W3:Y:S02]  /*17760*/  @!P1 LDG.E.U16 R36, desc[UR20][R40.64] ;  /* 0x0000001428249981 */ /* 0x0000e4000c1e1500 */
[----:B0-----:R-:W-:-:S02]  /*17770*/  @!P1 IMAD.MOV.U32 R40, RZ, RZ, R76 ;  /* 0x000000ffff289224 */ /* 0x001fc400078e004c */
[--C-:B----4-:R-:W-:Y:S02]  /*17780*/  IMAD.X R79, R79, 0x1, R68.reuse, P4 ;  /* 0x000000014f4f7824 */ /* 0x110fe400020e0644 */
[----:B------:R-:W-:-:S03]  /*17790*/  IMAD.X R77, R77, 0x1, R68, P3 ;  /* 0x000000014d4d7824 */ /* 0x000fc600018e0644 */
[----:B------:R-:W-:Y:S04]  /*177a0*/  STL [R1+0x204], R79 ;  /* 0x0002044f01007387 */ /* 0x000fe80000100800 */
[----:B------:R0:W-:Y:S04]  /*177b0*/  STL [R1+0x20c], R77 ;  /* 0x00020c4d01007387 */ /* 0x0001e80000100800 */
[----:B------:R-:W4:Y:S04]  /*177c0*/  LDL.LU R81, [R1+0x21c] ;  /* 0x00021c0001517983 */ /* 0x000f280000300800 */
[----:B-1----:R-:W3:Y:S01]  /*177d0*/  LDL.LU R76, [R1+0x224] ;  /* 0x00022400014c7983 */ /* 0x002ee20000300800 */
[----:B------:R-:W-:Y:S01]  /*177e0*/  PRMT R37, RZ, 0x7610, R37 ;  /* 0x00007610ff257816 */ /* 0x000fe20000000025 */
[----:B--2---:R-:W-:-:S02]  /*177f0*/  @!P1 IMAD.MOV.U32 R41, RZ, RZ, R79 ;  /* 0x000000ffff299224 */ /* 0x004fc400078e004f */
[----:B------:R-:W2:Y:S04]  /*17800*/  LDL.LU R80, [R1+0x230] ;  /* 0x0002300001507983 */ /* 0x000ea80000300800 */
[----:B------:R1:W2:Y:S01]  /*17810*/  @!P1 LDG.E.U16 R37, desc[UR20][R40.64] ;  /* 0x0000001428259981 */ /* 0x0002a2000c1e1500 */
[----:B------:R-:W-:Y:S01]  /*17820*/  PRMT R39, RZ, 0x7610, R39 ;  /* 0x00007610ff277816 */ /* 0x000fe20000000027 */
[----:B-1----:R-:W-:Y:S02]  /*17830*/  @!P1 IMAD.MOV.U32 R41, RZ, RZ, R77 ;  /* 0x000000ffff299224 */ /* 0x002fe400078e004d */
[----:B------:R-:W-:Y:S01]  /*17840*/  @!P1 IMAD.MOV.U32 R40, RZ, RZ, R74 ;  /* 0x000000ffff289224 */ /* 0x000fe200078e004a */
[----:B0-----:R-:W2:Y:S04]  /*17850*/  LDL.LU R77, [R1+0x238] ;  /* 0x00023800014d7983 */ /* 0x001ea80000300800 */
[----:B------:R-:W2:Y:S01]  /*17860*/  LDL.LU R74, [R1+0x240] ;  /* 0x00024000014a7983 */ /* 0x000ea20000300800 */
[----:B------:R-:W-:-:S02]  /*17870*/  IADD3 R42, P5, PT, R42, R69, RZ ;  /* 0x000000452a2a7210 */ /* 0x000fc40007fbe0ff */
[----:B------:R-:W-:-:S03]  /*17880*/  IADD3 R78, P4, PT, R78, R69, RZ ;  /* 0x000000454e4e7210 */ /* 0x000fc60007f9e0ff */
[----:B------:R-:W-:Y:S01]  /*17890*/  IMAD.X R43, R43, 0x1, R68, P5 ;  /* 0x000000012b2b7824 */ /* 0x000fe200028e0644 */
[----:B------:R-:W-:Y:S01]  /*178a0*/  IADD3 R75, P3, PT, R75, R69, RZ ;  /* 0x000000454b4b7210 */ /* 0x000fe20007f7e0ff */
[----:B------:R0:W-:Y:S04]  /*178b0*/  STL [R1+0x218], R42 ;  /* 0x0002182a01007387 */ /* 0x0001e80000100800 */
[----:B------:R-:W-:Y:S04]  /*178c0*/  STL [R1+0x228], R75 ;  /* 0x0002284b01007387 */ /* 0x000fe80000100800 */
[----:B------:R1:W-:Y:S04]  /*178d0*/  STL [R1+0x220], R78 ;  /* 0x0002204e01007387 */ /* 0x0003e80000100800 */
[----:B------:R0:W-:Y:S04]  /*178e0*/  STL [R1+0x214], R43 ;  /* 0x0002142b01007387 */ /* 0x0001e80000100800 */
[----:B------:R0:W2:Y:S02]  /*178f0*/  @!P1 LDG.E.U16 R39, desc[UR20][R42.64] ;  /* 0x000000142a279981 */ /* 0x0000a4000c1e1500 */
[----:B0-----:R-:W-:-:S02]  /*17900*/  @!P1 IMAD.MOV.U32 R42, RZ, RZ, R78 ;  /* 0x000000ffff2a9224 */ /* 0x001fc400078e004e */
[--C-:B----4-:R-:W-:Y:S02]  /*17910*/  IMAD.X R81, R81, 0x1, R68.reuse, P4 ;  /* 0x0000000151517824 */ /* 0x110fe400020e0644 */
[----:B---3--:R-:W-:-:S03]  /*17920*/  IMAD.X R76, R76, 0x1, R68, P3 ;  /* 0x000000014c4c7824 */ /* 0x008fc600018e0644 */
[----:B------:R0:W-:Y:S04]  /*17930*/  STL [R1+0x21c], R81 ;  /* 0x00021c5101007387 */ /* 0x0001e80000100800 */
[----:B------:R-:W3:Y:S04]  /*17940*/  LDL.LU R82, [R1+0x22c] ;  /* 0x00022c0001527983 */ /* 0x000ee80000300800 */
[----:B------:R-:W4:Y:S04]  /*17950*/  LDL.LU R79, [R1+0x234] ;  /* 0x00023400014f7983 */ /* 0x000f280000300800 */
[----:B------:R2:W-:Y:S04]  /*17960*/  STL [R1+0x224], R76 ;  /* 0x0002244c01007387 */ /* 0x0005e80000100800 */
[----:B-1----:R-:W4:Y:S01]  /*17970*/  LDL.LU R78, [R1+0x23c] ;  /* 0x00023c00014e7983 */ /* 0x002f220000300800 */
[----:B------:R-:W-:Y:S01]  /*17980*/  PRMT R38, RZ, 0x7610, R38 ;  /* 0x00007610ff267816 */ /* 0x000fe20000000026 */
[----:B------:R-:W-:Y:S01]  /*17990*/  @!P1 IMAD.MOV.U32 R43, RZ, RZ, R81 ;  /* 0x000000ffff2b9224 */ /* 0x000fe200078e0051 */
[-C--:B--2---:R-:W-:Y:S01]  /*179a0*/  IADD3 R80, P5, PT, R80, R69.reuse, RZ ;  /* 0x0000004550507210 */ /* 0x084fe20007fbe0ff */
[----:B0-----:R-:W2:Y:S04]  /*179b0*/  LDL.LU R81, [R1+0x248] ;  /* 0x0002480001517983 */ /* 0x001ea80000300800 */
[----:B------:R0:W2:Y:S01]  /*179c0*/  @!P1 LDG.E.U16 R38, desc[UR20][R40.64] ;  /* 0x0000001428269981 */ /* 0x0000a2000c1e1500 */
[----:B------:R-:W-:-:S02]  /*179d0*/  IADD3 R77, P4, PT, R77, R69, RZ ;  /* 0x000000454d4d7210 */ /* 0x000fc40007f9e0ff */
[----:B------:R-:W-:Y:S02]  /*179e0*/  IADD3 R74, P3, PT, R74, R69, RZ ;  /* 0x000000454a4a7210 */ /* 0x000fe40007f7e0ff */
[----:B0-----:R-:W-:Y:S02]  /*179f0*/  PRMT R40, RZ, 0x7610, R40 ;  /* 0x00007610ff287816 */ /* 0x001fe40000000028 */
[----:B------:R-:W-:-:S04]  /*17a00*/  PRMT R41, RZ, 0x7610, R41 ;  /* 0x00007610ff297816 */ /* 0x000fc80000000029 */
[----:B------:R0:W2:Y:S01]  /*17a10*/  @!P1 LDG.E.U16 R40, desc[UR20][R42.64] ;  /* 0x000000142a289981 */ /* 0x0000a2000c1e1500 */
[----:B------:R-:W-:Y:S01]  /*17a20*/  PRMT R47, RZ, 0x7610, R47 ;  /* 0x00007610ff2f7816 */ /* 0x000fe2000000002f */
[----:B0-----:R-:W-:Y:S02]  /*17a30*/  @!P1 IMAD.MOV.U32 R42, RZ, RZ, R75 ;  /* 0x000000ffff2a9224 */ /* 0x001fe400078e004b */
[----:B------:R-:W-:Y:S02]  /*17a40*/  @!P1 IMAD.MOV.U32 R43, RZ, RZ, R76 ;  /* 0x000000ffff2b9224 */ /* 0x000fe400078e004c */
[----:B------:R-:W2:Y:S04]  /*17a50*/  LDL.LU R76, [R1+0x258] ;  /* 0x00025800014c7983 */ /* 0x000ea80000300800 */
[----:B------:R-:W2:Y:S04]  /*17a60*/  LDL.LU R75, [R1+0x260] ;  /* 0x00026000014b7983 */ /* 0x000ea80000300800 */
[----:B------:R-:W-:Y:S04]  /*17a70*/  STL [R1+0x230], R80 ;  /* 0x0002305001007387 */ /* 0x000fe80000100800 */
[----:B------:R-:W-:Y:S04]  /*17a80*/  STL [R1+0x240], R74 ;  /* 0x0002404a01007387 */ /* 0x000fe80000100800 */
[----:B------:R0:W2:Y:S04]  /*17a90*/  @!P1 LDG.E.U16 R41, desc[UR20][R42.64] ;  /* 0x000000142a299981 */ /* 0x0000a8000c1e1500 */
[----:B------:R-:W-:Y:S01]  /*17aa0*/  STL [R1+0x238], R77 ;  /* 0x0002384d01007387 */ /* 0x000fe20000100800 */
[----:B0-----:R-:W-:-:S02]  /*17ab0*/  @!P1 IMAD.MOV.U32 R42, RZ, RZ, R80 ;  /* 0x000000ffff2a9224 */ /* 0x001fc400078e0050 */
[--C-:B---3--:R-:W-:Y:S02]  /*17ac0*/  IMAD.X R82, R82, 0x1, R68.reuse, P5 ;  /* 0x0000000152527824 */ /* 0x108fe400028e0644 */
[----:B----4-:R-:W-:-:S03]  /*17ad0*/  IMAD.X R79, R79, 0x1, R68, P4 ;  /* 0x000000014f4f7824 */ /* 0x010fc600020e0644 */
[----:B------:R0:W-:Y:S01]  /*17ae0*/  STL [R1+0x22c], R82 ;  /* 0x00022c5201007387 */ /* 0x0001e20000100800 */
[----:B------:R-:W-:-:S03]  /*17af0*/  @!P1 IMAD.MOV.U32 R43, RZ, RZ, R82 ;  /* 0x000000ffff2b9224 */ /* 0x000fc600078e0052 */
[----:B------:R1:W-:Y:S01]  /*17b00*/  STL [R1+0x234], R79 ;  /* 0x0002344f01007387 */ /* 0x0003e20000100800 */
[----:B------:R-:W-:-:S03]  /*17b10*/  IMAD.X R78, R78, 0x1, R68, P3 ;  /* 0x000000014e4e7824 */ /* 0x000fc600018e0644 */
[----:B------:R3:W4:Y:S04]  /*17b20*/  @!P1 LDG.E.U16 R47, desc[UR20][R42.64] ;  /* 0x000000142a2f9981 */ /* 0x000728000c1e1500 */
[----:B0-----:R-:W4:Y:S04]  /*17b30*/  LDL.LU R82, [R1+0x244] ;  /* 0x0002440001527983 */ /* 0x001f280000300800 */
[----:B------:R0:W-:Y:S01]  /*17b40*/  STL [R1+0x23c], R78 ;  /* 0x00023c4e01007387 */ /* 0x0001e20000100800 */
[----:B---3--:R-:W-:-:S03]  /*17b50*/  @!P1 IMAD.MOV.U32 R42, RZ, RZ, R77 ;  /* 0x000000ffff2a9224 */ /* 0x008fc600078e004d */
[----:B------:R-:W3:Y:S04]  /*17b60*/  LDL.LU R80, [R1+0x254] ;  /* 0x0002540001507983 */ /* 0x000ee80000300800 */
[----:B------:R-:W3:Y:S01]  /*17b70*/  LDL.LU R77, [R1+0x25c] ;  /* 0x00025c00014d7983 */ /* 0x000ee20000300800 */
[----:B------:R-:W-:Y:S01]  /*17b80*/  PRMT R48, RZ, 0x7610, R48 ;  /* 0x00007610ff307816 */ /* 0x000fe20000000030 */
[----:B------:R-:W-:Y:S01]  /*17b90*/  @!P1 IMAD.MOV.U32 R43, RZ, RZ, R79 ;  /* 0x000000ffff2b9224 */ /* 0x000fe200078e004f */
[----:B--2---:R-:W-:Y:S01]  /*17ba0*/  IADD3 R81, P5, PT, R81, R69, RZ ;  /* 0x0000004551517210 */ /* 0x004fe20007fbe0ff */
[----:B-1----:R-:W2:Y:S01]  /*17bb0*/  LDL.LU R79, [R1+0x268] ;  /* 0x00026800014f7983 */ /* 0x002ea20000300800 */
[----:B------:R-:W-:-:S03]  /*17bc0*/  PRMT R49, RZ, 0x7610, R49 ;  /* 0x00007610ff317816 */ /* 0x000fc60000000031 */
[----:B------:R1:W2:Y:S01]  /*17bd0*/  @!P1 LDG.E.U16 R48, desc[UR20][R42.64] ;  /* 0x000000142a309981 */ /* 0x0002a2000c1e1500 */
[----:B------:R-:W-:Y:S01]  /*17be0*/  PRMT R51, RZ, 0x7610, R51 ;  /* 0x00007610ff337816 */ /* 0x000fe20000000033 */
[----:B-1----:R-:W-:Y:S02]  /*17bf0*/  @!P1 IMAD.MOV.U32 R42, RZ, RZ, R74 ;  /* 0x000000ffff2a9224 */ /* 0x002fe400078e004a */
[----:B------:R-:W-:Y:S01]  /*17c00*/  @!P1 IMAD.MOV.U32 R43, RZ, RZ, R78 ;  /* 0x000000ffff2b9224 */ /* 0x000fe200078e004e */
[-C--:B------:R-:W-:Y:S01]  /*17c10*/  IADD3 R76, P4, PT, R76, R69.reuse, RZ ;  /* 0x000000454c4c7210 */ /* 0x080fe20007f9e0ff */
[----:B0-----:R-:W2:Y:S01]  /*17c20*/  LDL.LU R78, [R1+0x270] ;  /* 0x00027000014e7983 */ /* 0x001ea20000300800 */
[----:B------:R-:W-:-:S03]  /*17c30*/  IADD3 R75, P3, PT, R75, R69, RZ ;  /* 0x000000454b4b7210 */ /* 0x000fc60007f7e0ff */
[----:B------:R-:W2:Y:S04]  /*17c40*/  LDL.LU R74, [R1+0x298] ;  /* 0x00029800014a7983 */ /* 0x000ea80000300800 */
[----:B------:R0:W2:Y:S04]  /*17c50*/  @!P1 LDG.E.U16 R49, desc[UR20][R42.64] ;  /* 0x000000142a319981 */ /* 0x0000a8000c1e1500 */
[----:B------:R-:W-:Y:S04]  /*17c60*/  STL [R1+0x248], R81 ;  /* 0x0002485101007387 */ /* 0x000fe80000100800 */
[----:B------:R-:W-:Y:S01]  /*17c70*/  STL [R1+0x260], R75 ;  /* 0x0002604b01007387 */ /* 0x000fe20000100800 */
[----:B0-----:R-:W-:-:S03]  /*17c80*/  @!P1 IMAD.MOV.U32 R42, RZ, RZ, R81 ;  /* 0x000000ffff2a9224 */ /* 0x001fc600078e0051 */
[----:B------:R-:W-:Y:S01]  /*17c90*/  STL [R1+0x258], R76 ;  /* 0x0002584c01007387 */ /* 0x000fe20000100800 */
[----:B----4-:R-:W-:-:S04]  /*17ca0*/  IMAD.X R82, R82, 0x1, R68, P5 ;  /* 0x0000000152527824 */ /* 0x010fc800028e0644 */
[----:B------:R-:W-:Y:S02]  /*17cb0*/  @!P1 IMAD.MOV.U32 R43, RZ, RZ, R82 ;  /* 0x000000ffff2b9224 */ /* 0x000fe400078e0052 */
[--C-:B---3--:R-:W-:Y:S01]  /*17cc0*/  IMAD.X R80, R80, 0x1, R68.reuse, P4 ;  /* 0x0000000150507824 */ /* 0x108fe200020e0644 */
[----:B------:R0:W-:Y:S01]  /*17cd0*/  STL [R1+0x244], R82 ;  /* 0x0002445201007387 */ /* 0x0001e20000100800 */
[----:B------:R-:W-:-:S03]  /*17ce0*/  IMAD.X R77, R77, 0x1, R68, P3 ;  /* 0x000000014d4d7824 */ /* 0x000fc600018e0644 */
[----:B------:R-:W-:Y:S04]  /*17cf0*/  STL [R1+0x254], R80 ;  /* 0x0002545001007387 */ /* 0x000fe80000100800 */
[----:B------:R1:W3:Y:S04]  /*17d00*/  @!P1 LDG.E.U16 R51, desc[UR20][R42.64] ;  /* 0x000000142a339981 */ /* 0x0002e8000c1e1500 */
[----:B0-----:R-:W4:Y:S04]  /*17d10*/  LDL.LU R82, [R1+0x264] ;  /* 0x0002640001527983 */ /* 0x001f280000300800 */
[----:B------:R-:W3:Y:S01]  /*17d20*/  LDL.LU R81, [R1+0x26c] ;  /* 0x00026c0001517983 */ /* 0x000ee20000300800 */
[----:B-1----:R-:W-:-:S03]  /*17d30*/  @!P1 IMAD.MOV.U32 R42, RZ, RZ, R76 ;  /* 0x000000ffff2a9224 */ /* 0x002fc600078e004c */
[----:B------:R0:W-:Y:S04]  /*17d40*/  STL [R1+0x25c], R77 ;  /* 0x00025c4d01007387 */ /* 0x0001e80000100800 */
[----:B------:R-:W3:Y:S01]  /*17d50*/  LDL.LU R76, [R1+0x294] ;  /* 0x00029400014c7983 */ /* 0x000ee20000300800 */
[----:B------:R-:W-:Y:S01]  /*17d60*/  PRMT R52, RZ, 0x7610, R52 ;  /* 0x00007610ff347816 */ /* 0x000fe20000000034 */
[----:B------:R-:W-:Y:S01]  /*17d70*/  @!P1 IMAD.MOV.U32 R43, RZ, RZ, R80 ;  /* 0x000000ffff2b9224 */ /* 0x000fe200078e0050 */
[-C--:B--2---:R-:W-:Y:S02]  /*17d80*/  IADD3 R79, P5, PT, R79, R69.reuse, RZ ;  /* 0x000000454f4f7210 */ /* 0x084fe40007fbe0ff */
[-C--:B------:R-:W-:Y:S02]  /*17d90*/  IADD3 R78, P4, PT, R78, R69.reuse, RZ ;  /* 0x000000454e4e7210 */ /* 0x080fe40007f9e0ff */
[----:B------:R1:W2:Y:S01]  /*17da0*/  @!P1 LDG.E.U16 R52, desc[UR20][R42.64] ;  /* 0x000000142a349981 */ /* 0x0002a2000c1e1500 */
[----:B------:R-:W-:-:S02]  /*17db0*/  IADD3 R74, P3, PT, R74, R69, RZ ;  /* 0x000000454a4a7210 */ /* 0x000fc40007f7e0ff */
[----:B------:R-:W-:Y:S01]  /*17dc0*/  PRMT R53, RZ, 0x7610, R53 ;  /* 0x00007610ff357816 */ /* 0x000fe20000000035 */
[----:B-1----:R-:W-:Y:S02]  /*17dd0*/  @!P1 IMAD.MOV.U32 R43, RZ, RZ, R77 ;  /* 0x000000ffff2b9224 */ /* 0x002fe400078e004d */
[----:B------:R-:W-:Y:S01]  /*17de0*/  @!P1 IMAD.MOV.U32 R42, RZ, RZ, R75 ;  /* 0x000000ffff2a9224 */ /* 0x000fe200078e004b */
[----:B0-----:R-:W2:Y:S04]  /*17df0*/  LDL.LU R77, [R1+0x2a0] ;  /* 0x0002a000014d7983 */ /* 0x001ea80000300800 */
[----:B------:R-:W2:Y:S04]  /*17e00*/  LDL.LU R75, [R1+0x278] ;  /* 0x00027800014b7983 */ /* 0x000ea80000300800 */
[----:B------:R-:W2:Y:S04]  /*17e10*/  LDL.LU R80, [R1+0x2a8] ;  /* 0x0002a80001507983 */ /* 0x000ea80000300800 */
[----:B------:R0:W-:Y:S04]  /*17e20*/  STL [R1+0x268], R79 ;  /* 0x0002684f01007387 */ /* 0x0001e80000100800 */
[----:B------:R-:W-:Y:S04]  /*17e30*/  STL [R1+0x298], R74 ;  /* 0x0002984a01007387 */ /* 0x000fe80000100800 */
[----:B------:R-:W-:Y:S01]  /*17e40*/  STL [R1+0x270], R78 ;  /* 0x0002704e01007387 */ /* 0x000fe20000100800 */
[----:B------:R-:W-:-:S03]  /*17e50*/  PRMT R54, RZ, 0x7610, R54 ;  /* 0x00007610ff367816 */ /* 0x000fc60000000036 */
[----:B------:R1:W2:Y:S02]  /*17e60*/  @!P1 LDG.E.U16 R53, desc[UR20][R42.64] ;  /* 0x000000142a359981 */ /* 0x0002a4000c1e1500 */
[----:B-1----:R-:W-:Y:S02]  /*17e70*/  @!P1 IMAD.MOV.U32 R42, RZ, RZ, R79 ;  /* 0x000000ffff2a9224 */ /* 0x002fe400078e004f */
[--C-:B----4-:R-:W-:Y:S02]  /*17e80*/  IMAD.X R82, R82, 0x1, R68.reuse, P5 ;  /* 0x0000000152527824 */ /* 0x110fe400028e0644 */
[----:B---3--:R-:W-:-:S03]  /*17e90*/  IMAD.X R81, R81, 0x1, R68, P4 ;  /* 0x0000000151517824 */ /* 0x008fc600020e0644 */
[----:B------:R1:W-:Y:S01]  /*17ea0*/  STL [R1+0x264], R82 ;  /* 0x0002645201007387 */ /* 0x0003e20000100800 */
[----:B------:R-:W-:-:S03]  /*17eb0*/  @!P1 IMAD.MOV.U32 R43, RZ, RZ, R82 ;  /* 0x000000ffff2b9224 */ /* 0x000fc600078e0052 */
[----:B------:R3:W-:Y:S01]  /*17ec0*/  STL [R1+0x26c], R81 ;  /* 0x00026c5101007387 */ /* 0x0007e20000100800 */
[----:B------:R-:W-:-:S03]  /*17ed0*/  IMAD.X R76, R76, 0x1, R68, P3 ;  /* 0x000000014c4c7824 */ /* 0x000fc600018e0644 */
[----:B0-----:R-:W4:Y:S04]  /*17ee0*/  LDL.LU R79, [R1+0x29c] ;  /* 0x00029c00014f7983 */ /* 0x001f280000300800 */
[----:B------:R0:W-:Y:S04]  /*17ef0*/  STL [R1+0x294], R76 ;  /* 0x0002944c01007387 */ /* 0x0001e80000100800 */
[----:B-1----:R-:W4:Y:S04]  /*17f00*/  LDL.LU R82, [R1+0x274] ;  /* 0x0002740001527983 */ /* 0x002f280000300800 */
[----:B------:R1:W4:Y:S02]  /*17f10*/  @!P1 LDG.E.U16 R54, desc[UR20][R42.64] ;  /* 0x000000142a369981 */ /* 0x000324000c1e1500 */
[----:B-1----:R-:W-:-:S02]  /*17f20*/  @!P1 IMAD.MOV.U32 R43, RZ, RZ, R81 ;  /* 0x000000ffff2b9224 */ /* 0x002fc400078e0051 */
[----:B---3--:R-:W3:Y:S01]  /*17f30*/  LDL.LU R81, [R1+0x2a4] ;  /* 0x0002a40001517983 */ /* 0x008ee20000300800 */
[----:B------:R-:W-:Y:S01]  /*17f40*/  PRMT R55, RZ, 0x7610, R55 ;  /* 0x00007610ff377816 */ /* 0x000fe20000000037 */
[----:B------:R-:W-:Y:S01]  /*17f50*/  @!P1 IMAD.MOV.U32 R42, RZ, RZ, R78 ;  /* 0x000000ffff2a9224 */ /* 0x000fe200078e004e */
[-C--:B--2---:R-:W-:Y:S01]  /*17f60*/  IADD3 R77, P4, PT, R77, R69.reuse, RZ ;  /* 0x000000454d4d7210 */ /* 0x084fe20007f9e0ff */
[----:B------:R-:W2:Y:S01]  /*17f70*/  LDL.LU R78, [R1+0x280] ;  /* 0x00028000014e7983 */ /* 0x000ea20000300800 */
[-C--:B------:R-:W-:Y:S02]  /*17f80*/  IADD3 R75, P5, PT, R75, R69.reuse, RZ ;  /* 0x000000454b4b7210 */ /* 0x080fe40007fbe0ff */
[----:B------:R-:W-:Y:S01]  /*17f90*/  IADD3 R80, P3, PT, R80, R69, RZ ;  /* 0x0000004550507210 */ /* 0x000fe20007f7e0ff */
[----:B------:R1:W2:Y:S01]  /*17fa0*/  @!P1 LDG.E.U16 R55, desc[UR20][R42.64] ;  /* 0x000000142a379981 */ /* 0x0002a2000c1e1500 */
[----:B------:R-:W-:Y:S02]  /*17fb0*/  PRMT R56, RZ, 0x7610, R56 ;  /* 0x00007610ff387816 */ /* 0x000fe40000000038 */
[----:B------:R-:W-:Y:S01]  /*17fc0*/  PRMT R58, RZ, 0x7610, R58 ;  /* 0x00007610ff3a7816 */ /* 0x000fe2000000003a */
[----:B-1----:R-:W-:-:S02]  /*17fd0*/  @!P1 IMAD.MOV.U32 R43, RZ, RZ, R76 ;  /* 0x000000ffff2b9224 */ /* 0x002fc400078e004c */
[----:B------:R-:W-:Y:S01]  /*17fe0*/  @!P1 IMAD.MOV.U32 R42, RZ, RZ, R74 ;  /* 0x000000ffff2a9224 */ /* 0x000fe200078e004a */
[----:B0-----:R-:W2:Y:S04]  /*17ff0*/  LDL.LU R76, [R1+0x2ac] ;  /* 0x0002ac00014c7983 */ /* 0x001ea80000300800 */
[----:B------:R-:W2:Y:S04]  /*18000*/  LDL.LU R74, [R1+0x2b0] ;  /* 0x0002b000014a7983 */ /* 0x000ea80000300800 */
[----:B------:R-:W-:Y:S04]  /*18010*/  STL [R1+0x2a0], R77 ;  /* 0x0002a04d01007387 */ /* 0x000fe80000100800 */
[----:B------:R-:W-:Y:S04]  /*18020*/  STL [R1+0x2a8], R80 ;  /* 0x0002a85001007387 */ /* 0x000fe80000100800 */
[----:B------:R-:W-:Y:S04]  /*18030*/  STL [R1+0x278], R75 ;  /* 0x0002784b01007387 */ /* 0x000fe80000100800 */
[----:B------:R0:W2:Y:S02]  /*18040*/  @!P1 LDG.E.U16 R56, desc[UR20][R42.64] ;  /* 0x000000142a389981 */ /* 0x0000a4000c1e1500 */
[----:B0-----:R-:W-:-:S02]  /*18050*/  @!P1 IMAD.MOV.U32 R42, RZ, RZ, R77 ;  /* 0x000000ffff2a9224 */ /* 0x001fc400078e004d */
[--C-:B----4-:R-:W-:Y:S02]  /*18060*/  IMAD.X R79, R79, 0x1, R68.reuse, P4 ;  /* 0x000000014f4f7824 */ /* 0x110fe400020e0644 */
[----:B------:R-:W-:-:S03]  /*18070*/  IMAD.X R82, R82, 0x1, R68, P5 ;  /* 0x0000000152527824 */ /* 0x000fc600028e0644 */
[----:B------:R0:W-:Y:S01]  /*18080*/  STL [R1+0x29c], R79 ;  /* 0x00029c4f01007387 */ /* 0x0001e20000100800 */
[----:B------:R-:W-:-:S03]  /*18090*/  @!P1 IMAD.MOV.U32 R43, RZ, RZ, R79 ;  /* 0x000000ffff2b9224 */ /* 0x000fc600078e004f */
[----:B------:R1:W-:Y:S04]  /*180a0*/  STL [R1+0x274], R82 ;  /* 0x0002745201007387 */ /* 0x0003e80000100800 */
[----:B------:R4:W2:Y:S04]  /*180b0*/  @!P1 LDG.E.U16 R58, desc[UR20][R42.64] ;  /* 0x000000142a3a9981 */ /* 0x0008a8000c1e1500 */
[----:B0-----:R-:W2:Y:S01]  /*180c0*/  LDL.LU R79, [R1+0x27c] ;  /* 0x00027c00014f7983 */ /* 0x001ea20000300800 */
[----:B---3--:R-:W-:-:S03]  /*180d0*/  IMAD.X R81, R81, 0x1, R68, P3 ;  /* 0x0000000151517824 */ /* 0x008fc600018e0644 */
[----:B------:R-:W3:Y:S01]  /*180e0*/  LDL.LU R77, [R1+0x114] ;  /* 0x00011400014d7983 */ /* 0x000ee20000300800 */
[----:B----4-:R-:W-:-:S03]  /*180f0*/  @!P1 IMAD.MOV.U32 R42, RZ, RZ, R75 ;  /* 0x000000ffff2a9224 */ /* 0x010fc600078e004b */
[----:B------:R0:W-:Y:S04]  /*18100*/  STL [R1+0x2a4], R81 ;  /* 0x0002a45101007387 */ /* 0x0001e80000100800 */
[----:B------:R-:W4:Y:S01]  /*18110*/  LDL.LU R75, [R1+0x11c] ;  /* 0x00011c00014b7983 */ /* 0x000f220000300800 */
[----:B------:R-:W-:Y:S01]  /*18120*/  PRMT R57, RZ, 0x7610, R57 ;  /* 0x00007610ff397816 */ /* 0x000fe20000000039 */
[----:B------:R-:W-:Y:S01]  /*18130*/  @!P1 IMAD.MOV.U32 R43, RZ, RZ, R82 ;  /* 0x000000ffff2b9224 */ /* 0x000fe200078e0052 */
[-C--:B--2---:R-:W-:Y:S01]  /*18140*/  IADD3 R78, P5, PT, R78, R69.reuse, RZ ;  /* 0x000000454e4e7210 */ /* 0x084fe20007fbe0ff */
[----:B------:R-:W2:Y:S04]  /*18150*/  LDL.LU R84, [R1+0x288] ;  /* 0x0002880001547983 */ /* 0x000ea80000300800 */
[----:B------:R0:W2:Y:S01]  /*18160*/  @!P1 LDG.E.U16 R57, desc[UR20][R42.64] ;  /* 0x000000142a399981 */ /* 0x0000a2000c1e1500 */
[----:B------:R-:W-:-:S03]  /*18170*/  IADD3 R76, P4, PT, R76, R69, RZ ;  /* 0x000000454c4c7210 */ /* 0x000fc60007f9e0ff */
[----:B-1----:R-:W2:Y:S01]  /*18180*/  LDL.LU R82, [R1+0x2b4] ;  /* 0x0002b40001527983 */ /* 0x002ea20000300800 */
[----:B------:R-:W-:Y:S01]  /*18190*/  IADD3 R74, P3, PT, R74, R69, RZ ;  /* 0x000000454a4a7210 */ /* 0x000fe20007f7e0ff */
[----:B0-----:R-:W-:Y:S02]  /*181a0*/  @!P1 IMAD.MOV.U32 R42, RZ, RZ, R80 ;  /* 0x000000ffff2a9224 */ /* 0x001fe400078e0050 */
[----:B------:R-:W2:Y:S04]  /*181b0*/  LDL.LU R80, [R1+0x2b8] ;  /* 0x0002b80001507983 */ /* 0x000ea80000300800 */
[----:B------:R-:W-:Y:S04]  /*181c0*/  STL [R1+0x280], R78 ;  /* 0x0002804e01007387 */ /* 0x000fe80000100800 */
[----:B------:R-:W-:Y:S04]  /*181d0*/  STL [R1+0x2b0], R74 ;  /* 0x0002b04a01007387 */ /* 0x000fe80000100800 */
[----:B------:R-:W-:Y:S01]  /*181e0*/  STL [R1+0x2ac], R76 ;  /* 0x0002ac4c01007387 */ /* 0x000fe20000100800 */
[----:B------:R-:W-:Y:S01]  /*181f0*/  PRMT R59, RZ, 0x7610, R59 ;  /* 0x00007610ff3b7816 */ /* 0x000fe2000000003b */
[----:B------:R-:W-:Y:S01]  /*18200*/  @!P1 IMAD.MOV.U32 R43, RZ, RZ, R81 ;  /* 0x000000ffff2b9224 */ /* 0x000fe200078e0051 */
[----:B------:R-:W-:-:S04]  /*18210*/  PRMT R60, RZ, 0x7610, R60 ;  /* 0x00007610ff3c7816 */ /* 0x000fc8000000003c */
[----:B------:R0:W2:Y:S01]  /*18220*/  @!P1 LDG.E.U16 R59, desc[UR20][R42.64] ;  /* 0x000000142a3b9981 */ /* 0x0000a2000c1e1500 */
[----:B------:R-:W-:Y:S01]  /*18230*/  PRMT R61, RZ, 0x7610, R61 ;  /* 0x00007610ff3d7816 */ /* 0x000fe2000000003d */
[----:B0-----:R-:W-:Y:S02]  /*18240*/  @!P1 IMAD.MOV.U32 R42, RZ, RZ, R78 ;  /* 0x000000ffff2a9224 */ /* 0x001fe400078e004e */
[--C-:B------:R-:W-:Y:S02]  /*18250*/  IMAD.X R79, R79, 0x1, R68.reuse, P5 ;  /* 0x000000014f4f7824 */ /* 0x100fe400028e0644 */
[----:B---3--:R-:W-:-:S03]  /*18260*/  IMAD.X R77, R77, 0x1, R68, P4 ;  /* 0x000000014d4d7824 */ /* 0x008fc600020e0644 */
[----:B------:R0:W-:Y:S04]  /*18270*/  STL [R1+0x27c], R79 ;  /* 0x00027c4f01007387 */ /* 0x0001e80000100800 */
[----:B------:R1:W-:Y:S01]  /*18280*/  STL [R1+0x114], R77 ;  /* 0x0001144d01007387 */ /* 0x0003e20000100800 */
[----:B----4-:R-:W-:-:S03]  /*18290*/  IMAD.X R75, R75, 0x1, R68, P3 ;  /* 0x000000014b4b7824 */ /* 0x010fc600018e0644 */
[----:B------:R-:W3:Y:S04]  /*182a0*/  LDL.LU R85, [R1+0x284] ;  /* 0x0002840001557983 */ /* 0x000ee80000300800 */
[----:B------:R4:W-:Y:S04]  /*182b0*/  STL [R1+0x11c], R75 ;  /* 0x00011c4b01007387 */ /* 0x0009e80000100800 */
[----:B------:R-:W3:Y:S01]  /*182c0*/  LDL.LU R83, [R1+0x120] ;  /* 0x0001200001537983 */ /* 0x000ee20000300800 */
[----:B------:R-:W-:-:S03]  /*182d0*/  @!P1 IMAD.MOV.U32 R43, RZ, RZ, R79 ;  /* 0x000000ffff2b9224 */ /* 0x000fc600078e004f */
[----:B------:R-:W3:Y:S04]  /*182e0*/  LDL.LU R81, [R1+0x124] ;  /* 0x0001240001517983 */ /* 0x000ee80000300800 */
[----:B0-----:R-:W3:Y:S04]  /*182f0*/  LDL.LU R79, [R1+0x24c] ;  /* 0x00024c00014f7983 */ /* 0x001ee80000300800 */
[----:B------:R-:W3:Y:S04]  /*18300*/  LDL.LU R78, [R1+0x250] ;  /* 0x00025000014e7983 */ /* 0x000ee80000300800 */
[----:B------:R0:W3:Y:S02]  /*18310*/  @!P1 LDG.E.U16 R60, desc[UR20][R42.64] ;  /* 0x000000142a3c9981 */ /* 0x0000e4000c1e1500 */
[----:B0-----:R-:W-:-:S02]  /*18320*/  @!P1 IMAD.MOV.U32 R42, RZ, RZ, R76 ;  /* 0x000000ffff2a9224 */ /* 0x001fc400078e004c */
[----:B------:R-:W-:Y:S02]  /*18330*/  @!P1 IMAD.MOV.U32 R43, RZ, RZ, R77 ;  /* 0x000000ffff2b9224 */ /* 0x000fe400078e004d */
[----:B-1----:R-:W3:Y:S04]  /*18340*/  LDL.LU R77, [R1+0x28c] ;  /* 0x00028c00014d7983 */ /* 0x002ee80000300800 */
[----:B------:R-:W3:Y:S04]  /*18350*/  LDL.LU R76, [R1+0x290] ;  /* 0x00029000014c7983 */ /* 0x000ee80000300800 */
[----:B------:R0:W3:Y:S02]  /*18360*/  @!P1 LDG.E.U16 R61, desc[UR20][R42.64] ;  /* 0x000000142a3d9981 */ /* 0x0000e4000c1e1500 */
[----:B0-----:R-:W-:-:S02]  /*18370*/  @!P1 IMAD.MOV.U32 R43, RZ, RZ, R75 ;  /* 0x000000ffff2b9224 */ /* 0x001fc400078e004b */
[----:B------:R-:W-:Y:S01]  /*18380*/  @!P1 IMAD.MOV.U32 R42, RZ, RZ, R74 ;  /* 0x000000ffff2a9224 */ /* 0x000fe200078e004a */
[----:B----4-:R-:W4:Y:S04]  /*18390*/  LDL.LU R75, [R1+0x118] ;  /* 0x00011800014b7983 */ /* 0x010f280000300800 */
[----:B------:R-:W4:Y:S01]  /*183a0*/  LDL.LU R74, [R1+0x128] ;  /* 0x00012800014a7983 */ /* 0x000f220000300800 */
[-C--:B--2---:R-:W-:Y:S02]  /*183b0*/  IADD3 R84, P5, PT, R84, R69.reuse, RZ ;  /* 0x0000004554547210 */ /* 0x084fe40007fbe0ff */
[----:B------:R-:W-:Y:S02]  /*183c0*/  PRMT R62, RZ, 0x7610, R62 ;  /* 0x00007610ff3e7816 */ /* 0x000fe4000000003e */
[----:B------:R-:W-:-:S02]  /*183d0*/  IADD3 R82, P4, PT, R82, R69, RZ ;  /* 0x0000004552527210 */ /* 0x000fc40007f9e0ff */
[----:B------:R-:W-:Y:S02]  /*183e0*/  PRMT R63, RZ, 0x7610, R63 ;  /* 0x00007610ff3f7816 */ /* 0x000fe4000000003f */
[----:B------:R0:W2:Y:S01]  /*183f0*/  @!P1 LDG.E.U16 R62, desc[UR20][R42.64] ;  /* 0x000000142a3e9981 */ /* 0x0000a2000c1e1500 */
[----:B------:R-:W-:Y:S02]  /*18400*/  IADD3 R80, P3, PT, R80, R69, RZ ;  /* 0x0000004550507210 */ /* 0x000fe40007f7e0ff */
[----:B------:R-:W-:Y:S01]  /*18410*/  PRMT R64, RZ, 0x7610, R64 ;  /* 0x00007610ff407816 */ /* 0x000fe20000000040 */
[----:B0-----:R-:W-:Y:S01]  /*18420*/  @!P1 IMAD.MOV.U32 R42, RZ, RZ, R84 ;  /* 0x000000ffff2a9224 */ /* 0x001fe200078e0054 */
[----:B------:R-:W-:Y:S02]  /*18430*/  PRMT R65, RZ, 0x7610, R65 ;  /* 0x00007610ff417816 */ /* 0x000fe40000000041 */
[----:B------:R-:W-:Y:S02]  /*18440*/  PRMT R66, RZ, 0x7610, R66 ;  /* 0x00007610ff427816 */ /* 0x000fe40000000042 */
[----:B------:R-:W-:-:S02]  /*18450*/  PRMT R67, RZ, 0x7610, R67 ;  /* 0x00007610ff437816 */ /* 0x000fc40000000043 */
[----:B------:R-:W-:Y:S01]  /*18460*/  PRMT R73, RZ, 0x7610, R73 ;  /* 0x00007610ff497816 */ /* 0x000fe20000000049 */
[----:B---3--:R-:W-:-:S04]  /*18470*/  IMAD.X R85, R85, 0x1, R68, P5 ;  /* 0x0000000155557824 */ /* 0x008fc800028e0644 */
[----:B------:R-:W-:Y:S02]  /*18480*/  @!P1 IMAD.MOV.U32 R43, RZ, RZ, R85 ;  /* 0x000000ffff2b9224 */ /* 0x000fe400078e0055 */
[----:B------:R-:W-:-:S03]  /*18490*/  IMAD.X R83, R83, 0x1, R68, P4 ;  /* 0x0000000153537824 */ /* 0x000fc600020e0644 */
[----:B------:R0:W3:Y:S01]  /*184a0*/  @!P1 LDG.E.U16 R63, desc[UR20][R42.64] ;  /* 0x000000142a3f9981 */ /* 0x0000e2000c1e1500 */
[----:B------:R-:W-:Y:S02]  /*184b0*/  IMAD.X R81, R81, 0x1, R68, P3 ;  /* 0x0000000151517824 */ /* 0x000fe400018e0644 */
[----:B0-----:R-:W-:Y:S02]  /*184c0*/  @!P1 IMAD.MOV.U32 R42, RZ, RZ, R82 ;  /* 0x000000ffff2a9224 */ /* 0x001fe400078e0052 */
[----:B------:R-:W-:Y:S01]  /*184d0*/  @!P1 IMAD.MOV.U32 R43, RZ, RZ, R83 ;  /* 0x000000ffff2b9224 */ /* 0x000fe200078e0053 */
[----:B------:R-:W-:-:S04]  /*184e0*/  IADD3 R78, P5, PT, R78, R69, RZ ;  /* 0x000000454e4e7210 */ /* 0x000fc80007fbe0ff */
        /* <DEDUP_REMOVED lines=8> */
[----:B------:R-:W-:-:S05]  /*18570*/  @!P1 IMAD.MOV.U32 R43, RZ, RZ, R79 ;  /* 0x000000ffff2b9224 */ /* 0x000fca00078e004f */
[----:B------:R0:W3:Y:S01]  /*18580*/  @!P1 LDG.E.U16 R66, desc[UR20][R42.64] ;  /* 0x000000142a429981 */ /* 0x0000e2000c1e1500 */
[----:B----4-:R-:W-:-:S05]  /*18590*/  IADD3 R74, P3, PT, R74, R69, RZ ;  /* 0x000000454a4a7210 */ /* 0x010fca0007f7e0ff */
[----:B------:R-:W-:Y:S02]  /*185a0*/  IMAD.X R75, R75, 0x1, R68, P3 ;  /* 0x000000014b4b7824 */ /* 0x000fe400018e0644 */
[----:B0-----:R-:W-:Y:S02]  /*185b0*/  @!P1 IMAD.MOV.U32 R42, RZ, RZ, R76 ;  /* 0x000000ffff2a9224 */ /* 0x001fe400078e004c */
[----:B------:R-:W-:-:S05]  /*185c0*/  @!P1 IMAD.MOV.U32 R43, RZ, RZ, R77 ;  /* 0x000000ffff2b9224 */ /* 0x000fca00078e004d */
[----:B------:R0:W4:Y:S02]  /*185d0*/  @!P1 LDG.E.U16 R67, desc[UR20][R42.64] ;  /* 0x000000142a439981 */ /* 0x000124000c1e1500 */
[----:B0-----:R-:W-:Y:S02]  /*185e0*/  @!P1 IMAD.MOV.U32 R42, RZ, RZ, R74 ;  /* 0x000000ffff2a9224 */ /* 0x001fe400078e004a */
[----:B------:R-:W-:-:S05]  /*185f0*/  @!P1 IMAD.MOV.U32 R43, RZ, RZ, R75 ;  /* 0x000000ffff2b9224 */ /* 0x000fca00078e004b */
[----:B------:R-:W4:Y:S01]  /*18600*/  @!P1 LDG.E.U16 R73, desc[UR20][R42.64] ;  /* 0x000000142a499981 */ /* 0x000f22000c1e1500 */
[----:B------:R-:W-:Y:S06]  /*18610*/  BAR.SYNC.DEFER_BLOCKING 0x0 ;  /* 0x0000000000007b1d */ /* 0x000fec0000010000 */
        /* <DEDUP_REMOVED lines=8> */
[----:B------:R-:W-:Y:S01]  /*186a0*/  STL [R1+0x290], R76 ;  /* 0x0002904c01007387 */ /* 0x000fe20000100800 */
[----:B0-----:R-:W-:-:S03]  /*186b0*/  LOP3.LUT R74, R3, 0x10, RZ, 0x3c, !PT ;  /* 0x00000010034a7812 */ /* 0x001fc600078e3cff */
[----:B------:R-:W-:Y:S04]  /*186c0*/  STS.U16 [R3+UR9+0x4000], R72 ;  /* 0x0040004803007988 */ /* 0x000fe80008000409 */
[----:B------:R-:W-:Y:S04]  /*186d0*/  STS.U16 [R3+UR9+0x4400], R7 ;  /* 0x0044000703007988 */ /* 0x000fe80008000409 */
[----:B------:R-:W-:Y:S04]  /*186e0*/  STS.U16 [R3+UR9+0x4800], R15 ;  /* 0x0048000f03007988 */ /* 0x000fe80008000409 */
[----:B------:R-:W-:Y:S04]  /*186f0*/  STS.U16 [R3+UR9+0x4c00], R23 ;  /* 0x004c001703007988 */ /* 0x000fe80008000409 */
[----:B------:R-:W-:Y:S04]  /*18700*/  STS.U16 [R3+UR9+0x5000], R31 ;  /* 0x0050001f03007988 */ /* 0x000fe80008000409 */
[----:B------:R-:W-:Y:S04]  /*18710*/  STS.U16 [R3+UR9+0x5400], R39 ;  /* 0x0054002703007988 */ /* 0x000fe80008000409 */
[----:B------:R-:W-:Y:S04]  /*18720*/  STS.U16 [R3+UR9+0x5800], R52 ;  /* 0x0058003403007988 */ /* 0x000fe80008000409 */
[----:B------:R-:W-:Y:S04]  /*18730*/  STS.U16 [R3+UR9+0x5c00], R56 ;  /* 0x005c003803007988 */ /* 0x000fe80008000409 */
[----:B------:R-:W-:Y:S04]  /*18740*/  STL [R1+0x24c], R79 ;  /* 0x00024c4f01007387 */ /* 0x000fe80000100800 */
[----:B------:R-:W-:Y:S04]  /*18750*/  STS.U16 [R74+UR9+0x4080], R50 ;  /* 0x004080324a007988 */ /* 0x000fe80008000409 */
[----:B------:R-:W-:Y:S04]  /*18760*/  STL [R1+0x28c], R77 ;  /* 0x00028c4d01007387 */ /* 0x000fe80000100800 */
[----:B------:R-:W-:Y:S04]  /*18770*/  STS.U16 [R74+UR9+0x4480], R8 ;  /* 0x004480084a007988 */ /* 0x000fe80008000409 */
[----:B------:R0:W-:Y:S04]  /*18780*/  STL [R1+0x118], R75 ;  /* 0x0001184b01007387 */ /* 0x0001e80000100800 */
[----:B------:R-:W-:Y:S04]  /*18790*/  STS.U16 [R74+UR9+0x4880], R16 ;  /* 0x004880104a007988 */ /* 0x000fe80008000409 */
[----:B------:R-:W-:Y:S01]  /*187a0*/  STS.U16 [R74+UR9+0x4c80], R24 ;  /* 0x004c80184a007988 */ /* 0x000fe20008000409 */
[----:B0-----:R-:W-:-:S03]  /*187b0*/  LOP3.LUT R75, R3, 0x20, RZ, 0x3c, !PT ;  /* 0x00000020034b7812 */ /* 0x001fc600078e3cff */
[----:B------:R-:W-:Y:S04]  /*187c0*/  STS.U16 [R74+UR9+0x5080], R32 ;  /* 0x005080204a007988 */ /* 0x000fe80008000409 */
[----:B------:R-:W-:Y:S04]  /*187d0*/  STS.U16 [R74+UR9+0x5480], R40 ;  /* 0x005480284a007988 */ /* 0x000fe80008000409 */
[----:B------:R-:W-:Y:S04]  /*187e0*/  STS.U16 [R74+UR9+0x5880], R53 ;  /* 0x005880354a007988 */ /* 0x000fe80008000409 */
[----:B------:R0:W-:Y:S04]  /*187f0*/  STS.U16 [R74+UR9+0x5c80], R58 ;  /* 0x005c803a4a007988 */ /* 0x0001e80008000409 */
[----:B------:R-:W-:Y:S04]  /*18800*/  STS.U16 [R75+UR9+0x4100], R46 ;  /* 0x0041002e4b007988 */ /* 0x000fe80008000409 */
[----:B------:R-:W-:Y:S01]  /*18810*/  STS.U16 [R75+UR9+0x4500], R9 ;  /* 0x004500094b007988 */ /* 0x000fe20008000409 */
[----:B0-----:R-:W-:-:S03]  /*18820*/  LOP3.LUT R74, R3, 0x30, RZ, 0x3c, !PT ;  /* 0x00000030034a7812 */ /* 0x001fc600078e3cff */
[----:B------:R-:W-:Y:S04]  /*18830*/  STS.U16 [R75+UR9+0x4900], R17 ;  /* 0x004900114b007988 */ /* 0x000fe80008000409 */
[----:B------:R-:W-:Y:S04]  /*18840*/  STS.U16 [R75+UR9+0x4d00], R25 ;  /* 0x004d00194b007988 */ /* 0x000fe80008000409 */
        /* <DEDUP_REMOVED lines=13> */
[----:B------:R1:W-:Y:S04]  /*18920*/  STS.U16 [R75+UR9+0x4200], R44 ;  /* 0x0042002c4b007988 */ /* 0x0003e80008000409 */
[----:B------:R1:W-:Y:S01]  /*18930*/  STS.U16 [R75+UR9+0x4600], R11 ;  /* 0x0046000b4b007988 */ /* 0x0003e20008000409 */
[----:B0-----:R-:W-:-:S03]  /*18940*/  LOP3.LUT R74, R3, 0x50, RZ, 0x3c, !PT ;  /* 0x00000050034a7812 */ /* 0x001fc600078e3cff */
[----:B------:R1:W-:Y:S04]  /*18950*/  STS.U16 [R75+UR9+0x4a00], R19 ;  /* 0x004a00134b007988 */ /* 0x0003e80008000409 */
[----:B------:R1:W-:Y:S04]  /*18960*/  STS.U16 [R75+UR9+0x4e00], R27 ;  /* 0x004e001b4b007988 */ /* 0x0003e80008000409 */
[----:B------:R1:W-:Y:S04]  /*18970*/  STS.U16 [R75+UR9+0x5200], R35 ;  /* 0x005200234b007988 */ /* 0x0003e80008000409 */
[----:B------:R1:W-:Y:S04]  /*18980*/  STS.U16 [R75+UR9+0x5600], R48 ;  /* 0x005600304b007988 */ /* 0x0003e80008000409 */
[----:B------:R1:W-:Y:S04]  /*18990*/  STS.U16 [R75+UR9+0x5a00], R57 ;  /* 0x005a00394b007988 */ /* 0x0003e80008000409 */
[----:B--2---:R1:W-:Y:S01]  /*189a0*/  STS.U16 [R75+UR9+0x5e00], R62 ;  /* 0x005e003e4b007988 */ /* 0x0043e20008000409 */
[----:B------:R-:W-:-:S03]  /*189b0*/  LOP3.LUT R8, R3, 0x60, RZ, 0x3c, !PT ;  /* 0x0000006003087812 */ /* 0x000fc600078e3cff */
[----:B------:R1:W-:Y:S04]  /*189c0*/  STS.U16 [R74+UR9+0x4280], R4 ;  /* 0x004280044a007988 */ /* 0x0003e80008000409 */
[----:B------:R1:W-:Y:S04]  /*189d0*/  STS.U16 [R74+UR9+0x4680], R12 ;  /* 0x0046800c4a007988 */ /* 0x0003e80008000409 */
[----:B------:R1:W-:Y:S04]  /*189e0*/  STS.U16 [R74+UR9+0x4a80], R20 ;  /* 0x004a80144a007988 */ /* 0x0003e80008000409 */
[----:B------:R1:W-:Y:S04]  /*189f0*/  STS.U16 [R74+UR9+0x4e80], R28 ;  /* 0x004e801c4a007988 */ /* 0x0003e80008000409 */
[----:B------:R1:W-:Y:S04]  /*18a00*/  STS.U16 [R74+UR9+0x5280], R36 ;  /* 0x005280244a007988 */ /* 0x0003e80008000409 */
[----:B------:R1:W-:Y:S04]  /*18a10*/  STS.U16 [R74+UR9+0x5680], R49 ;  /* 0x005680314a007988 */ /* 0x0003e80008000409 */
[----:B------:R1:W-:Y:S04]  /*18a20*/  STS.U16 [R74+UR9+0x5a80], R60 ;  /* 0x005a803c4a007988 */ /* 0x0003e80008000409 */
[----:B---3--:R1:W-:Y:S01]  /*18a30*/  STS.U16 [R74+UR9+0x5e80], R64 ;  /* 0x005e80404a007988 */ /* 0x0083e20008000409 */
        /* <DEDUP_REMOVED lines=15> */
[----:B----4-:R1:W-:Y:S04]  /*18b30*/  STS.U16 [R7+UR9+0x5b80], R67 ;  /* 0x005b804307007988 */ /* 0x0103e80008000409 */
[----:B------:R1:W-:Y:S01]  /*18b40*/  STS.U16 [R7+UR9+0x5f80], R73 ;  /* 0x005f804907007988 */ /* 0x0003e20008000409 */
[----:B------:R0:W-:Y:S06]  /*18b50*/  MEMBAR.ALL.CTA ;  /* 0x0000000000007992 */ /* 0x0001ec0000008000 */
[----:B0-----:R-:W0:Y:S01]  /*18b60*/  FENCE.VIEW.ASYNC.S ;  /* 0x00000000000073c6 */ /* 0x001e220000000000 */
[----:B------:R-:W-:-:S04]  /*18b70*/  ULEA UR6, UR18, UR9, 0x3 ;  /* 0x0000000912067291 */ /* 0x000fc8000f8e18ff */
[----:B------:R-:W-:Y:S01]  /*18b80*/  UIADD3 UR6, UPT, UPT, UR6, 0x8000, URZ ;  /* 0x0000800006067890 */ /* 0x000fe2000fffe0ff */
[----:B0-----:R-:W-:Y:S06]  /*18b90*/  BAR.SYNC.DEFER_BLOCKING 0x0 ;  /* 0x0000000000007b1d */ /* 0x001fec0000010000 */
[----:B-1----:R-:W-:Y:S05]  /*18ba0*/  @P0 BRA `(.L_x_10) ;  /* 0x0000000000900947 */ /* 0x002fea0003800000 */
[----:B------:R-:W-:Y:S02]  /*18bb0*/  UIADD3 UR19, UPT, UPT, UR8, 0x48, URZ ;  /* 0x0000004808137890 */ /* 0x000fe4000fffe0ff */
[----:B------:R-:W-:Y:S02]  /*18bc0*/  UIADD3 UR36, UPT, UPT, UR8, 0x50, URZ ;  /* 0x0000005008247890 */ /* 0x000fe4000fffe0ff */
[----:B------:R-:W-:Y:S02]  /*18bd0*/  UIADD3 UR37, UPT, UPT, UR8, 0x58, URZ ;  /* 0x0000005808257890 */ /* 0x000fe4000fffe0ff */
[----:B------:R-:W-:Y:S02]  /*18be0*/  UIADD3 UR42, UPT, UPT, UR8, 0x60, URZ ;  /* 0x00000060082a7890 */ /* 0x000fe4000fffe0ff */
[----:B------:R-:W-:Y:S02]  /*18bf0*/  UIADD3 UR43, UPT, UPT, UR8, 0x68, URZ ;  /* 0x00000068082b7890 */ /* 0x000fe4000fffe0ff */
[----:B------:R-:W-:Y:S01]  /*18c00*/  UIADD3 UR48, UPT, UPT, UR8, 0x70, URZ ;  /* 0x0000007008307890 */ /* 0x000fe2000fffe0ff */
[----:B------:R-:W-:Y:S01]  /*18c10*/  UMOV UR16, 0x0 ;  /* 0x0000000000107882 */ /* 0x000fe20000000000 */
[----:B------:R-:W-:Y:S01]  /*18c20*/  UMOV UR17, 0x8100010 ;  /* 0x0810001000117882 */ /* 0x000fe20000000000 */
[----:B------:R-:W-:Y:S01]  /*18c30*/  UMOV UR13, 0x40004040 ;  /* 0x40004040000d7882 */ /* 0x000fe20000000000 */
[----:B------:R-:W-:-:S02]  /*18c40*/  UIADD3 UR49, UPT, UPT, UR8, 0x78, URZ ;  /* 0x0000007808317890 */ /* 0x000fc4000fffe0ff */
[----:B------:R0:W-:Y:S01]  /*18c50*/  UTCHMMA tmem[UR11], gdesc[UR12], tmem[UR8], tmem[UR16], idesc[UR17], UPT ;  /* 0x00ff100c0b0079ea */ /* 0x0001e2000b800008 */
[----:B------:R-:W-:Y:S01]  /*18c60*/  UMOV UR34, 0x0 ;  /* 0x0000000000227882 */ /* 0x000fe20000000000 */
[----:B------:R-:W-:Y:S01]  /*18c70*/  UMOV UR35, 0x8100010 ;  /* 0x0810001000237882 */ /* 0x000fe20000000000 */
[----:B------:R-:W-:Y:S01]  /*18c80*/  UMOV UR38, 0x0 ;  /* 0x0000000000267882 */ /* 0x000fe20000000000 */
[----:B------:R-:W-:Y:S01]  /*18c90*/  UMOV UR39, 0x8100010 ;  /* 0x0810001000277882 */ /* 0x000fe20000000000 */
        /* <DEDUP_REMOVED lines=21> */
.L_x_10:
[----:B------:R-:W2:Y:S04]  /*18df0*/  LDL R5, [R1+0x6b4] ;  /* 0x0006b40001057983 */ /* 0x000ea80000100800 */
[----:B------:R-:W2:Y:S01]  /*18e00*/  LDL R4, [R1+0xb4] ;  /* 0x0000b40001047983 */ /* 0x000ea20000100800 */
[----:B------:R-:W-:-:S04]  /*18e10*/  UIADD3 UR18, UPT, UPT, UR18, 0x1, URZ ;  /* 0x0000000112127890 */ /* 0x000fc8000fffe0ff */
[----:B------:R-:W-:-:S04]  /*18e20*/  UISETP.GT.AND UP1, UPT, UR18, 0x1, UPT ;  /* 0x000000011200788c */ /* 0x000fc8000bf24270 */
[----:B0-----:R-:W-:Y:S02]  /*18e30*/  USEL UR4, URZ, 0x1, !UP1 ;  /* 0x00000001ff047887 */ /* 0x001fe4000c800000 */
[----:B------:R-:W-:Y:S02]  /*18e40*/  USEL UR18, UR18, URZ, !UP1 ;  /* 0x000000ff12127287 */ /* 0x000fe4000c800000 */
[----:B------:R-:W-:-:S03]  /*18e50*/  ULOP3.LUT UR7, UR5, UR4, URZ, 0x3c, !UPT ;  /* 0x0000000405077292 */ /* 0x000fc6000f8e3cff */
[----:B------:R-:W-:-:S04]  /*18e60*/  UMOV UR4, UR5 ;  /* 0x0000000500047c82 */ /* 0x000fc80008000000 */
[----:B------:R-:W-:Y:S01]  /*18e70*/  UMOV UR5, UR7 ;  /* 0x0000000700057c82 */ /* 0x000fe20008000000 */
[----:B--2---:R-:W-:-:S13]  /*18e80*/  ISETP.NE.U32.AND P1, PT, R4, R5, PT ;  /* 0x000000050400720c */ /* 0x004fda0003f25070 */
[----:B------:R-:W-:Y:S05]  /*18e90*/  @P1 BRA `(.L_x_11) ;  /* 0xffffff6000581947 */ /* 0x000fea000383ffff */
.L_x_8:
[----:B------:R-:W2:Y:S01]  /*18ea0*/  LDL.LU R8, [R1+0x6d4] ;  /* 0x0006d40001087983 */ /* 0x000ea20000300800 */
[----:B------:R-:W0:Y:S01]  /*18eb0*/  LDC R9, c[0x0][0x3a0] ;  /* 0x0000e800ff097b82 */ /* 0x000e220000000800 */
[----:B------:R-:W2:Y:S02]  /*18ec0*/  LDCU UR5, c[0x0][0x3b4] ;  /* 0x00007680ff0577ac */ /* 0x000ea40008000800 */
[----:B------:R-:W3:Y:S01]  /*18ed0*/  LDL R7, [R1+0xb8] ;  /* 0x0000b80001077983 */ /* 0x000ee20000100800 */
[----:B------:R-:W3:Y:S03]  /*18ee0*/  LDCU UR7, c[0x0][0x3b8] ;  /* 0x00007700ff0777ac */ /* 0x000ee60008000800 */
[----:B------:R-:W4:Y:S01]  /*18ef0*/  LDL.LU R6, [R1+0x6e0] ;  /* 0x0006e00001067983 */ /* 0x000f220000300800 */
[----:B------:R-:W1:Y:S03]  /*18f00*/  LDCU.128 UR12, c[0x0][0x390] ;  /* 0x00007200ff0c77ac */ /* 0x000e660008000c00 */
[----:B------:R-:W4:Y:S04]  /*18f10*/  LDL.LU R5, [R1+0x6dc] ;  /* 0x0006dc0001057983 */ /* 0x000f280000300800 */
[----:B------:R-:W4:Y:S01]  /*18f20*/  LDL.LU R4, [R1+0x6d8] ;  /* 0x0006d80001047983 */ /* 0x000f220000300800 */
[----:B0-----:R-:W-:-:S05]  /*18f30*/  VIADD R9, R9, 0x7f ;  /* 0x0000007f09097836 */ /* 0x001fca0000000000 */
[----:B------:R-:W-:Y:S01]  /*18f40*/  ISETP.GE.AND P5, PT, R9, 0x80, PT ;  /* 0x000000800900780c */ /* 0x000fe20003fa6270 */
[C---:B--2--5:R-:W-:Y:S01]  /*18f50*/  IMAD R0, R8.reuse, UR5, RZ ;  /* 0x0000000508007c24 */ /* 0x064fe2000f8e02ff */
[----:B-1----:R-:W-:Y:S01]  /*18f60*/  ISETP.GE.AND P0, PT, R8, UR14, PT ;  /* 0x0000000e08007c0c */ /* 0x002fe2000bf06270 */
[----:B---3--:R-:W-:-:S03]  /*18f70*/  IMAD R3, R7, UR7, RZ ;  /* 0x0000000707037c24 */ /* 0x008fc6000f8e02ff */
[----:B------:R-:W-:Y:S01]  /*18f80*/  LEA R84, P1, R0, UR12, 0x1 ;  /* 0x0000000c00547c11 */ /* 0x000fe2000f8208ff */
[----:B------:R-:W-:Y:S01]  /*18f90*/  VIADD R69, R3, UR7 ;  /* 0x0000000703457c36 */ /* 0x000fe20008000000 */
[----:B----4-:R-:W-:Y:S02]  /*18fa0*/  ISETP.LT.AND P4, PT, R6, UR15, !P0 ;  /* 0x0000000f06007c0c */ /* 0x010fe4000c781270 */
[----:B------:R-:W-:Y:S01]  /*18fb0*/  LEA.HI.X.SX32 R0, R0, UR13, 0x1, P1 ;  /* 0x0000000d00007c11 */ /* 0x000fe200088f0eff */
[----:B------:R-:W-:Y:S01]  /*18fc0*/  VIADD R71, R69, UR7 ;  /* 0x0000000745477c36 */ /* 0x000fe20008000000 */
[----:B------:R-:W-:Y:S02]  /*18fd0*/  ISETP.LT.AND P6, PT, R5, UR15, !P0 ;  /* 0x0000000f05007c0c */ /* 0x000fe4000c7c1270 */
[----:B------:R-:W-:Y:S01]  /*18fe0*/  ISETP.LT.AND P3, PT, R4, UR15, !P0 ;  /* 0x0000000f04007c0c */ /* 0x000fe2000c761270 */
[----:B------:R-:W-:-:S12]  /*18ff0*/  @!P5 BRA `(.L_x_12) ;  /* 0x000000000010d947 */ /* 0x000fd80003800000 */
[----:B------:R-:W-:-:S06]  /*19000*/  USHF.L.U32 UR4, UR4, 0x1f, URZ ;  /* 0x0000001f04047899 */ /* 0x000fcc00080006ff */
[----:B------:R-:W-:-:S04]  /*19010*/  IMAD.U32 R2, RZ, RZ, UR4 ;  /* 0x00000004ff027e24 */ /* 0x000fc8000f8e00ff */
[----:B------:R-:W0:Y:S02]  /*19020*/  SYNCS.PHASECHK.TRANS64.TRYWAIT P1, [UR6], R2 ;  /* 0x00000002ff0075a7 */ /* 0x000e240008021106 */
[----:B0-----:R-:W-:Y:S05]  /*19030*/  @!P1 BRA `(.L_x_13) ;  /* 0x0000001c00b09947 */ /* 0x001fea0003800000 */
.L_x_12:
[----:B------:R-:W2:Y:S04]  /*19040*/  LDL.LU R68, [R1+0xb8] ;  /* 0x0000b80001447983 */ /* 0x000ea80000300800 */
[----:B------:R-:W3:Y:S04]  /*19050*/  LDL.LU R88, [R1+0x70c] ;  /* 0x00070c0001587983 */ /* 0x000ee80000300800 */
[----:B------:R-:W4:Y:S01]  /*19060*/  LDL.LU R87, [R1+0x708] ;  /* 0x0007080001577983 */ /* 0x000f220000300800 */
[----:B------:R-:W-:Y:S01]  /*19070*/  VIADD R73, R71, UR7 ;  /* 0x0000000747497c36 */ /* 0x000fe20008000000 */
[----:B------:R-:W-:Y:S03]  /*19080*/  BAR.SYNC.DEFER_BLOCKING 0x0 ;  /* 0x0000000000007b1d */ /* 0x000fe60000010000 */
[----:B------:R-:W-:Y:S01]  /*19090*/  VIADD R75, R73, UR7 ;  /* 0x00000007494b7c36 */ /* 0x000fe20008000000 */
[----:B------:R-:W-:-:S02]  /*190a0*/  LEA R2, P1, R3, R84, 0x1 ;  /* 0x0000005403027211 */ /* 0x000fc400078208ff */
[----:B------:R-:W5:Y:S04]  /*190b0*/  LDL.LU R92, [R1+0x71c] ;  /* 0x00071c00015c7983 */ /* 0x000f680000300800 */
[----:B------:R-:W3:Y:S01]  /*190c0*/  LDL.LU R86, [R1+0x728] ;  /* 0x0007280001567983 */ /* 0x000ee20000300800 */
[----:B------:R-:W0:Y:S02]  /*190d0*/  @!P2 SYNCS.CCTL.IV [UR9+0x8000] ;  /* 0x00800000ff00a9b1 */ /* 0x000e240008000009 */
[----:B0-----:R-:W-:Y:S06]  /*190e0*/  BAR.SYNC.DEFER_BLOCKING 0x0 ;  /* 0x0000000000007b1d */ /* 0x001fec0000010000 */
[----:B------:R-:W0:Y:S01]  /*190f0*/  LDTM.x64 R4, tmem[UR10] ;  /* 0x0000000a000479ee */ /* 0x000e220008340000 */
[----:B------:R-:W-:Y:S01]  /*19100*/  VIADD R77, R75, UR7 ;  /* 0x000000074b4d7c36 */ /* 0x000fe20008000000 */
[----:B------:R-:W-:Y:S01]  /*19110*/  LEA.HI.X.SX32 R3, R3, R0, 0x1, P1 ;  /* 0x0000000003037211 */ /* 0x000fe200008f0eff */
[----:B------:R-:W5:Y:S01]  /*19120*/  LDL.LU R91, [R1+0x740] ;  /* 0x00074000015b7983 */ /* 0x000f620000300800 */
[----:B------:R-:W-:Y:S01]  /*19130*/  LEA R70, P1, R71, R84, 0x1 ;  /* 0x0000005447467211 */ /* 0x000fe200078208ff */
[----:B------:R-:W-:-:S02]  /*19140*/  VIADD R79, R77, UR7 ;  /* 0x000000074d4f7c36 */ /* 0x000fc40008000000 */
[----:B------:R-:W5:Y:S01]  /*19150*/  LDL.LU R90, [R1+0x73c] ;  /* 0x00073c00015a7983 */ /* 0x000f620000300800 */
[----:B------:R-:W-:Y:S01]  /*19160*/  LEA.HI.X.SX32 R71, R71, R0, 0x1, P1 ;  /* 0x0000000047477211 */ /* 0x000fe200008f0eff */
[----:B------:R-:W1:Y:S01]  /*19170*/  @!P2 SYNCS.CCTL.IV [UR9+0x8008] ;  /* 0x00800800ff00a9b1 */ /* 0x000e620008000009 */
[----:B------:R-:W-:Y:S01]  /*19180*/  LEA R74, P1, R75, R84, 0x1 ;  /* 0x000000544b4a7211 */ /* 0x000fe200078208ff */
[----:B------:R-:W-:Y:S01]  /*19190*/  VIADD R81, R79, UR7 ;  /* 0x000000074f517c36 */ /* 0x000fe20008000000 */
[----:B------:R-:W5:Y:S01]  /*191a0*/  LDL.LU R89, [R1+0x738] ;  /* 0x0007380001597983 */ /* 0x000f620000300800 */
[----:B------:R-:W-:Y:S01]  /*191b0*/  NOP ;  /* 0x0000000000007918 */ /* 0x000fe20000000000 */
[----:B------:R-:W-:Y:S01]  /*191c0*/  LEA.HI.X.SX32 R75, R75, R0, 0x1, P1 ;  /* 0x000000004b4b7211 */ /* 0x000fe200008f0eff */
[----:B------:R-:W-:Y:S01]  /*191d0*/  VIADD R85, R81, UR7 ;  /* 0x0000000751557c36 */ /* 0x000fe20008000000 */
[----:B------:R-:W-:Y:S02]  /*191e0*/  LEA R78, P1, R79, R84, 0x1 ;  /* 0x000000544f4e7211 */ /* 0x000fe400078208ff */
[----:B0-----:R-:W-:-:S02]  /*191f0*/  F2FP.F16.F32.PACK_AB R4, R5, R4 ;  /* 0x000000040504723e */ /* 0x001fc400000000ff */
[----:B------:R-:W-:Y:S02]  /*19200*/  LEA.HI.X.SX32 R79, R79, R0, 0x1, P1 ;  /* 0x000000004f4f7211 */ /* 0x000fe400008f0eff */
[C---:B------:R-:W-:Y:S02]  /*19210*/  LEA R82, P1, R85.reuse, R84, 0x1 ;  /* 0x0000005455527211 */ /* 0x040fe400078208ff */
[----:B------:R-:W-:Y:S02]  /*19220*/  PRMT R5, R4, 0x7632, R5 ;  /* 0x0000763204057816 */ /* 0x000fe40000000005 */
[----:B------:R-:W-:Y:S02]  /*19230*/  LEA.HI.X.SX32 R83, R85, R0, 0x1, P1 ;  /* 0x0000000055537211 */ /* 0x000fe400008f0eff */
[----:B------:R-:W-:Y:S02]  /*19240*/  F2FP.F16.F32.PACK_AB R8, R9, R8 ;  /* 0x000000080908723e */ /* 0x000fe400000000ff */
[----:B------:R-:W-:-:S02]  /*19250*/  F2FP.F16.F32.PACK_AB R10, R11, R10 ;  /* 0x0000000a0b0a723e */ /* 0x000fc400000000ff */
[----:B------:R-:W-:Y:S02]  /*19260*/  F2FP.F16.F32.PACK_AB R12, R13, R12 ;  /* 0x0000000c0d0c723e */ /* 0x000fe400000000ff */
[----:B--2---:R-:W-:Y:S02]  /*19270*/  ISETP.LT.AND P5, PT, R68, UR15, !P0 ;  /* 0x0000000f44007c0c */ /* 0x004fe4000c7a1270 */
[----:B------:R-:W-:-:S04]  /*19280*/  LEA R68, P2, R69, R84, 0x1 ;  /* 0x0000005445447211 */ /* 0x000fc800078408ff */
[----:B------:R-:W-:Y:S02]  /*19290*/  LEA.HI.X.SX32 R69, R69, R0, 0x1, P2 ;  /* 0x0000000045457211 */ /* 0x000fe400010f0eff */
[----:B------:R-:W-:-:S04]  /*192a0*/  LEA R72, P2, R73, R84, 0x1 ;  /* 0x0000005449487211 */ /* 0x000fc800078408ff */
[----:B------:R-:W-:Y:S02]  /*192b0*/  LEA.HI.X.SX32 R73, R73, R0, 0x1, P2 ;  /* 0x0000000049497211 */ /* 0x000fe400010f0eff */
[----:B------:R-:W-:-:S04]  /*192c0*/  LEA R76, P2, R77, R84, 0x1 ;  /* 0x000000544d4c7211 */ /* 0x000fc800078408ff */
[----:B------:R-:W-:Y:S02]  /*192d0*/  LEA.HI.X.SX32 R77, R77, R0, 0x1, P2 ;  /* 0x000000004d4d7211 */ /* 0x000fe400010f0eff */
[----:B------:R-:W-:Y:S01]  /*192e0*/  LEA R80, P2, R81, R84, 0x1 ;  /* 0x0000005451507211 */ /* 0x000fe200078408ff */
[----:B------:R-:W-:Y:S01]  /*192f0*/  @P5 STG.E.U16 desc[UR20][R2.64], R4 ;  /* 0x0000000402005986 */ /* 0x000fe2000c101514 */
[----:B----4-:R-:W-:Y:S02]  /*19300*/  ISETP.LT.AND P1, PT, R87, UR15, !P0 ;  /* 0x0000000f57007c0c */ /* 0x010fe4000c721270 */
[----:B------:R-:W-:Y:S01]  /*19310*/  LEA.HI.X.SX32 R81, R81, R0, 0x1, P2 ;  /* 0x0000000051517211 */ /* 0x000fe200010f0eff */
[----:B------:R0:W-:Y:S01]  /*19320*/  @P4 STG.E.U16 desc[UR20][R68.64], R5 ;  /* 0x0000000544004986 */ /* 0x0001e2000c101514 */
[----:B---3--:R-:W-:Y:S02]  /*19330*/  ISETP.LT.AND P2, PT, R88, UR15, !P0 ;  /* 0x0000000f58007c0c */ /* 0x008fe4000c741270 */
[----:B------:R-:W-:Y:S01]  /*19340*/  ISETP.LT.AND P4, PT, R86, UR15, !P0 ;  /* 0x0000000f56007c0c */ /* 0x000fe2000c781270 */
[----:B------:R-:W2:Y:S04]  /*19350*/  LDL.LU R88, [R1+0x734] ;  /* 0x0007340001587983 */ /* 0x000ea80000300800 */
[----:B------:R-:W3:Y:S04]  /*19360*/  LDL.LU R87, [R1+0x730] ;  /* 0x0007300001577983 */ /* 0x000ee80000300800 */
[----:B------:R-:W4:Y:S04]  /*19370*/  LDL.LU R86, [R1+0x750] ;  /* 0x0007500001567983 */ /* 0x000f280000300800 */
[----:B0-----:R-:W4:Y:S04]  /*19380*/  LDL.LU R69, [R1+0x74c] ;  /* 0x00074c0001457983 */ /* 0x001f280000300800 */
[----:B------:R-:W4:Y:S04]  /*19390*/  LDL.LU R9, [R1+0x754] ;  /* 0x0007540001097983 */ /* 0x000f280000300800 */
[----:B------:R-:W4:Y:S04]  /*193a0*/  LDL.LU R68, [R1+0x758] ;  /* 0x0007580001447983 */ /* 0x000f280000300800 */
[----:B------:R-:W4:Y:S04]  /*193b0*/  LDL.LU R11, [R1+0x760] ;  /* 0x00076000010b7983 */ /* 0x000f280000300800 */
[----:B------:R-:W4:Y:S01]  /*193c0*/  LDL.LU R13, [R1+0x764] ;  /* 0x00076400010d7983 */ /* 0x000f220000300800 */
[----:B------:R-:W-:-:S04]  /*193d0*/  F2FP.F16.F32.PACK_AB R6, R7, R6 ;  /* 0x000000060706723e */ /* 0x000fc800000000ff */
[----:B------:R-:W-:Y:S01]  /*193e0*/  PRMT R2, R6, 0x7632, R2 ;  /* 0x0000763206027816 */ /* 0x000fe20000000002 */
[----:B------:R-:W-:Y:S01]  /*193f0*/  @P6 STG.E.U16 desc[UR20][R70.64], R6 ;  /* 0x0000000646006986 */ /* 0x000fe2000c101514 */
[----:B-----5:R-:W-:Y:S02]  /*19400*/  ISETP.LT.AND P5, PT, R92, UR15, !P0 ;  /* 0x0000000f5c007c0c */ /* 0x020fe4000c7a1270 */
[----:B------:R-:W-:Y:S01]  /*19410*/  ISETP.LT.AND P6, PT, R91, UR15, !P0 ;  /* 0x0000000f5b007c0c */ /* 0x000fe2000c7c1270 */
[----:B------:R0:W-:Y:S01]  /*19420*/  @P3 STG.E.U16 desc[UR20][R72.64], R2 ;  /* 0x0000000248003986 */ /* 0x0001e2000c101514 */
[----:B------:R-:W-:-:S03]  /*19430*/  VIADD R85, R85, UR7 ;  /* 0x0000000755557c36 */ /* 0x000fc60008000000 */
[----:B------:R-:W-:Y:S01]  /*19440*/  @P2 STG.E.U16 desc[UR20][R74.64], R8 ;  /* 0x000000084a002986 */ /* 0x000fe2000c101514 */
[----:B0-----:R-:W-:Y:S01]  /*19450*/  PRMT R2, R8, 0x7632, R2 ;  /* 0x0000763208027816 */ /* 0x001fe20000000002 */
[----:B------:R-:W-:Y:S01]  /*19460*/  VIADD R6, R85, UR7 ;  /* 0x0000000755067c36 */ /* 0x000fe20008000000 */
[----:B------:R-:W-:-:S03]  /*19470*/  ISETP.LT.AND P3, PT, R90, UR15, !P0 ;  /* 0x0000000f5a007c0c */ /* 0x000fc6000c761270 */
[----:B------:R0:W-:Y:S01]  /*19480*/  @P1 STG.E.U16 desc[UR20][R76.64], R2 ;  /* 0x000000024c001986 */ /* 0x0001e2000c101514 */
[----:B------:R-:W-:-:S03]  /*19490*/  ISETP.LT.AND P2, PT, R89, UR15, !P0 ;  /* 0x0000000f59007c0c */ /* 0x000fc6000c741270 */
[----:B------:R-:W-:Y:S01]  /*194a0*/  @P5 STG.E.U16 desc[UR20][R78.64], R10 ;  /* 0x0000000a4e005986 */ /* 0x000fe2000c101514 */
[----:B0-----:R-:W-:-:S05]  /*194b0*/  PRMT R2, R10, 0x7632, R2 ;  /* 0x000076320a027816 */ /* 0x001fca0000000002 */
[----:B------:R0:W-:Y:S04]  /*194c0*/  @P4 STG.E.U16 desc[UR20][R80.64], R2 ;  /* 0x0000000250004986 */ /* 0x0001e8000c101514 */
[----:B------:R-:W-:Y:S01]  /*194d0*/  @P6 STG.E.U16 desc[UR20][R82.64], R12 ;  /* 0x0000000c52006986 */ /* 0x000fe2000c101514 */
[-C--:B------:R-:W-:Y:S02]  /*194e0*/  LEA R4, P6, R6, R84.reuse, 0x1 ;  /* 0x0000005406047211 */ /* 0x080fe400078c08ff */
[----:B------:R-:W-:Y:S02]  /*194f0*/  PRMT R7, R12, 0x7632, R7 ;  /* 0x000076320c077816 */ /* 0x000fe40000000007 */
[----:B0-----:R-:W-:Y:S02]  /*19500*/  LEA R2, P4, R85, R84, 0x1 ;  /* 0x0000005455027211 */ /* 0x001fe400078808ff */
[----:B------:R-:W-:-:S02]  /*19510*/  F2FP.F16.F32.PACK_AB R14, R15, R14 ;  /* 0x0000000e0f0e723e */ /* 0x000fc400000000ff */
[-C--:B------:R-:W-:Y:S02]  /*19520*/  LEA.HI.X.SX32 R3, R85, R0.reuse, 0x1, P4 ;  /* 0x0000000055037211 */ /* 0x080fe400020f0eff */
[C---:B------:R-:W-:Y:S01]  /*19530*/  LEA.HI.X.SX32 R5, R6.reuse, R0, 0x1, P6 ;  /* 0x0000000006057211 */ /* 0x040fe200030f0eff */
[----:B------:R-:W-:Y:S02]  /*19540*/  VIADD R6, R6, UR7 ;  /* 0x0000000706067c36 */ /* 0x000fe40008000000 */
[----:B------:R0:W-:Y:S04]  /*19550*/  @P3 STG.E.U16 desc[UR20][R2.64], R7 ;  /* 0x0000000702003986 */ /* 0x0001e8000c101514 */
[----:B------:R5:W-:Y:S01]  /*19560*/  @P2 STG.E.U16 desc[UR20][R4.64], R14 ;  /* 0x0000000e04002986 */ /* 0x000be2000c101514 */
[C---:B0-----:R-:W-:Y:S01]  /*19570*/  LEA R2, P6, R6.reuse, R84, 0x1 ;  /* 0x0000005406027211 */ /* 0x041fe200078c08ff */
[----:B-----5:R-:W-:-:S03]  /*19580*/  VIADD R5, R6, UR7 ;  /* 0x0000000706057c36 */ /* 0x020fc60008000000 */
[----:B------:R-:W-:Y:S02]  /*19590*/  LEA.HI.X.SX32 R3, R6, R0, 0x1, P6 ;  /* 0x0000000006037211 */ /* 0x000fe400030f0eff */
[----:B------:R-:W-:Y:S01]  /*195a0*/  PRMT R7, R14, 0x7632, R7 ;  /* 0x000076320e077816 */ /* 0x000fe20000000007 */
[C---:B------:R-:W-:Y:S01]  /*195b0*/  VIADD R6, R5.reuse, UR7 ;  /* 0x0000000705067c36 */ /* 0x040fe20008000000 */
[----:B------:R-:W-:Y:S02]  /*195c0*/  LEA R4, P6, R5, R84, 0x1 ;  /* 0x0000005405047211 */ /* 0x000fe400078c08ff */
[----:B------:R-:W-:Y:S02]  /*195d0*/  F2FP.F16.F32.PACK_AB R16, R17, R16 ;  /* 0x000000101110723e */ /* 0x000fe400000000ff */
[----:B------:R-:W-:Y:S02]  /*195e0*/  LEA.HI.X.SX32 R5, R5, R0, 0x1, P6 ;  /* 0x0000000005057211 */ /* 0x000fe400030f0eff */
[----:B--2---:R-:W-:-:S02]  /*195f0*/  ISETP.LT.AND P1, PT, R88, UR15, !P0 ;  /* 0x0000000f58007c0c */ /* 0x004fc4000c721270 */
[----:B---3--:R-:W-:Y:S02]  /*19600*/  ISETP.LT.AND P5, PT, R87, UR15, !P0 ;  /* 0x0000000f57007c0c */ /* 0x008fe4000c7a1270 */
[----:B----4-:R-:W-:Y:S02]  /*19610*/  ISETP.LT.AND P2, PT, R9, UR15, !P0 ;  /* 0x0000000f09007c0c */ /* 0x010fe4000c741270 */
[----:B------:R-:W2:Y:S01]  /*19620*/  LDL.LU R9, [R1+0x774] ;  /* 0x0007740001097983 */ /* 0x000ea20000300800 */
[----:B------:R-:W-:-:S06]  /*19630*/  ISETP.LT.AND P4, PT, R86, UR15, !P0 ;  /* 0x0000000f56007c0c */ /* 0x000fcc000c781270 */
[----:B------:R0:W-:Y:S04]  /*19640*/  @P1 STG.E.U16 desc[UR20][R2.64], R7 ;  /* 0x0000000702001986 */ /* 0x0001e8000c101514 */
[----:B------:R3:W-:Y:S04]  /*19650*/  @P5 STG.E.U16 desc[UR20][R4.64], R16 ;  /* 0x0000001004005986 */ /* 0x0007e8000c101514 */
[----:B------:R-:W4:Y:S01]  /*19660*/  LDL.LU R15, [R1+0x770] ;  /* 0x00077000010f7983 */ /* 0x000f220000300800 */
[----:B0-----:R-:W-:-:S03]  /*19670*/  LEA R2, P6, R6, R84, 0x1 ;  /* 0x0000005406027211 */ /* 0x001fc600078c08ff */
[----:B------:R-:W5:Y:S01]  /*19680*/  LDL.LU R14, [R1+0x778] ;  /* 0x00077800010e7983 */ /* 0x000f620000300800 */
[C---:B---3--:R-:W-:Y:S01]  /*19690*/  VIADD R5, R6.reuse, UR7 ;  /* 0x0000000706057c36 */ /* 0x048fe20008000000 */
[----:B------:R-:W-:Y:S02]  /*196a0*/  LEA.HI.X.SX32 R3, R6, R0, 0x1, P6 ;  /* 0x0000000006037211 */ /* 0x000fe400030f0eff */
[----:B------:R-:W-:Y:S02]  /*196b0*/  PRMT R6, R16, 0x7632, R6 ;  /* 0x0000763210067816 */ /* 0x000fe40000000006 */
[----:B------:R-:W-:Y:S02]  /*196c0*/  ISETP.LT.AND P5, PT, R11, UR15, !P0 ;  /* 0x0000000f0b007c0c */ /* 0x000fe4000c7a1270 */
[----:B------:R-:W3:Y:S04]  /*196d0*/  LDL.LU R11, [R1+0x77c] ;  /* 0x00077c00010b7983 */ /* 0x000ee80000300800 */
[----:B------:R0:W-:Y:S01]  /*196e0*/  @P4 STG.E.U16 desc[UR20][R2.64], R6 ;  /* 0x0000000602004986 */ /* 0x0001e2000c101514 */
[----:B------:R-:W-:-:S03]  /*196f0*/  ISETP.LT.AND P4, PT, R13, UR15, !P0 ;  /* 0x0000000f0d007c0c */ /* 0x000fc6000c781270 */
[----:B------:R-:W5:Y:S01]  /*19700*/  LDL.LU R13, [R1+0x784] ;  /* 0x00078400010d7983 */ /* 0x000f620000300800 */
[----:B------:R-:W-:Y:S02]  /*19710*/  ISETP.LT.AND P3, PT, R69, UR15, !P0 ;  /* 0x0000000f45007c0c */ /* 0x000fe4000c761270 */
[----:B------:R-:W-:Y:S02]  /*19720*/  LEA R4, P6, R5, R84, 0x1 ;  /* 0x0000005405047211 */ /* 0x000fe400078c08ff */
[----:B------:R-:W-:Y:S01]  /*19730*/  F2FP.F16.F32.PACK_AB R18, R19, R18 ;  /* 0x000000121312723e */ /* 0x000fe200000000ff */
[C---:B0-----:R-:W-:Y:S01]  /*19740*/  VIADD R3, R5.reuse, UR7 ;  /* 0x0000000705037c36 */ /* 0x041fe20008000000 */
[----:B------:R-:W-:Y:S02]  /*19750*/  LEA.HI.X.SX32 R5, R5, R0, 0x1, P6 ;  /* 0x0000000005057211 */ /* 0x000fe400030f0eff */
[----:B------:R-:W-:Y:S01]  /*19760*/  ISETP.LT.AND P1, PT, R68, UR15, !P0 ;  /* 0x0000000f44007c0c */ /* 0x000fe2000c721270 */
[C---:B------:R-:W-:Y:S01]  /*19770*/  VIADD R6, R3.reuse, UR7 ;  /* 0x0000000703067c36 */ /* 0x040fe20008000000 */
[----:B------:R-:W-:-:S03]  /*19780*/  LEA R2, P6, R3, R84, 0x1 ;  /* 0x0000005403027211 */ /* 0x000fc600078c08ff */
[----:B------:R0:W-:Y:S01]  /*19790*/  @P3 STG.E.U16 desc[UR20][R4.64], R18 ;  /* 0x0000001204003986 */ /* 0x0001e2000c101514 */
[----:B------:R-:W-:Y:S02]  /*197a0*/  LEA.HI.X.SX32 R3, R3, R0, 0x1, P6 ;  /* 0x0000000003037211 */ /* 0x000fe400030f0eff */
[----:B------:R-:W-:Y:S02]  /*197b0*/  PRMT R7, R18, 0x7632, R7 ;  /* 0x0000763212077816 */ /* 0x000fe40000000007 */
[----:B------:R-:W-:Y:S02]  /*197c0*/  F2FP.F16.F32.PACK_AB R20, R21, R20 ;  /* 0x000000141514723e */ /* 0x000fe400000000ff */
[----:B0-----:R-:W-:-:S04]  /*197d0*/  LEA R4, P6, R6, R84, 0x1 ;  /* 0x0000005406047211 */ /* 0x001fc800078c08ff */
[C---:B------:R-:W-:Y:S01]  /*197e0*/  LEA.HI.X.SX32 R5, R6.reuse, R0, 0x1, P6 ;  /* 0x0000000006057211 */ /* 0x040fe200030f0eff */
[----:B------:R-:W-:Y:S01]  /*197f0*/  VIADD R6, R6, UR7 ;  /* 0x0000000706067c36 */ /* 0x000fe20008000000 */
[----:B------:R0:W-:Y:S04]  /*19800*/  @P2 STG.E.U16 desc[UR20][R2.64], R7 ;  /* 0x0000000702002986 */ /* 0x0001e8000c101514 */
[----:B------:R1:W-:Y:S01]  /*19810*/  @P1 STG.E.U16 desc[UR20][R4.64], R20 ;  /* 0x0000001404001986 */ /* 0x0003e2000c101514 */
[C---:B0-----:R-:W-:Y:S01]  /*19820*/  LEA R2, P6, R6.reuse, R84, 0x1 ;  /* 0x0000005406027211 */ /* 0x041fe200078c08ff */
[----:B-1----:R-:W-:-:S03]  /*19830*/  VIADD R5, R6, UR7 ;  /* 0x0000000706057c36 */ /* 0x002fc60008000000 */
[----:B------:R-:W-:Y:S02]  /*19840*/  LEA.HI.X.SX32 R3, R6, R0, 0x1, P6 ;  /* 0x0000000006037211 */ /* 0x000fe400030f0eff */
[----:B------:R-:W-:Y:S02]  /*19850*/  PRMT R7, R20, 0x7632, R7 ;  /* 0x0000763214077816 */ /* 0x000fe40000000007 */
[C---:B------:R-:W-:Y:S01]  /*19860*/  LEA R4, P6, R5.reuse, R84, 0x1 ;  /* 0x0000005405047211 */ /* 0x040fe200078c08ff */
[----:B------:R-:W-:Y:S01]  /*19870*/  VIADD R6, R5, UR7 ;  /* 0x0000000705067c36 */ /* 0x000fe20008000000 */
[----:B------:R-:W-:Y:S02]  /*19880*/  F2FP.F16.F32.PACK_AB R22, R23, R22 ;  /* 0x000000161716723e */ /* 0x000fe400000000ff */
[----:B------:R-:W-:Y:S01]  /*19890*/  LEA.HI.X.SX32 R5, R5, R0, 0x1, P6 ;  /* 0x0000000005057211 */ /* 0x000fe200030f0eff */
[----:B------:R0:W-:Y:S04]  /*198a0*/  @P5 STG.E.U16 desc[UR20][R2.64], R7 ;  /* 0x0000000702005986 */ /* 0x0001e8000c101514 */
[----:B------:R1:W-:Y:S01]  /*198b0*/  @P4 STG.E.U16 desc[UR20][R4.64], R22 ;  /* 0x0000001604004986 */ /* 0x0003e2000c101514 */
[----:B--2---:R-:W-:-:S03]  /*198c0*/  ISETP.LT.AND P3, PT, R9, UR15, !P0 ;  /* 0x0000000f09007c0c */ /* 0x004fc6000c761270 */
[----:B------:R-:W2:Y:S01]  /*198d0*/  LDL.LU R9, [R1+0x788] ;  /* 0x0007880001097983 */ /* 0x000ea20000300800 */
[----:B----4-:R-:W-:-:S03]  /*198e0*/  ISETP.LT.AND P2, PT, R15, UR15, !P0 ;  /* 0x0000000f0f007c0c */ /* 0x010fc6000c741270 */
[----:B------:R-:W4:Y:S04]  /*198f0*/  LDL.LU R15, [R1+0x798] ;  /* 0x00079800010f7983 */ /* 0x000f280000300800 */
[----:B------:R-:W4:Y:S01]  /*19900*/  LDL.LU R16, [R1+0x794] ;  /* 0x0007940001107983 */ /* 0x000f220000300800 */
[----:B---3--:R-:W-:-:S03]  /*19910*/  ISETP.LT.AND P5, PT, R11, UR15, !P0 ;  /* 0x0000000f0b007c0c */ /* 0x008fc6000c7a1270 */
[----:B------:R-:W3:Y:S01]  /*19920*/  LDL.LU R11, [R1+0x79c] ;  /* 0x00079c00010b7983 */ /* 0x000ee20000300800 */
[----:B-----5:R-:W-:-:S03]  /*19930*/  ISETP.LT.AND P4, PT, R13, UR15, !P0 ;  /* 0x0000000f0d007c0c */ /* 0x020fc6000c781270 */
[----:B------:R-:W5:Y:S01]  /*19940*/  LDL.LU R13, [R1+0x7a0] ;  /* 0x0007a000010d7983 */ /* 0x000f620000300800 */
[----:B------:R-:W-:-:S03]  /*19950*/  ISETP.LT.AND P1, PT, R14, UR15, !P0 ;  /* 0x0000000f0e007c0c */ /* 0x000fc6000c721270 */
[----:B------:R-:W5:Y:S01]  /*19960*/  LDL.LU R14, [R1+0x7a8] ;  /* 0x0007a800010e7983 */ /* 0x000f620000300800 */
[C---:B0-----:R-:W-:Y:S01]  /*19970*/  LEA R2, P6, R6.reuse, R84, 0x1 ;  /* 0x0000005406027211 */ /* 0x041fe200078c08ff */
[----:B-1----:R-:W-:-:S03]  /*19980*/  VIADD R5, R6, UR7 ;  /* 0x0000000706057c36 */ /* 0x002fc60008000000 */
[----:B------:R-:W-:Y:S02]  /*19990*/  LEA.HI.X.SX32 R3, R6, R0, 0x1, P6 ;  /* 0x0000000006037211 */ /* 0x000fe400030f0eff */
[----:B------:R-:W-:Y:S01]  /*199a0*/  PRMT R6, R22, 0x7632, R6 ;  /* 0x0000763216067816 */ /* 0x000fe20000000006 */
[C---:B------:R-:W-:Y:S01]  /*199b0*/  VIADD R7, R5.reuse, UR7 ;  /* 0x0000000705077c36 */ /* 0x040fe20008000000 */
[----:B------:R-:W-:Y:S02]  /*199c0*/  LEA R4, P6, R5, R84, 0x1 ;  /* 0x0000005405047211 */ /* 0x000fe400078c08ff */
[----:B------:R-:W-:Y:S01]  /*199d0*/  F2FP.F16.F32.PACK_AB R24, R25, R24 ;  /* 0x000000181918723e */ /* 0x000fe200000000ff */
[----:B------:R0:W-:Y:S01]  /*199e0*/  @P3 STG.E.U16 desc[UR20][R2.64], R6 ;  /* 0x0000000602003986 */ /* 0x0001e2000c101514 */
[----:B------:R-:W-:-:S05]  /*199f0*/  LEA.HI.X.SX32 R5, R5, R0, 0x1, P6 ;  /* 0x0000000005057211 */ /* 0x000fca00030f0eff */
[----:B------:R1:W-:Y:S01]  /*19a00*/  @P2 STG.E.U16 desc[UR20][R4.64], R24 ;  /* 0x0000001804002986 */ /* 0x0003e2000c101514 */
[----:B0-----:R-:W-:-:S04]  /*19a10*/  LEA R2, P6, R7, R84, 0x1 ;  /* 0x0000005407027211 */ /* 0x001fc800078c08ff */
[----:B------:R-:W-:Y:S02]  /*19a20*/  LEA.HI.X.SX32 R3, R7, R0, 0x1, P6 ;  /* 0x0000000007037211 */ /* 0x000fe400030f0eff */
[----:B------:R-:W-:Y:S02]  /*19a30*/  PRMT R6, R24, 0x7632, R6 ;  /* 0x0000763218067816 */ /* 0x000fe40000000006 */
[----:B------:R-:W-:-:S03]  /*19a40*/  F2FP.F16.F32.PACK_AB R26, R27, R26 ;  /* 0x0000001a1b1a723e */ /* 0x000fc600000000ff */
[----:B------:R0:W-:Y:S01]  /*19a50*/  @P1 STG.E.U16 desc[UR20][R2.64], R6 ;  /* 0x0000000602001986 */ /* 0x0001e2000c101514 */
[----:B------:R-:W-:Y:S02]  /*19a60*/  PRMT R8, R26, 0x7632, R8 ;  /* 0x000076321a087816 */ /* 0x000fe40000000008 */
[----:B------:R-:W-:Y:S02]  /*19a70*/  F2FP.F16.F32.PACK_AB R28, R29, R28 ;  /* 0x0000001c1d1c723e */ /* 0x000fe400000000ff */
[----:B--2---:R-:W-:Y:S01]  /*19a80*/  ISETP.LT.AND P3, PT, R9, UR15, !P0 ;  /* 0x0000000f09007c0c */ /* 0x004fe2000c761270 */
[----:B------:R-:W-:-:S05]  /*19a90*/  VIADD R9, R7, UR7 ;  /* 0x0000000707097c36 */ /* 0x000fca0008000000 */
[----:B-1----:R-:W-:-:S04]  /*19aa0*/  LEA R4, P6, R9, R84, 0x1 ;  /* 0x0000005409047211 */ /* 0x002fc800078c08ff */
[C---:B------:R-:W-:Y:S01]  /*19ab0*/  LEA.HI.X.SX32 R5, R9.reuse, R0, 0x1, P6 ;  /* 0x0000000009057211 */ /* 0x040fe200030f0eff */
[----:B------:R-:W-:-:S05]  /*19ac0*/  VIADD R9, R9, UR7 ;  /* 0x0000000709097c36 */ /* 0x000fca0008000000 */
[C---:B0-----:R-:W-:Y:S01]  /*19ad0*/  LEA R2, P6, R9.reuse, R84, 0x1 ;  /* 0x0000005409027211 */ /* 0x041fe200078c08ff */
[----:B------:R0:W-:Y:S03]  /*19ae0*/  @P5 STG.E.U16 desc[UR20][R4.64], R26 ;  /* 0x0000001a04005986 */ /* 0x0001e6000c101514 */
[----:B------:R-:W-:Y:S02]  /*19af0*/  LEA.HI.X.SX32 R3, R9, R0, 0x1, P6 ;  /* 0x0000000009037211 */ /* 0x000fe400030f0eff */
[----:B----4-:R-:W-:Y:S02]  /*19b00*/  ISETP.LT.AND P2, PT, R15, UR15, !P0 ;  /* 0x0000000f0f007c0c */ /* 0x010fe4000c741270 */
[----:B------:R-:W2:Y:S01]  /*19b10*/  LDL.LU R15, [R1+0x7ac] ;  /* 0x0007ac00010f7983 */ /* 0x000ea20000300800 */
[----:B------:R-:W-:Y:S02]  /*19b20*/  ISETP.LT.AND P1, PT, R16, UR15, !P0 ;  /* 0x0000000f10007c0c */ /* 0x000fe4000c721270 */
[----:B---3--:R-:W-:Y:S01]  /*19b30*/  ISETP.LT.AND P5, PT, R11, UR15, !P0 ;  /* 0x0000000f0b007c0c */ /* 0x008fe2000c7a1270 */
[----:B------:R1:W-:Y:S04]  /*19b40*/  @P4 STG.E.U16 desc[UR20][R2.64], R8 ;  /* 0x0000000802004986 */ /* 0x0003e8000c101514 */
[----:B------:R-:W3:Y:S01]  /*19b50*/  LDL.LU R11, [R1+0x7bc] ;  /* 0x0007bc00010b7983 */ /* 0x000ee20000300800 */
[----:B-----5:R-:W-:-:S03]  /*19b60*/  ISETP.LT.AND P4, PT, R13, UR15, !P0 ;  /* 0x0000000f0d007c0c */ /* 0x020fc6000c781270 */
[----:B------:R-:W4:Y:S04]  /*19b70*/  LDL.LU R16, [R1+0x7b8] ;  /* 0x0007b80001107983 */ /* 0x000f280000300800 */
[----:B------:R-:W5:Y:S01]  /*19b80*/  LDL.LU R13, [R1+0x7c0] ;  /* 0x0007c000010d7983 */ /* 0x000f620000300800 */
[----:B------:R-:W-:-:S05]  /*19b90*/  VIADD R7, R9, UR7 ;  /* 0x0000000709077c36 */ /* 0x000fca0008000000 */
[----:B0-----:R-:W-:-:S04]  /*19ba0*/  LEA R4, P6, R7, R84, 0x1 ;  /* 0x0000005407047211 */ /* 0x001fc800078c08ff */
[----:B------:R-:W-:-:S05]  /*19bb0*/  LEA.HI.X.SX32 R5, R7, R0, 0x1, P6 ;  /* 0x0000000007057211 */ /* 0x000fca00030f0eff */
[----:B------:R0:W-:Y:S01]  /*19bc0*/  @P3 STG.E.U16 desc[UR20][R4.64], R28 ;  /* 0x0000001c04003986 */ /* 0x0001e2000c101514 */
[----:B------:R-:W-:-:S03]  /*19bd0*/  ISETP.LT.AND P3, PT, R14, UR15, !P0 ;  /* 0x0000000f0e007c0c */ /* 0x000fc6000c761270 */
[----:B------:R-:W4:Y:S01]  /*19be0*/  LDL.LU R14, [R1+0x7c4] ;  /* 0x0007c400010e7983 */ /* 0x000f220000300800 */
[----:B------:R-:W-:-:S04]  /*19bf0*/  VIADD R9, R7, UR7 ;  /* 0x0000000707097c36 */ /* 0x000fc80008000000 */
[C---:B------:R-:W-:Y:S01]  /*19c00*/  VIADD R7, R9.reuse, UR7 ;  /* 0x0000000709077c36 */ /* 0x040fe20008000000 */
[C---:B-1----:R-:W-:Y:S02]  /*19c10*/  LEA R2, P6, R9.reuse, R84, 0x1 ;  /* 0x0000005409027211 */ /* 0x042fe400078c08ff */
[----:B0-----:R-:W-:Y:S02]  /*19c20*/  PRMT R5, R28, 0x7632, R5 ;  /* 0x000076321c057816 */ /* 0x001fe40000000005 */
[----:B------:R-:W-:Y:S01]  /*19c30*/  LEA.HI.X.SX32 R3, R9, R0, 0x1, P6 ;  /* 0x0000000009037211 */ /* 0x000fe200030f0eff */
[C---:B------:R-:W-:Y:S01]  /*19c40*/  VIADD R9, R7.reuse, UR7 ;  /* 0x0000000707097c36 */ /* 0x040fe20008000000 */
[----:B------:R-:W-:Y:S02]  /*19c50*/  LEA R4, P6, R7, R84, 0x1 ;  /* 0x0000005407047211 */ /* 0x000fe400078c08ff */
[----:B------:R-:W-:Y:S01]  /*19c60*/  F2FP.F16.F32.PACK_AB R30, R31, R30 ;  /* 0x0000001e1f1e723e */ /* 0x000fe200000000ff */
[----:B------:R0:W-:Y:S01]  /*19c70*/  @P2 STG.E.U16 desc[UR20][R2.64], R5 ;  /* 0x0000000502002986 */ /* 0x0001e2000c101514 */
[----:B------:R-:W-:-:S02]  /*19c80*/  F2FP.F16.F32.PACK_AB R32, R33, R32 ;  /* 0x000000202120723e */ /* 0x000fc400000000ff */
[----:B------:R-:W-:Y:S02]  /*19c90*/  PRMT R6, R30, 0x7632, R6 ;  /* 0x000076321e067816 */ /* 0x000fe40000000006 */
[----:B0-----:R-:W-:Y:S01]  /*19ca0*/  LEA.HI.X.SX32 R5, R7, R0, 0x1, P6 ;  /* 0x0000000007057211 */ /* 0x001fe200030f0eff */
[C---:B------:R-:W-:Y:S01]  /*19cb0*/  VIADD R7, R9.reuse, UR7 ;  /* 0x0000000709077c36 */ /* 0x040fe20008000000 */
[----:B------:R-:W-:-:S03]  /*19cc0*/  LEA R2, P6, R9, R84, 0x1 ;  /* 0x0000005409027211 */ /* 0x000fc600078c08ff */
[----:B------:R0:W-:Y:S01]  /*19cd0*/  @P1 STG.E.U16 desc[UR20][R4.64], R30 ;  /* 0x0000001e04001986 */ /* 0x0001e2000c101514 */
[----:B------:R-:W-:Y:S02]  /*19ce0*/  LEA.HI.X.SX32 R3, R9, R0, 0x1, P6 ;  /* 0x0000000009037211 */ /* 0x000fe400030f0eff */
[----:B0-----:R-:W-:-:S04]  /*19cf0*/  LEA R4, P6, R7, R84, 0x1 ;  /* 0x0000005407047211 */ /* 0x001fc800078c08ff */
[C---:B------:R-:W-:Y:S01]  /*19d00*/  LEA.HI.X.SX32 R5, R7.reuse, R0, 0x1, P6 ;  /* 0x0000000007057211 */ /* 0x040fe200030f0eff */
[----:B------:R0:W-:Y:S04]  /*19d10*/  @P5 STG.E.U16 desc[UR20][R2.64], R6 ;  /* 0x0000000602005986 */ /* 0x0001e8000c101514 */
[----:B------:R1:W-:Y:S01]  /*19d20*/  @P4 STG.E.U16 desc[UR20][R4.64], R32 ;  /* 0x0000002004004986 */ /* 0x0003e2000c101514 */
[----:B------:R-:W-:Y:S01]  /*19d30*/  VIADD R7, R7, UR7 ;  /* 0x0000000707077c36 */ /* 0x000fe20008000000 */
[----:B------:R-:W-:-:S04]  /*19d40*/  PRMT R8, R32, 0x7632, R8 ;  /* 0x0000763220087816 */ /* 0x000fc80000000008 */
[----:B0-----:R-:W-:-:S04]  /*19d50*/  LEA R2, P6, R7, R84, 0x1 ;  /* 0x0000005407027211 */ /* 0x001fc800078c08ff */
[----:B------:R-:W-:-:S05]  /*19d60*/  LEA.HI.X.SX32 R3, R7, R0, 0x1, P6 ;  /* 0x0000000007037211 */ /* 0x000fca00030f0eff */
[----:B------:R0:W-:Y:S01]  /*19d70*/  @P3 STG.E.U16 desc[UR20][R2.64], R8 ;  /* 0x0000000802003986 */ /* 0x0001e2000c101514 */
[----:B--2---:R-:W-:-:S03]  /*19d80*/  ISETP.LT.AND P2, PT, R15, UR15, !P0 ;  /* 0x0000000f0f007c0c */ /* 0x004fc6000c741270 */
[----:B------:R-:W2:Y:S01]  /*19d90*/  LDL.LU R15, [R1+0x7cc] ;  /* 0x0007cc00010f7983 */ /* 0x000ea20000300800 */
[----:B---3--:R-:W-:-:S03]  /*19da0*/  ISETP.LT.AND P1, PT, R11, UR15, !P0 ;  /* 0x0000000f0b007c0c */ /* 0x008fc6000c721270 */
[----:B------:R-:W3:Y:S01]  /*19db0*/  LDL.LU R11, [R1+0x7d0] ;  /* 0x0007d000010b7983 */ /* 0x000ee20000300800 */
[----:B-----5:R-:W-:-:S03]  /*19dc0*/  ISETP.LT.AND P4, PT, R13, UR15, !P0 ;  /* 0x0000000f0d007c0c */ /* 0x020fc6000c781270 */
[----:B------:R-:W5:Y:S04]  /*19dd0*/  LDL.LU R13, [R1+0x7c8] ;  /* 0x0007c800010d7983 */ /* 0x000f680000300800 */
[----:B------:R-:W5:Y:S01]  /*19de0*/  LDL.LU R17, [R1+0x7b4] ;  /* 0x0007b40001117983 */ /* 0x000f620000300800 */
[----:B----4-:R-:W-:-:S03]  /*19df0*/  ISETP.LT.AND P3, PT, R14, UR15, !P0 ;  /* 0x0000000f0e007c0c */ /* 0x010fc6000c761270 */
[----:B------:R-:W4:Y:S01]  /*19e00*/  LDL.LU R14, [R1+0x7b0] ;  /* 0x0007b000010e7983 */ /* 0x000f220000300800 */
[----:B------:R-:W-:Y:S01]  /*19e10*/  VIADD R9, R7, UR7 ;  /* 0x0000000707097c36 */ /* 0x000fe20008000000 */
[----:B------:R-:W-:-:S03]  /*19e20*/  F2FP.F16.F32.PACK_AB R34, R35, R34 ;  /* 0x000000222322723e */ /* 0x000fc600000000ff */
[C---:B------:R-:W-:Y:S01]  /*19e30*/  VIADD R7, R9.reuse, UR7 ;  /* 0x0000000709077c36 */ /* 0x040fe20008000000 */
[----:B-1----:R-:W-:-:S04]  /*19e40*/  LEA R4, P6, R9, R84, 0x1 ;  /* 0x0000005409047211 */ /* 0x002fc800078c08ff */
[----:B------:R-:W-:Y:S01]  /*19e50*/  LEA.HI.X.SX32 R5, R9, R0, 0x1, P6 ;  /* 0x0000000009057211 */ /* 0x000fe200030f0eff */
[C---:B------:R-:W-:Y:S01]  /*19e60*/  VIADD R9, R7.reuse, UR7 ;  /* 0x0000000707097c36 */ /* 0x040fe20008000000 */
[C---:B0-----:R-:W-:Y:S02]  /*19e70*/  LEA R2, P6, R7.reuse, R84, 0x1 ;  /* 0x0000005407027211 */ /* 0x041fe400078c08ff */
[----:B------:R-:W-:Y:S01]  /*19e80*/  ISETP.LT.AND P5, PT, R16, UR15, !P0 ;  /* 0x0000000f10007c0c */ /* 0x000fe2000c7a1270 */
[----:B------:R0:W-:Y:S01]  /*19e90*/  @P2 STG.E.U16 desc[UR20][R4.64], R34 ;  /* 0x0000002204002986 */ /* 0x0001e2000c101514 */
[----:B------:R-:W-:Y:S02]  /*19ea0*/  LEA.HI.X.SX32 R3, R7, R0, 0x1, P6 ;  /* 0x0000000007037211 */ /* 0x000fe400030f0eff */
[----:B------:R-:W-:Y:S01]  /*19eb0*/  F2FP.F16.F32.PACK_AB R36, R37, R36 ;  /* 0x000000242524723e */ /* 0x000fe200000000ff */
[----:B------:R-:W4:Y:S01]  /*19ec0*/  LDL.LU R16, [R1+0x7a4] ;  /* 0x0007a40001107983 */ /* 0x000f220000300800 */
[----:B0-----:R-:W-:-:S02]  /*19ed0*/  PRMT R5, R34, 0x7632, R5 ;  /* 0x0000763222057816 */ /* 0x001fc40000000005 */
[----:B------:R-:W-:-:S03]  /*19ee0*/  LEA R4, P6, R9, R84, 0x1 ;  /* 0x0000005409047211 */ /* 0x000fc600078c08ff */
[----:B------:R0:W-:Y:S01]  /*19ef0*/  @P1 STG.E.U16 desc[UR20][R2.64], R5 ;  /* 0x0000000502001986 */ /* 0x0001e2000c101514 */
[C---:B------:R-:W-:Y:S01]  /*19f00*/  VIADD R7, R9.reuse, UR7 ;  /* 0x0000000709077c36 */ /* 0x040fe20008000000 */
[----:B0-----:R-:W-:-:S05]  /*19f10*/  LEA.HI.X.SX32 R5, R9, R0, 0x1, P6 ;  /* 0x0000000009057211 */ /* 0x001fca00030f0eff */
[----:B------:R0:W-:Y:S01]  /*19f20*/  @P5 STG.E.U16 desc[UR20][R4.64], R36 ;  /* 0x0000002404005986 */ /* 0x0001e2000c101514 */
[----:B------:R-:W-:Y:S02]  /*19f30*/  LEA R6, P6, R7, R84, 0x1 ;  /* 0x0000005407067211 */ /* 0x000fe400078c08ff */
[----:B------:R-:W-:Y:S02]  /*19f40*/  PRMT R3, R36, 0x7632, R3 ;  /* 0x0000763224037816 */ /* 0x000fe40000000003 */
[----:B------:R-:W-:Y:S02]  /*19f50*/  F2FP.F16.F32.PACK_AB R38, R39, R38 ;  /* 0x000000262726723e */ /* 0x000fe400000000ff */
[----:B--2---:R-:W-:Y:S02]  /*19f60*/  ISETP.LT.AND P2, PT, R15, UR15, !P0 ;  /* 0x0000000f0f007c0c */ /* 0x004fe4000c741270 */
[----:B------:R-:W2:Y:S01]  /*19f70*/  LDL.LU R15, [R1+0x790] ;  /* 0x00079000010f7983 */ /* 0x000ea20000300800 */
[----:B---3--:R-:W-:Y:S01]  /*19f80*/  ISETP.LT.AND P1, PT, R11, UR15, !P0 ;  /* 0x0000000f0b007c0c */ /* 0x008fe2000c721270 */
[----:B------:R-:W-:Y:S01]  /*19f90*/  VIADD R11, R7, UR7 ;  /* 0x00000007070b7c36 */ /* 0x000fe20008000000 */
[----:B-----5:R-:W-:-:S02]  /*19fa0*/  ISETP.LT.AND P5, PT, R13, UR15, !P0 ;  /* 0x0000000f0d007c0c */ /* 0x020fc4000c7a1270 */
[----:B------:R-:W3:Y:S01]  /*19fb0*/  LDL.LU R13, [R1+0x78c] ;  /* 0x00078c00010d7983 */ /* 0x000ee20000300800 */
[----:B------:R-:W-:Y:S02]  /*19fc0*/  LEA.HI.X.SX32 R7, R7, R0, 0x1, P6 ;  /* 0x0000000007077211 */ /* 0x000fe400030f0eff */
[----:B------:R-:W-:-:S04]  /*19fd0*/  LEA R8, P6, R11, R84, 0x1 ;  /* 0x000000540b087211 */ /* 0x000fc800078c08ff */
[----:B------:R-:W-:Y:S01]  /*19fe0*/  LEA.HI.X.SX32 R9, R11, R0, 0x1, P6 ;  /* 0x000000000b097211 */ /* 0x000fe200030f0eff */
[----:B------:R1:W-:Y:S04]  /*19ff0*/  @P4 STG.E.U16 desc[UR20][R6.64], R3 ;  /* 0x0000000306004986 */ /* 0x0003e8000c101514 */
[----:B------:R5:W-:Y:S01]  /*1a000*/  @P3 STG.E.U16 desc[UR20][R8.64], R38 ;  /* 0x0000002608003986 */ /* 0x000be2000c101514 */
[----:B----4-:R-:W-:-:S03]  /*1a010*/  ISETP.LT.AND P3, PT, R14, UR15, !P0 ;  /* 0x0000000f0e007c0c */ /* 0x010fc6000c761270 */
[----:B------:R-:W4:Y:S01]  /*1a020*/  LDL.LU R14, [R1+0x780] ;  /* 0x00078000010e7983 */ /* 0x000f220000300800 */
[----:B------:R-:W-:-:S04]  /*1a030*/  VIADD R11, R11, UR7 ;  /* 0x000000070b0b7c36 */ /* 0x000fc80008000000 */
[C---:B0-----:R-:W-:Y:S01]  /*1a040*/  VIADD R5, R11.reuse, UR7 ;  /* 0x000000070b057c36 */ /* 0x041fe20008000000 */
[----:B------:R-:W-:-:S04]  /*1a050*/  LEA R2, P6, R11, R84, 0x1 ;  /* 0x000000540b027211 */ /* 0x000fc800078c08ff */
[----:B-1----:R-:W-:Y:S01]  /*1a060*/  LEA.HI.X.SX32 R3, R11, R0, 0x1, P6 ;  /* 0x000000000b037211 */ /* 0x002fe200030f0eff */
[C---:B------:R-:W-:Y:S01]  /*1a070*/  VIADD R7, R5.reuse, UR7 ;  /* 0x0000000705077c36 */ /* 0x040fe20008000000 */
[----:B------:R-:W-:Y:S02]  /*1a080*/  LEA R4, P6, R5, R84, 0x1 ;  /* 0x0000005405047211 */ /* 0x000fe400078c08ff */
[----:B------:R-:W-:Y:S02]  /*1a090*/  PRMT R10, R38, 0x7632, R10 ;  /* 0x00007632260a7816 */ /* 0x000fe4000000000a */
[----:B------:R-:W-:Y:S02]  /*1a0a0*/  F2FP.F16.F32.PACK_AB R40, R41, R40 ;  /* 0x000000282928723e */ /* 0x000fe400000000ff */
[----:B------:R-:W-:Y:S02]  /*1a0b0*/  LEA.HI.X.SX32 R5, R5, R0, 0x1, P6 ;  /* 0x0000000005057211 */ /* 0x000fe400030f0eff */
[C---:B------:R-:W-:Y:S01]  /*1a0c0*/  LEA R6, P6, R7.reuse, R84, 0x1 ;  /* 0x0000005407067211 */ /* 0x040fe200078c08ff */
[----:B------:R-:W-:Y:S01]  /*1a0d0*/  @P2 STG.E.U16 desc[UR20][R2.64], R10 ;  /* 0x0000000a02002986 */ /* 0x000fe2000c101514 */
[----:B-----5:R-:W-:-:S02]  /*1a0e0*/  VIADD R9, R7, UR7 ;  /* 0x0000000707097c36 */ /* 0x020fc40008000000 */
[----:B------:R-:W-:Y:S01]  /*1a0f0*/  LEA.HI.X.SX32 R7, R7, R0, 0x1, P6 ;  /* 0x0000000007077211 */ /* 0x000fe200030f0eff */
[----:B------:R0:W-:Y:S01]  /*1a100*/  @P1 STG.E.U16 desc[UR20][R4.64], R40 ;  /* 0x0000002804001986 */ /* 0x0001e2000c101514 */
[----:B------:R-:W-:Y:S02]  /*1a110*/  ISETP.LT.AND P4, PT, R17, UR15, !P0 ;  /* 0x0000000f11007c0c */ /* 0x000fe4000c781270 */
[----:B------:R-:W-:Y:S01]  /*1a120*/  ISETP.LT.AND P2, PT, R16, UR15, !P0 ;  /* 0x0000000f10007c0c */ /* 0x000fe2000c741270 */
[----:B------:R-:W5:Y:S04]  /*1a130*/  LDL.LU R17, [R1+0x76c] ;  /* 0x00076c0001117983 */ /* 0x000f680000300800 */
[----:B------:R-:W5:Y:S01]  /*1a140*/  LDL.LU R16, [R1+0x768] ;  /* 0x0007680001107983 */ /* 0x000f620000300800 */
[----:B0-----:R-:W-:-:S05]  /*1a150*/  PRMT R5, R40, 0x7632, R5 ;  /* 0x0000763228057816 */ /* 0x001fca0000000005 */
[----:B------:R0:W-:Y:S01]  /*1a160*/  @P5 STG.E.U16 desc[UR20][R6.64], R5 ;  /* 0x0000000506005986 */ /* 0x0001e2000c101514 */
[C---:B------:R-:W-:Y:S01]  /*1a170*/  LEA R8, P6, R9.reuse, R84, 0x1 ;  /* 0x0000005409087211 */ /* 0x040fe200078c08ff */
[----:B------:R-:W-:Y:S01]  /*1a180*/  VIADD R3, R9, UR7 ;  /* 0x0000000709037c36 */ /* 0x000fe20008000000 */
[----:B------:R-:W-:Y:S02]  /*1a190*/  F2FP.F16.F32.PACK_AB R42, R43, R42 ;  /* 0x0000002a2b2a723e */ /* 0x000fe400000000ff */
[----:B------:R-:W-:-:S05]  /*1a1a0*/  LEA.HI.X.SX32 R9, R9, R0, 0x1, P6 ;  /* 0x0000000009097211 */ /* 0x000fca00030f0eff */
[----:B------:R1:W-:Y:S01]  /*1a1b0*/  @P4 STG.E.U16 desc[UR20][R8.64], R42 ;  /* 0x0000002a08004986 */ /* 0x0003e2000c101514 */
[----:B--2---:R-:W-:-:S03]  /*1a1c0*/  ISETP.LT.AND P1, PT, R15, UR15, !P0 ;  /* 0x0000000f0f007c0c */ /* 0x004fc6000c721270 */
[----:B------:R-:W2:Y:S01]  /*1a1d0*/  LDL.LU R15, [R1+0x75c] ;  /* 0x00075c00010f7983 */ /* 0x000ea20000300800 */
[----:B---3--:R-:W-:-:S03]  /*1a1e0*/  ISETP.LT.AND P5, PT, R13, UR15, !P0 ;  /* 0x0000000f0d007c0c */ /* 0x008fc6000c7a1270 */
[----:B------:R-:W3:Y:S01]  /*1a1f0*/  LDL.LU R13, [R1+0x748] ;  /* 0x00074800010d7983 */ /* 0x000ee20000300800 */
[----:B----4-:R-:W-:-:S03]  /*1a200*/  ISETP.LT.AND P4, PT, R14, UR15, !P0 ;  /* 0x0000000f0e007c0c */ /* 0x010fc6000c781270 */
[----:B------:R-:W4:Y:S01]  /*1a210*/  LDL.LU R14, [R1+0x744] ;  /* 0x00074400010e7983 */ /* 0x000f220000300800 */
[C---:B------:R-:W-:Y:S01]  /*1a220*/  VIADD R11, R3.reuse, UR7 ;  /* 0x00000007030b7c36 */ /* 0x040fe20008000000 */
[----:B------:R-:W-:-:S04]  /*1a230*/  LEA R2, P6, R3, R84, 0x1 ;  /* 0x0000005403027211 */ /* 0x000fc800078c08ff */
[----:B------:R-:W-:Y:S02]  /*1a240*/  LEA.HI.X.SX32 R3, R3, R0, 0x1, P6 ;  /* 0x0000000003037211 */ /* 0x000fe400030f0eff */
[----:B------:R-:W-:-:S04]  /*1a250*/  LEA R4, P6, R11, R84, 0x1 ;  /* 0x000000540b047211 */ /* 0x000fc800078c08ff */
[C---:B0-----:R-:W-:Y:S01]  /*1a260*/  LEA.HI.X.SX32 R5, R11.reuse, R0, 0x1, P6 ;  /* 0x000000000b057211 */ /* 0x041fe200030f0eff */
[----:B------:R-:W-:Y:S01]  /*1a270*/  VIADD R11, R11, UR7 ;  /* 0x000000070b0b7c36 */ /* 0x000fe20008000000 */
[----:B------:R-:W-:-:S03]  /*1a280*/  PRMT R7, R42, 0x7632, R7 ;  /* 0x000076322a077816 */ /* 0x000fc60000000007 */
[C---:B-1----:R-:W-:Y:S01]  /*1a290*/  VIADD R9, R11.reuse, UR7 ;  /* 0x000000070b097c36 */ /* 0x042fe20008000000 */
[----:B------:R-:W-:Y:S01]  /*1a2a0*/  LEA R6, P6, R11, R84, 0x1 ;  /* 0x000000540b067211 */ /* 0x000fe200078c08ff */
[----:B------:R0:W-:Y:S01]  /*1a2b0*/  @P3 STG.E.U16 desc[UR20][R2.64], R7 ;  /* 0x0000000702003986 */ /* 0x0001e2000c101514 */
[----:B------:R-:W-:Y:S02]  /*1a2c0*/  F2FP.F16.F32.PACK_AB R44, R45, R44 ;  /* 0x0000002c2d2c723e */ /* 0x000fe400000000ff */
[----:B------:R-:W-:Y:S02]  /*1a2d0*/  F2FP.F16.F32.PACK_AB R46, R47, R46 ;  /* 0x0000002e2f2e723e */ /* 0x000fe400000000ff */
[----:B------:R-:W-:Y:S02]  /*1a2e0*/  PRMT R10, R44, 0x7632, R10 ;  /* 0x000076322c0a7816 */ /* 0x000fe4000000000a */
[----:B0-----:R-:W-:Y:S02]  /*1a2f0*/  LEA.HI.X.SX32 R7, R11, R0, 0x1, P6 ;  /* 0x000000000b077211 */ /* 0x001fe400030f0eff */
[C---:B------:R-:W-:Y:S01]  /*1a300*/  LEA R8, P6, R9.reuse, R84, 0x1 ;  /* 0x0000005409087211 */ /* 0x040fe200078c08ff */
[----:B------:R-:W-:Y:S01]  /*1a310*/  VIADD R3, R9, UR7 ;  /* 0x0000000709037c36 */ /* 0x000fe20008000000 */
[----:B-----5:R-:W-:-:S02]  /*1a320*/  ISETP.LT.AND P3, PT, R17, UR15, !P0 ;  /* 0x0000000f11007c0c */ /* 0x020fc4000c761270 */
[----:B------:R-:W-:Y:S01]  /*1a330*/  LEA.HI.X.SX32 R9, R9, R0, 0x1, P6 ;  /* 0x0000000009097211 */ /* 0x000fe200030f0eff */
[----:B------:R0:W-:Y:S01]  /*1a340*/  @P2 STG.E.U16 desc[UR20][R4.64], R44 ;  /* 0x0000002c04002986 */ /* 0x0001e2000c101514 */
[----:B------:R-:W-:-:S03]  /*1a350*/  ISETP.LT.AND P2, PT, R16, UR15, !P0 ;  /* 0x0000000f10007c0c */ /* 0x000fc6000c741270 */
[----:B------:R-:W5:Y:S04]  /*1a360*/  LDL.LU R17, [R1+0x72c] ;  /* 0x00072c0001117983 */ /* 0x000f680000300800 */
[----:B------:R-:W-:Y:S04]  /*1a370*/  @P1 STG.E.U16 desc[UR20][R6.64], R10 ;  /* 0x0000000a06001986 */ /* 0x000fe8000c101514 */
[----:B------:R-:W5:Y:S04]  /*1a380*/  LDL.LU R16, [R1+0x724] ;  /* 0x0007240001107983 */ /* 0x000f680000300800 */
[----:B------:R1:W-:Y:S01]  /*1a390*/  @P5 STG.E.U16 desc[UR20][R8.64], R46 ;  /* 0x0000002e08005986 */ /* 0x0003e2000c101514 */
[C---:B------:R-:W-:Y:S01]  /*1a3a0*/  LEA R2, P6, R3.reuse, R84, 0x1 ;  /* 0x0000005403027211 */ /* 0x040fe200078c08ff */
[----:B0-----:R-:W-:-:S03]  /*1a3b0*/  VIADD R5, R3, UR7 ;  /* 0x0000000703057c36 */ /* 0x001fc60008000000 */
[----:B------:R-:W-:Y:S02]  /*1a3c0*/  LEA.HI.X.SX32 R3, R3, R0, 0x1, P6 ;  /* 0x0000000003037211 */ /* 0x000fe400030f0eff */
[----:B-1----:R-:W-:-:S05]  /*1a3d0*/  PRMT R9, R46, 0x7632, R9 ;  /* 0x000076322e097816 */ /* 0x002fca0000000009 */
[----:B------:R0:W-:Y:S01]  /*1a3e0*/  @P4 STG.E.U16 desc[UR20][R2.64], R9 ;  /* 0x0000000902004986 */ /* 0x0001e2000c101514 */
[----:B--2---:R-:W-:-:S03]  /*1a3f0*/  ISETP.LT.AND P1, PT, R15, UR15, !P0 ;  /* 0x0000000f0f007c0c */ /* 0x004fc6000c721270 */
[----:B------:R-:W2:Y:S01]  /*1a400*/  LDL.LU R15, [R1+0x720] ;  /* 0x00072000010f7983 */ /* 0x000ea20000300800 */
[----:B---3--:R-:W-:-:S03]  /*1a410*/  ISETP.LT.AND P5, PT, R13, UR15, !P0 ;  /* 0x0000000f0d007c0c */ /* 0x008fc6000c7a1270 */
[----:B------:R-:W3:Y:S01]  /*1a420*/  LDL.LU R13, [R1+0x718] ;  /* 0x00071800010d7983 */ /* 0x000ee20000300800 */
[----:B----4-:R-:W-:-:S03]  /*1a430*/  ISETP.LT.AND P4, PT, R14, UR15, !P0 ;  /* 0x0000000f0e007c0c */ /* 0x010fc6000c781270 */
[----:B------:R-:W4:Y:S01]  /*1a440*/  LDL.LU R14, [R1+0x714] ;  /* 0x00071400010e7983 */ /* 0x000f220000300800 */
[C---:B------:R-:W-:Y:S01]  /*1a450*/  LEA R4, P6, R5.reuse, R84, 0x1 ;  /* 0x0000005405047211 */ /* 0x040fe200078c08ff */
[----:B------:R-:W-:-:S03]  /*1a460*/  VIADD R7, R5, UR7 ;  /* 0x0000000705077c36 */ /* 0x000fc60008000000 */
[----:B------:R-:W-:Y:S01]  /*1a470*/  LEA.HI.X.SX32 R5, R5, R0, 0x1, P6 ;  /* 0x0000000005057211 */ /* 0x000fe200030f0eff */
[C---:B------:R-:W-:Y:S01]  /*1a480*/  VIADD R11, R7.reuse, UR7 ;  /* 0x00000007070b7c36 */ /* 0x040fe20008000000 */
[----:B------:R-:W-:-:S04]  /*1a490*/  LEA R6, P6, R7, R84, 0x1 ;  /* 0x0000005407067211 */ /* 0x000fc800078c08ff */
[----:B------:R-:W-:Y:S02]  /*1a4a0*/  LEA.HI.X.SX32 R7, R7, R0, 0x1, P6 ;  /* 0x0000000007077211 */ /* 0x000fe400030f0eff */
[----:B------:R-:W-:Y:S02]  /*1a4b0*/  LEA R8, P6, R11, R84, 0x1 ;  /* 0x000000540b087211 */ /* 0x000fe400078c08ff */
[----:B------:R-:W-:Y:S02]  /*1a4c0*/  F2FP.F16.F32.PACK_AB R48, R49, R48 ;  /* 0x000000303130723e */ /* 0x000fe400000000ff */
[C---:B0-----:R-:W-:Y:S01]  /*1a4d0*/  LEA.HI.X.SX32 R9, R11.reuse, R0, 0x1, P6 ;  /* 0x000000000b097211 */ /* 0x041fe200030f0eff */
[----:B------:R-:W-:Y:S01]  /*1a4e0*/  VIADD R11, R11, UR7 ;  /* 0x000000070b0b7c36 */ /* 0x000fe20008000000 */
[----:B------:R-:W-:Y:S02]  /*1a4f0*/  PRMT R3, R48, 0x7632, R3 ;  /* 0x0000763230037816 */ /* 0x000fe40000000003 */
[----:B------:R-:W-:-:S02]  /*1a500*/  F2FP.F16.F32.PACK_AB R50, R51, R50 ;  /* 0x000000323332723e */ /* 0x000fc400000000ff */
[----:B------:R-:W-:Y:S01]  /*1a510*/  LEA R2, P6, R11, R84, 0x1 ;  /* 0x000000540b027211 */ /* 0x000fe200078c08ff */
[----:B------:R-:W-:Y:S01]  /*1a520*/  @P3 STG.E.U16 desc[UR20][R4.64], R48 ;  /* 0x0000003004003986 */ /* 0x000fe2000c101514 */
[----:B------:R-:W-:-:S03]  /*1a530*/  PRMT R10, R50, 0x7632, R10 ;  /* 0x00007632320a7816 */ /* 0x000fc6000000000a */
[----:B------:R0:W-:Y:S04]  /*1a540*/  @P2 STG.E.U16 desc[UR20][R6.64], R3 ;  /* 0x0000000306002986 */ /* 0x0001e8000c101514 */
[----:B------:R1:W-:Y:S01]  /*1a550*/  @P1 STG.E.U16 desc[UR20][R8.64], R50 ;  /* 0x0000003208001986 */ /* 0x0003e2000c101514 */
[----:B0-----:R-:W-:Y:S02]  /*1a560*/  LEA.HI.X.SX32 R3, R11, R0, 0x1, P6 ;  /* 0x000000000b037211 */ /* 0x001fe400030f0eff */
[----:B-----5:R-:W-:Y:S02]  /*1a570*/  ISETP.LT.AND P3, PT, R17, UR15, !P0 ;  /* 0x0000000f11007c0c */ /* 0x020fe4000c761270 */
[----:B------:R-:W5:Y:S01]  /*1a580*/  LDL.LU R17, [R1+0x710] ;  /* 0x0007100001117983 */ /* 0x000f620000300800 */
[----:B------:R-:W-:-:S03]  /*1a590*/  ISETP.LT.AND P2, PT, R16, UR15, !P0 ;  /* 0x0000000f10007c0c */ /* 0x000fc6000c741270 */
[----:B------:R0:W-:Y:S01]  /*1a5a0*/  @P5 STG.E.U16 desc[UR20][R2.64], R10 ;  /* 0x0000000a02005986 */ /* 0x0001e2000c101514 */
[----:B------:R-:W-:Y:S01]  /*1a5b0*/  VIADD R5, R11, UR7 ;  /* 0x000000070b057c36 */ /* 0x000fe20008000000 */
[----:B------:R-:W-:-:S04]  /*1a5c0*/  F2FP.F16.F32.PACK_AB R52, R53, R52 ;  /* 0x000000343534723e */ /* 0x000fc800000000ff */
[C---:B------:R-:W-:Y:S01]  /*1a5d0*/  LEA R4, P6, R5.reuse, R84, 0x1 ;  /* 0x0000005405047211 */ /* 0x040fe200078c08ff */
[----:B------:R-:W-:-:S03]  /*1a5e0*/  VIADD R7, R5, UR7 ;  /* 0x0000000705077c36 */ /* 0x000fc60008000000 */
[----:B------:R-:W-:-:S05]  /*1a5f0*/  LEA.HI.X.SX32 R5, R5, R0, 0x1, P6 ;  /* 0x0000000005057211 */ /* 0x000fca00030f0eff */
[----:B------:R0:W-:Y:S01]  /*1a600*/  @P4 STG.E.U16 desc[UR20][R4.64], R52 ;  /* 0x0000003404004986 */ /* 0x0001e2000c101514 */
[----:B--2---:R-:W-:-:S03]  /*1a610*/  ISETP.LT.AND P1, PT, R15, UR15, !P0 ;  /* 0x0000000f0f007c0c */ /* 0x004fc6000c721270 */
[----:B------:R-:W2:Y:S04]  /*1a620*/  LDL.LU R15, [R1+0x704] ;  /* 0x00070400010f7983 */ /* 0x000ea80000300800 */
[----:B------:R-:W2:Y:S01]  /*1a630*/  LDL.LU R16, [R1+0x700] ;  /* 0x0007000001107983 */ /* 0x000ea20000300800 */
[----:B---3--:R-:W-:-:S03]  /*1a640*/  ISETP.LT.AND P5, PT, R13, UR15, !P0 ;  /* 0x0000000f0d007c0c */ /* 0x008fc6000c7a1270 */
[----:B------:R-:W3:Y:S01]  /*1a650*/  LDL.LU R13, [R1+0x6fc] ;  /* 0x0006fc00010d7983 */ /* 0x000ee20000300800 */
[----:B----4-:R-:W-:-:S03]  /*1a660*/  ISETP.LT.AND P4, PT, R14, UR15, !P0 ;  /* 0x0000000f0e007c0c */ /* 0x010fc6000c781270 */
[----:B------:R-:W4:Y:S01]  /*1a670*/  LDL.LU R14, [R1+0x6f8] ;  /* 0x0006f800010e7983 */ /* 0x000f220000300800 */
[C---:B------:R-:W-:Y:S01]  /*1a680*/  LEA R6, P6, R7.reuse, R84, 0x1 ;  /* 0x0000005407067211 */ /* 0x040fe200078c08ff */
[----:B-1----:R-:W-:-:S03]  /*1a690*/  VIADD R9, R7, UR7 ;  /* 0x0000000707097c36 */ /* 0x002fc60008000000 */
[----:B------:R-:W-:Y:S01]  /*1a6a0*/  LEA.HI.X.SX32 R7, R7, R0, 0x1, P6 ;  /* 0x0000000007077211 */ /* 0x000fe200030f0eff */
[C---:B0-----:R-:W-:Y:S01]  /*1a6b0*/  VIADD R3, R9.reuse, UR7 ;  /* 0x0000000709037c36 */ /* 0x041fe20008000000 */
[----:B------:R-:W-:-:S03]  /*1a6c0*/  LEA R8, P6, R9, R84, 0x1 ;  /* 0x0000005409087211 */ /* 0x000fc600078c08ff */
[----:B------:R-:W-:Y:S01]  /*1a6d0*/  VIADD R11, R3, UR7 ;  /* 0x00000007030b7c36 */ /* 0x000fe20008000000 */
[----:B------:R-:W-:Y:S02]  /*1a6e0*/  LEA.HI.X.SX32 R9, R9, R0, 0x1, P6 ;  /* 0x0000000009097211 */ /* 0x000fe400030f0eff */
[----:B------:R-:W-:Y:S02]  /*1a6f0*/  LEA R2, P6, R3, R84, 0x1 ;  /* 0x0000005403027211 */ /* 0x000fe400078c08ff */
[----:B------:R-:W-:Y:S02]  /*1a700*/  PRMT R5, R52, 0x7632, R5 ;  /* 0x0000763234057816 */ /* 0x000fe40000000005 */
[----:B------:R-:W-:Y:S02]  /*1a710*/  F2FP.F16.F32.PACK_AB R54, R55, R54 ;  /* 0x000000363736723e */ /* 0x000fe400000000ff */
[----:B------:R-:W-:Y:S02]  /*1a720*/  LEA.HI.X.SX32 R3, R3, R0, 0x1, P6 ;  /* 0x0000000003037211 */ /* 0x000fe400030f0eff */
[----:B------:R-:W-:Y:S01]  /*1a730*/  LEA R4, P6, R11, R84, 0x1 ;  /* 0x000000540b047211 */ /* 0x000fe200078c08ff */
[----:B------:R0:W-:Y:S04]  /*1a740*/  @P3 STG.E.U16 desc[UR20][R6.64], R5 ;  /* 0x0000000506003986 */ /* 0x0001e8000c101514 */
[----:B------:R1:W-:Y:S01]  /*1a750*/  @P2 STG.E.U16 desc[UR20][R8.64], R54 ;  /* 0x0000003608002986 */ /* 0x0003e2000c101514 */
[----:B------:R-:W-:-:S02]  /*1a760*/  F2FP.F16.F32.PACK_AB R56, R57, R56 ;  /* 0x000000383938723e */ /* 0x000fc400000000ff */
[----:B0-----:R-:W-:Y:S02]  /*1a770*/  LEA.HI.X.SX32 R5, R11, R0, 0x1, P6 ;  /* 0x000000000b057211 */ /* 0x001fe400030f0eff */
[----:B------:R-:W-:Y:S02]  /*1a780*/  PRMT R7, R54, 0x7632, R7 ;  /* 0x0000763236077816 */ /* 0x000fe40000000007 */
[----:B-----5:R-:W-:Y:S02]  /*1a790*/  ISETP.LT.AND P3, PT, R17, UR15, !P0 ;  /* 0x0000000f11007c0c */ /* 0x020fe4000c761270 */
[----:B------:R-:W5:Y:S01]  /*1a7a0*/  LDL.LU R17, [R1+0x6f4] ;  /* 0x0006f40001117983 */ /* 0x000f620000300800 */
[----:B------:R-:W-:-:S03]  /*1a7b0*/  VIADD R11, R11, UR7 ;  /* 0x000000070b0b7c36 */ /* 0x000fc60008000000 */
[----:B------:R0:W-:Y:S01]  /*1a7c0*/  @P1 STG.E.U16 desc[UR20][R2.64], R7 ;  /* 0x0000000702001986 */ /* 0x0001e2000c101514 */
[----:B-1----:R-:W-:-:S03]  /*1a7d0*/  VIADD R9, R11, UR7 ;  /* 0x000000070b097c36 */ /* 0x002fc60008000000 */
[----:B------:R1:W-:Y:S01]  /*1a7e0*/  @P5 STG.E.U16 desc[UR20][R4.64], R56 ;  /* 0x0000003804005986 */ /* 0x0003e2000c101514 */
[----:B------:R-:W-:-:S04]  /*1a7f0*/  LEA R6, P5, R11, R84, 0x1 ;  /* 0x000000540b067211 */ /* 0x000fc800078a08ff */
[----:B0-----:R-:W-:Y:S02]  /*1a800*/  LEA.HI.X.SX32 R7, R11, R0, 0x1, P5 ;  /* 0x000000000b077211 */ /* 0x001fe400028f0eff */
[C---:B------:R-:W-:Y:S01]  /*1a810*/  LEA R8, P5, R9.reuse, R84, 0x1 ;  /* 0x0000005409087211 */ /* 0x040fe200078a08ff */
[----:B------:R-:W-:-:S03]  /*1a820*/  VIADD R3, R9, UR7 ;  /* 0x0000000709037c36 */ /* 0x000fc60008000000 */
[----:B------:R-:W-:Y:S02]  /*1a830*/  LEA.HI.X.SX32 R9, R9, R0, 0x1, P5 ;  /* 0x0000000009097211 */ /* 0x000fe400028f0eff */
[----:B--2---:R-:W-:Y:S02]  /*1a840*/  ISETP.LT.AND P2, PT, R15, UR15, !P0 ;  /* 0x0000000f0f007c0c */ /* 0x004fe4000c741270 */
[----:B------:R-:W2:Y:S01]  /*1a850*/  LDL.LU R15, [R1+0x6f0] ;  /* 0x0006f000010f7983 */ /* 0x000ea20000300800 */
[----:B---3--:R-:W-:-:S03]  /*1a860*/  ISETP.LT.AND P6, PT, R13, UR15, !P0 ;  /* 0x0000000f0d007c0c */ /* 0x008fc6000c7c1270 */
[----:B------:R-:W3:Y:S01]  /*1a870*/  LDL.LU R13, [R1+0x6ec] ;  /* 0x0006ec00010d7983 */ /* 0x000ee20000300800 */
[----:B------:R-:W-:-:S03]  /*1a880*/  ISETP.LT.AND P1, PT, R16, UR15, !P0 ;  /* 0x0000000f10007c0c */ /* 0x000fc6000c721270 */
[----:B------:R-:W3:Y:S01]  /*1a890*/  LDL.LU R16, [R1+0x6e8] ;  /* 0x0006e80001107983 */ /* 0x000ee20000300800 */
[----:B----4-:R-:W-:-:S03]  /*1a8a0*/  ISETP.LT.AND P5, PT, R14, UR15, !P0 ;  /* 0x0000000f0e007c0c */ /* 0x010fc6000c7a1270 */
[----:B------:R-:W4:Y:S01]  /*1a8b0*/  LDL.LU R14, [R1+0x6e4] ;  /* 0x0006e400010e7983 */ /* 0x000f220000300800 */
[----:B------:R-:W-:Y:S01]  /*1a8c0*/  PRMT R10, R56, 0x7632, R10 ;  /* 0x00007632380a7816 */ /* 0x000fe2000000000a */
[----:B-1----:R-:W-:Y:S01]  /*1a8d0*/  VIADD R5, R3, UR7 ;  /* 0x0000000703057c36 */ /* 0x002fe20008000000 */
[----:B------:R-:W-:-:S03]  /*1a8e0*/  F2FP.F16.F32.PACK_AB R58, R59, R58 ;  /* 0x0000003a3b3a723e */ /* 0x000fc600000000ff */
[----:B------:R0:W-:Y:S01]  /*1a8f0*/  @P4 STG.E.U16 desc[UR20][R6.64], R10 ;  /* 0x0000000a06004986 */ /* 0x0001e2000c101514 */
[C---:B------:R-:W-:Y:S02]  /*1a900*/  LEA R2, P4, R3.reuse, R84, 0x1 ;  /* 0x0000005403027211 */ /* 0x040fe400078808ff */
[----:B------:R-:W-:Y:S02]  /*1a910*/  PRMT R12, R58, 0x7632, R12 ;  /* 0x000076323a0c7816 */ /* 0x000fe4000000000c */
[----:B------:R-:W-:Y:S01]  /*1a920*/  LEA.HI.X.SX32 R3, R3, R0, 0x1, P4 ;  /* 0x0000000003037211 */ /* 0x000fe200020f0eff */
[----:B------:R1:W-:Y:S01]  /*1a930*/  @P3 STG.E.U16 desc[UR20][R8.64], R58 ;  /* 0x0000003a08003986 */ /* 0x0003e2000c101514 */
[C---:B------:R-:W-:Y:S01]  /*1a940*/  LEA R4, P3, R5.reuse, R84, 0x1 ;  /* 0x0000005405047211 */ /* 0x040fe200078608ff */
[----:B0-----:R-:W-:Y:S02]  /*1a950*/  VIADD R7, R5, UR7 ;  /* 0x0000000705077c36 */ /* 0x001fe40008000000 */
[----:B------:R0:W-:Y:S01]  /*1a960*/  @P2 STG.E.U16 desc[UR20][R2.64], R12 ;  /* 0x0000000c02002986 */ /* 0x0001e2000c101514 */
[----:B------:R-:W-:Y:S01]  /*1a970*/  F2FP.F16.F32.PACK_AB R60, R61, R60 ;  /* 0x0000003c3d3c723e */ /* 0x000fe200000000ff */
[C---:B-1----:R-:W-:Y:S01]  /*1a980*/  VIADD R9, R7.reuse, UR7 ;  /* 0x0000000707097c36 */ /* 0x042fe20008000000 */
[----:B------:R-:W-:-:S02]  /*1a990*/  LEA R6, P2, R7, R84, 0x1 ;  /* 0x0000005407067211 */ /* 0x000fc400078408ff */
[-C--:B------:R-:W-:Y:S01]  /*1a9a0*/  LEA.HI.X.SX32 R5, R5, R0.reuse, 0x1, P3 ;  /* 0x0000000005057211 */ /* 0x080fe200018f0eff */
[----:B------:R-:W-:Y:S01]  /*1a9b0*/  VIADD R11, R9, UR7 ;  /* 0x00000007090b7c36 */ /* 0x000fe20008000000 */
[----:B------:R-:W-:Y:S02]  /*1a9c0*/  LEA.HI.X.SX32 R7, R7, R0, 0x1, P2 ;  /* 0x0000000007077211 */ /* 0x000fe400010f0eff */
[----:B0-----:R-:W-:Y:S01]  /*1a9d0*/  PRMT R3, R60, 0x7632, R3 ;  /* 0x000076323c037816 */ /* 0x001fe20000000003 */
[----:B------:R-:W-:Y:S01]  /*1a9e0*/  @P1 STG.E.U16 desc[UR20][R4.64], R60 ;  /* 0x0000003c04001986 */ /* 0x000fe2000c101514 */
[----:B------:R-:W-:-:S03]  /*1a9f0*/  LEA R2, P1, R9, R84, 0x1 ;  /* 0x0000005409027211 */ /* 0x000fc600078208ff */
[----:B------:R0:W-:Y:S01]  /*1aa00*/  @P6 STG.E.U16 desc[UR20][R6.64], R3 ;  /* 0x0000000306006986 */ /* 0x0001e2000c101514 */
[----:B------:R-:W-:Y:S02]  /*1aa10*/  LEA R8, P6, R11, R84, 0x1 ;  /* 0x000000540b087211 */ /* 0x000fe400078c08ff */
[----:B-----5:R-:W-:Y:S02]  /*1aa20*/  ISETP.LT.AND P4, PT, R17, UR15, !P0 ;  /* 0x0000000f11007c0c */ /* 0x020fe4000c781270 */
[-C--:B0-----:R-:W-:Y:S02]  /*1aa30*/  LEA.HI.X.SX32 R3, R9, R0.reuse, 0x1, P1 ;  /* 0x0000000009037211 */ /* 0x081fe400008f0eff */
[----:B------:R-:W-:Y:S02]  /*1aa40*/  LEA.HI.X.SX32 R9, R11, R0, 0x1, P6 ;  /* 0x000000000b097211 */ /* 0x000fe400030f0eff */
[----:B------:R-:W-:Y:S02]  /*1aa50*/  F2FP.F16.F32.PACK_AB R62, R63, R62 ;  /* 0x0000003e3f3e723e */ /* 0x000fe400000000ff */
[----:B------:R-:W-:-:S02]  /*1aa60*/  F2FP.F16.F32.PACK_AB R64, R65, R64 ;  /* 0x000000404140723e */ /* 0x000fc400000000ff */
[----:B------:R-:W-:Y:S01]  /*1aa70*/  F2FP.F16.F32.PACK_AB R66, R67, R66 ;  /* 0x000000424342723e */ /* 0x000fe200000000ff */
[----:B------:R0:W-:Y:S03]  /*1aa80*/  @P5 STG.E.U16 desc[UR20][R2.64], R62 ;  /* 0x0000003e02005986 */ /* 0x0001e6000c101514 */
[----:B------:R-:W-:Y:S02]  /*1aa90*/  PRMT R42, R66, 0x7632, R42 ;  /* 0x00007632422a7816 */ /* 0x000fe4000000002a */
[----:B0-----:R-:W-:Y:S02]  /*1aaa0*/  PRMT R3, R64, 0x7632, R3 ;  /* 0x0000763240037816 */ /* 0x001fe40000000003 */
[----:B--2---:R-:W-:Y:S02]  /*1aab0*/  ISETP.LT.AND P3, PT, R15, UR15, !P0 ;  /* 0x0000000f0f007c0c */ /* 0x004fe4000c761270 */
[----:B---3--:R-:W-:Y:S01]  /*1aac0*/  ISETP.LT.AND P2, PT, R13, UR15, !P0 ;  /* 0x0000000f0d007c0c */ /* 0x008fe2000c741270 */
[----:B------:R-:W-:-:S04]  /*1aad0*/  VIADD R13, R11, UR7 ;  /* 0x000000070b0d7c36 */ /* 0x000fc80008000000 */
[C---:B------:R-:W-:Y:S01]  /*1aae0*/  VIADD R15, R13.reuse, UR7 ;  /* 0x000000070d0f7c36 */ /* 0x040fe20008000000 */
[----:B------:R-:W-:-:S03]  /*1aaf0*/  LEA R4, P1, R13, R84, 0x1 ;  /* 0x000000540d047211 */ /* 0x000fc600078208ff */
[C---:B------:R-:W-:Y:S01]  /*1ab00*/  VIADD R17, R15.reuse, UR7 ;  /* 0x000000070f117c36 */ /* 0x040fe20008000000 */
[----:B------:R-:W-:Y:S02]  /*1ab10*/  LEA R10, P6, R15, R84, 0x1 ;  /* 0x000000540f0a7211 */ /* 0x000fe400078c08ff */
[-C--:B------:R-:W-:Y:S01]  /*1ab20*/  LEA.HI.X.SX32 R5, R13, R0.reuse, 0x1, P1 ;  /* 0x000000000d057211 */ /* 0x080fe200008f0eff */
[----:B------:R-:W-:Y:S01]  /*1ab30*/  VIADD R13, R17, UR7 ;  /* 0x00000007110d7c36 */ /* 0x000fe20008000000 */
[----:B------:R-:W-:Y:S02]  /*1ab40*/  LEA.HI.X.SX32 R11, R15, R0, 0x1, P6 ;  /* 0x000000000f0b7211 */ /* 0x000fe400030f0eff */
[C---:B------:R-:W-:Y:S02]  /*1ab50*/  LEA R6, P6, R17.reuse, R84, 0x1 ;  /* 0x0000005411067211 */ /* 0x040fe400078c08ff */
[----:B------:R-:W-:Y:S02]  /*1ab60*/  ISETP.LT.AND P1, PT, R16, UR15, !P0 ;  /* 0x0000000f10007c0c */ /* 0x000fe4000c721270 */
[----:B------:R-:W-:-:S02]  /*1ab70*/  LEA.HI.X.SX32 R7, R17, R0, 0x1, P6 ;  /* 0x0000000011077211 */ /* 0x000fc400030f0eff */
[C---:B------:R-:W-:Y:S02]  /*1ab80*/  LEA R84, P6, R13.reuse, R84, 0x1 ;  /* 0x000000540d547211 */ /* 0x040fe400078c08ff */
[----:B----4-:R-:W-:Y:S02]  /*1ab90*/  ISETP.LT.AND P0, PT, R14, UR15, !P0 ;  /* 0x0000000f0e007c0c */ /* 0x010fe4000c701270 */
[----:B------:R-:W-:Y:S02]  /*1aba0*/  LEA.HI.X.SX32 R85, R13, R0, 0x1, P6 ;  /* 0x000000000d557211 */ /* 0x000fe400030f0eff */
[----:B------:R-:W-:-:S05]  /*1abb0*/  PRMT R0, R62, 0x7632, R0 ;  /* 0x000076323e007816 */ /* 0x000fca0000000000 */
[----:B------:R0:W-:Y:S04]  /*1abc0*/  @P4 STG.E.U16 desc[UR20][R8.64], R0 ;  /* 0x0000000008004986 */ /* 0x0001e8000c101514 */
[----:B------:R0:W-:Y:S04]  /*1abd0*/  @P3 STG.E.U16 desc[UR20][R4.64], R64 ;  /* 0x0000004004003986 */ /* 0x0001e8000c101514 */
[----:B------:R0:W-:Y:S04]  /*1abe0*/  @P2 STG.E.U16 desc[UR20][R10.64], R3 ;  /* 0x000000030a002986 */ /* 0x0001e8000c101514 */
[----:B------:R0:W-:Y:S04]  /*1abf0*/  @P1 STG.E.U16 desc[UR20][R6.64], R66 ;  /* 0x0000004206001986 */ /* 0x0001e8000c101514 */
[----:B------:R0:W-:Y:S01]  /*1ac00*/  @P0 STG.E.U16 desc[UR20][R84.64], R42 ;  /* 0x0000002a54000986 */ /* 0x0001e2000c101514 */
[----:B------:R-:W-:Y:S06]  /*1ac10*/  BAR.SYNC.DEFER_BLOCKING 0x0 ;  /* 0x0000000000007b1d */ /* 0x000fec0000010000 */
[----:B------:R-:W-:Y:S05]  /*1ac20*/  BRA.U UP0, `(.L_x_14) ;  /* 0x0000000100a07547 */ /* 0x000fea000b800000 */
[----:B------:R-:W1:Y:S01]  /*1ac30*/  S2UR UR5, SR_CgaCtaId ;  /* 0x00000000000579c3 */ /* 0x000e620000008800 */
[----:B------:R-:W-:Y:S01]  /*1ac40*/  NOP ;  /* 0x0000000000007918 */ /* 0x000fe20000000000 */
[----:B------:R-:W-:Y:S01]  /*1ac50*/  UMOV UR4, 0x50 ;  /* 0x0000005000047882 */ /* 0x000fe20000000000 */
[----:B0-----:R-:W-:Y:S02]  /*1ac60*/  IMAD.U32 R0, RZ, RZ, UR8 ;  /* 0x00000008ff007e24 */ /* 0x001fe4000f8e00ff */
[----:B------:R-:W-:Y:S02]  /*1ac70*/  IMAD.MOV.U32 R3, RZ, RZ, 0xf ;  /* 0x0000000fff037424 */ /* 0x000fe400078e00ff */
[----:B------:R-:W-:Y:S01]  /*1ac80*/  IMAD.MOV.U32 R7, RZ, RZ, 0x1 ;  /* 0x00000001ff077424 */ /* 0x000fe200078e00ff */
[----:B------:R-:W-:-:S04]  /*1ac90*/  LOP3.LUT R0, R0, 0xffff, RZ, 0xc0, !PT ;  /* 0x0000ffff00007812 */ /* 0x000fc800078ec0ff */
[----:B------:R-:W-:-:S05]  /*1aca0*/  SHF.R.U32.HI R0, RZ, 0x5, R0 ;  /* 0x00000005ff007819 */ /* 0x000fca0000011600 */
[----:B------:R-:W-:Y:S01]  /*1acb0*/  VIADD R2, R0, 0x10 ;  /* 0x0000001000027836 */ /* 0x000fe20000000000 */
[----:B------:R-:W-:Y:S01]  /*1acc0*/  SHF.L.U32 R0, R3, R0, RZ ;  /* 0x0000000003007219 */ /* 0x000fe200000006ff */
[----:B-1----:R-:W-:-:S03]  /*1acd0*/  ULEA UR6, UR5, UR4, 0x18 ;  /* 0x0000000405067291 */ /* 0x002fc6000f8ec0ff */
[----:B------:R-:W-:-:S04]  /*1ace0*/  SHF.L.U32 R3, R7, R2, RZ ;  /* 0x0000000207037219 */ /* 0x000fc800000006ff */
[----:B------:R-:W-:Y:S02]  /*1acf0*/  LOP3.LUT R0, R3, R0, RZ, 0xfc, !PT ;  /* 0x0000000003007212 */ /* 0x000fe400078efcff */
[----:B------:R-:W0:Y:S02]  /*1ad00*/  LDS R5, [UR6] ;  /* 0x00000006ff057984 */ /* 0x000e240008000800 */
[C---:B------:R-:W-:Y:S02]  /*1ad10*/  LOP3.LUT R2, R0.reuse, 0xffff, RZ, 0xc0, !PT ;  /* 0x0000ffff00027812 */ /* 0x040fe400078ec0ff */
[----:B0-----:R-:W-:-:S04]  /*1ad20*/  LOP3.LUT R3, R0, 0xffff, R5, 0x80, !PT ;  /* 0x0000ffff00037812 */ /* 0x001fc800078e8005 */
[----:B------:R-:W-:-:S13]  /*1ad30*/  ISETP.NE.AND P0, PT, R3, R2, PT ;  /* 0x000000020300720c */ /* 0x000fda0003f05270 */
[----:B------:R-:W-:Y:S05]  /*1ad40*/  @P0 BRA `(.L_x_15) ;  /* 0x0000000000500947 */ /* 0x000fea0003800000 */
[----:B------:R-:W-:Y:S02]  /*1ad50*/  SHF.R.U32.HI R5, RZ, 0x10, R5 ;  /* 0x00000010ff057819 */ /* 0x000fe40000011605 */
[----:B------:R-:W-:-:S04]  /*1ad60*/  SHF.R.U32.HI R2, RZ, 0x10, R0 ;  /* 0x00000010ff027819 */ /* 0x000fc80000011600 */
[----:B------:R-:W-:-:S04]  /*1ad70*/  LOP3.LUT R5, R5, R2, RZ, 0xc0, !PT ;  /* 0x0000000205057212 */ /* 0x000fc800078ec0ff */
[----:B------:R-:W-:-:S13]  /*1ad80*/  ISETP.NE.AND P0, PT, R5, R2, PT ;  /* 0x000000020500720c */ /* 0x000fda0003f05270 */
[----:B------:R-:W-:Y:S05]  /*1ad90*/  @P0 BRA `(.L_x_16) ;  /* 0x0000000000300947 */ /* 0x000fea0003800000 */
[----:B------:R-:W-:Y:S01]  /*1ada0*/  R2UR UR4, R0 ;  /* 0x00000000000472ca */ /* 0x000fe200000e0000 */
[----:B------:R-:W-:Y:S01]  /*1adb0*/  VOTEU.ANY UR5, UPT, PT ;  /* 0x0000000000057886 */ /* 0x000fe200038e0100 */
[----:B------:R-:W0:Y:S01]  /*1adc0*/  S2R R0, SR_LANEID ;  /* 0x0000000000007919 */ /* 0x000e220000000000 */
[----:B------:R-:W-:-:S10]  /*1add0*/  UFLO.U32 UR5, UR5 ;  /* 0x00000005000572bd */ /* 0x000fd400080e0000 */
[----:B------:R-:W-:-:S06]  /*1ade0*/  ULOP3.LUT UR4, URZ, UR4, URZ, 0x33, !UPT ;  /* 0x00000004ff047292 */ /* 0x000fcc000f8e33ff */
[----:B------:R-:W-:-:S04]  /*1adf0*/  IMAD.U32 R2, RZ, RZ, UR4 ;  /* 0x00000004ff027e24 */ /* 0x000fc8000f8e00ff */
[----:B------:R-:W1:Y:S02]  /*1ae00*/  REDUX UR7, R2 ;  /* 0x00000000020773c4 */ /* 0x000e640000000000 */
[----:B------:R2:W-:Y:S01]  /*1ae10*/  UTCATOMSWS.AND URZ, UR4 ;  /* 0x0000000400ff79e3 */ /* 0x0005e20008000000 */
[----:B0-----:R-:W-:Y:S01]  /*1ae20*/  ISETP.EQ.U32.AND P0, PT, R0, UR5, PT ;  /* 0x0000000500007c0c */ /* 0x001fe2000bf02070 */
[----:B-1----:R-:W-:-:S12]  /*1ae30*/  IMAD.U32 R0, RZ, RZ, UR7 ;  /* 0x00000007ff007e24 */ /* 0x002fd8000f8e00ff */
[----:B------:R2:W-:Y:S01]  /*1ae40*/  @P0 ATOMS.AND RZ, [UR6], R0 ;  /* 0x00000000ffff098c */ /* 0x0005e2000a800006 */
[----:B------:R-:W-:Y:S05]  /*1ae50*/  BRA `(.L_x_14) ;  /* 0x0000000000147947 */ /* 0x000fea0003800000 */
.L_x_16:
[----:B------:R-:W-:-:S07]  /*1ae60*/  MOV R2, 0x1ae80 ;  /* 0x0001ae8000027802 */ /* 0x000fce0000000f00 */
[----:B------:R-:W-:Y:S05]  /*1ae70*/  CALL.REL.NOINC `($__internal_0_$__cuda_sm10x_tcgen05_guardrail_trap_col_being_dealloced_not_returned_by_alloc) ;  /* 0x00000000002c7944 */ /* 0x000fea0003c00000 */
[----:B------:R-:W-:Y:S05]  /*1ae80*/  BRA `(.L_x_14) ;  /* 0x0000000000087947 */ /* 0x000fea0003800000 */
.L_x_15:
[----:B------:R-:W-:-:S07]  /*1ae90*/  MOV R2, 0x1aeb0 ;  /* 0x0001aeb000027802 */ /* 0x000fce0000000f00 */
[----:B------:R-:W-:Y:S05]  /*1aea0*/  CALL.REL.NOINC `($__internal_2_$__cuda_sm10x_tcgen05_guardrail_trap_unallocated_columns_being_dealloced) ;  /* 0x0000000000387944 */ /* 0x000fea0003c00000 */
.L_x_14:
[----:B------:R-:W-:Y:S01]  /*1aeb0*/  NOP ;  /* 0x0000000000007918 */ /* 0x000fe20000000000 */
[----:B--2---:R-:W-:Y:S05]  /*1aec0*/  EXIT ;  /* 0x000000000000794d */ /* 0x004fea0003800000 */
.L_x_9:
[----:B------:R-:W0:Y:S02]  /*1aed0*/  SYNCS.PHASECHK.TRANS64.TRYWAIT P3, [UR6], R5 ;  /* 0x00000005ff0075a7 */ /* 0x000e240008061106 */
[----:B0-----:R-:W-:Y:S05]  /*1aee0*/  @!P3 BRA `(.L_x_9) ;  /* 0xfffffffc00f8b947 */ /* 0x001fea000383ffff */
[----:B------:R-:W-:Y:S05]  /*1aef0*/  BRA `(.L_x_17) ;  /* 0xffffffa800107947 */ /* 0x000fea000383ffff */
.L_x_13:
[----:B------:R-:W0:Y:S02]  /*1af00*/  SYNCS.PHASECHK.TRANS64.TRYWAIT P1, [UR6], R2 ;  /* 0x00000002ff0075a7 */ /* 0x000e240008021106 */
[----:B0-----:R-:W-:Y:S05]  /*1af10*/  @!P1 BRA `(.L_x_13) ;  /* 0xfffffffc00f89947 */ /* 0x001fea000383ffff */
[----:B------:R-:W-:Y:S05]  /*1af20*/  BRA `(.L_x_12) ;  /* 0xffffffe000447947 */ /* 0x000fea000383ffff */
        .weak           $__internal_0_$__cuda_sm10x_tcgen05_guardrail_trap_col_being_dealloced_not_returned_by_alloc
        .type           $__internal_0_$__cuda_sm10x_tcgen05_guardrail_trap_col_being_dealloced_not_returned_by_alloc,@function
        .size           $__internal_0_$__cuda_sm10x_tcgen05_guardrail_trap_col_being_dealloced_not_returned_by_alloc,($__internal_1_$__cuda_sm10x_tcgen05_guardrail_trap_phase_invalid_during_alloc - $__internal_0_$__cuda_sm10x_tcgen05_guardrail_trap_col_being_dealloced_not_returned_by_alloc)
$__internal_0_$__cuda_sm10x_tcgen05_guardrail_trap_col_being_dealloced_not_returned_by_alloc:
[----:B------:R-:W-:Y:S05]  /*1af30*/  BPT.TRAP 0x1 ;  /* 0x000000040000795c */ /* 0x000fea0000300000 */
[----:B------:R-:W-:-:S04]  /*1af40*/  IMAD.MOV.U32 R3, RZ, RZ, 0x0 ;  /* 0x00000000ff037424 */ /* 0x000fc800078e00ff */
[----:B------:R-:W-:Y:S05]  /*1af50*/  RET.REL.NODEC R2 `(matmul_kernel) ;  /* 0xfffffe5002287950 */ /* 0x000fea0003c3ffff */
        .weak           $__internal_1_$__cuda_sm10x_tcgen05_guardrail_trap_phase_invalid_during_alloc
        .type           $__internal_1_$__cuda_sm10x_tcgen05_guardrail_trap_phase_invalid_during_alloc,@function
        .size           $__internal_1_$__cuda_sm10x_tcgen05_guardrail_trap_phase_invalid_during_alloc,($__internal_2_$__cuda_sm10x_tcgen05_guardrail_trap_unallocated_columns_being_dealloced - $__internal_1_$__cuda_sm10x_tcgen05_guardrail_trap_phase_invalid_during_alloc)
$__internal_1_$__cuda_sm10x_tcgen05_guardrail_trap_phase_invalid_during_alloc:
[----:B------:R-:W-:Y:S05]  /*1af60*/  BPT.TRAP 0x1 ;  /* 0x000000040000795c */ /* 0x000fea0000300000 */
[----:B------:R-:W-:-:S04]  /*1af70*/  IMAD.MOV.U32 R3, RZ, RZ, 0x0 ;  /* 0x00000000ff037424 */ /* 0x000fc800078e00ff */
[----:B------:R-:W-:Y:S05]  /*1af80*/  RET.REL.NODEC R2 `(matmul_kernel) ;  /* 0xfffffe50021c7950 */ /* 0x000fea0003c3ffff */
        .weak           $__internal_2_$__cuda_sm10x_tcgen05_guardrail_trap_unallocated_columns_being_dealloced
        .type           $__internal_2_$__cuda_sm10x_tcgen05_guardrail_trap_unallocated_columns_being_dealloced,@function
        .size           $__internal_2_$__cuda_sm10x_tcgen05_guardrail_trap_unallocated_columns_being_dealloced,(.L_x_21 - $__internal_2_$__cuda_sm10x_tcgen05_guardrail_trap_unallocated_columns_being_dealloced)
$__internal_2_$__cuda_sm10x_tcgen05_guardrail_trap_unallocated_columns_being_dealloced:
[----:B------:R-:W-:Y:S05]  /*1af90*/  BPT.TRAP 0x1 ;  /* 0x000000040000795c */ /* 0x000fea0000300000 */
[----:B------:R-:W-:-:S04]  /*1afa0*/  IMAD.MOV.U32 R3, RZ, RZ, 0x0 ;  /* 0x00000000ff037424 */ /* 0x000fc800078e00ff */
[----:B------:R-:W-:Y:S05]  /*1afb0*/  RET.REL.NODEC R2 `(matmul_kernel) ;  /* 0xfffffe5002107950 */ /* 0x000fea0003c3ffff */
.L_x_18:
[----:B------:R-:W-:-:S00]  /*1afc0*/  BRA `(.L_x_18) ;  /* 0xfffffffc00fc7947 */ /* 0x000fc0000383ffff */
[----:B------:R-:W-:-:S00]  /*1afd0*/  NOP ;  /* 0x0000000000007918 */ /* 0x000fc00000000000 */
        /* <DEDUP_REMOVED lines=10> */
.L_x_21:


//--------------------- .nv.shared.matmul_kernel  --------------------------
	.section	.nv.shared.matmul_kernel,"aw",@nobits
	.sectionflags	@""
	.align	16
	.zero		1024


//--------------------- .nv.shared.reserved.0     --------------------------
	.section	.nv.shared.reserved.0,"aw",@nobits
	.align	8
	.weak		__nv_reservedSMEM_offset_0_alias
	.size		__nv_reservedSMEM_offset_0_alias, 0, 64
	.other		__nv_reservedSMEM_offset_0_alias,@"STO_CUDA_RESERVED_SHARED STV_DEFAULT"
__nv_reservedSMEM_offset_0_alias:
	.zero		0
.nv.shared.reserved.0:
	.zero		64
	.weak		__nv_reservedSMEM_allocation_phase
	.type		__nv_reservedSMEM_allocation_phase,@object
	.size		__nv_reservedSMEM_allocation_phase,(.L_0 - __nv_reservedSMEM_allocation_phase)
__nv_reservedSMEM_allocation_phase:
	.zero		1
.L_0:
	.zero		7
	.weak		__nv_reservedSMEM_devtool_atexit_pc
	.type		__nv_reservedSMEM_devtool_atexit_pc,@object
	.size		__nv_reservedSMEM_devtool_atexit_pc,(__nv_reservedSMEM_allocation_mask - __nv_reservedSMEM_devtool_atexit_pc)
__nv_reservedSMEM_devtool_atexit_pc:
	.zero		8
	.weak		__nv_reservedSMEM_allocation_mask
	.type		__nv_reservedSMEM_allocation_mask,@object
	.size		__nv_reservedSMEM_allocation_mask,(.L_2 - __nv_reservedSMEM_allocation_mask)
__nv_reservedSMEM_allocation_mask:
	.zero		4
.L_2:


//--------------------- .nv.constant0.matmul_kernel --------------------------
	.section	.nv.constant0.matmul_kernel,"a",@progbits
	.sectionflags	@""
	.align	4
.nv.constant0.matmul_kernel:
	.zero		976


//--------------------- SYMBOLS --------------------------

	.type		.nv.reservedSmem.offset0,@object
	.size		.nv.reservedSmem.offset0,0x4
	.type		.nv.reservedSmem.cap,@object
	.size		.nv.reservedSmem.cap,0x4
